def matmul_kernel(
    a_ptr,
    b_ptr,
    c_ptr,
    M,
    N,
    K,
    stride_am,
    stride_ak,
    stride_bk,
    stride_bn,
    stride_cm,
    stride_cn,
    BLOCK_M: tl.constexpr,
    BLOCK_N: tl.constexpr,
    BLOCK_K: tl.constexpr,
    GROUP_M: tl.constexpr,
):
    pid = tl.program_id(axis=0)
    num_pid_m = tl.cdiv(M, BLOCK_M)
    num_pid_n = tl.cdiv(N, BLOCK_N)
    num_pid_in_group = GROUP_M * num_pid_n
    group_id = pid // num_pid_in_group
    first_pid_m = group_id * GROUP_M
    group_size_m = min(num_pid_m - first_pid_m, GROUP_M)
    pid_m = first_pid_m + ((pid % num_pid_in_group) % group_size_m)
    pid_n = (pid % num_pid_in_group) // group_size_m

    offs_am = (pid_m * BLOCK_M + tl.arange(0, BLOCK_M)) % M
    offs_bn = (pid_n * BLOCK_N + tl.arange(0, BLOCK_N)) % N
    offs_k = tl.arange(0, BLOCK_K)
    a_ptrs = a_ptr + offs_am[:, None] * stride_am + offs_k[None, :] * stride_ak
    b_ptrs = b_ptr + offs_k[:, None] * stride_bk + offs_bn[None, :] * stride_bn

    acc = tl.zeros((BLOCK_M, BLOCK_N), dtype=tl.float32)
    for kk in range(0, tl.cdiv(K, BLOCK_K)):
        a = tl.load(a_ptrs, mask=offs_k[None, :] < K - kk * BLOCK_K, other=0.0)
        b = tl.load(b_ptrs, mask=offs_k[:, None] < K - kk * BLOCK_K, other=0.0)
        acc = tl.dot(a, b, acc)
        a_ptrs += BLOCK_K * stride_ak
        b_ptrs += BLOCK_K * stride_bk

    c = acc.to(c_ptr.dtype.element_ty)
    offs_cm = pid_m * BLOCK_M + tl.arange(0, BLOCK_M)
    offs_cn = pid_n * BLOCK_N + tl.arange(0, BLOCK_N)
    c_ptrs = c_ptr + offs_cm[:, None] * stride_cm + offs_cn[None, :] * stride_cn
    mask = (offs_cm[:, None] < M) & (offs_cn[None, :] < N)
    tl.store(c_ptrs, c, mask=mask)

# config = {"BLOCK_K": 64, "BLOCK_M": 128, "BLOCK_N": 512, "GROUP_M": 8, "arch": "sm_90", "dtype": "fp16", "num_ctas": 1, "num_stages": 2, "num_warps": 8}
# arch = sm_90


// ===== COMPILED SASS (sm_90a) =====

	.target	sm_90a

	.elftype	@"ET_EXEC"


//--------------------- .note.nv.tkinfo           --------------------------
	.section	.note.nv.tkinfo,"",@"SHT_NOTE"
	.sectionflags	@"SHF_NOTE_NV_TKINFO"
	.tkinfo
        /*0018*/ 	.word	0x00000002
        /*0030*/ 	.string	""
        /*0030*/ 	.string	"ptxas"
        /*0030*/ 	.string	"Cuda compilation tools, release 13.0, V13.0.88"
        /*0030*/ 	.string	"Build cuda_13.0.r13.0/compiler.36424714_0"
        /*0030*/ 	.string	"-v  -suppress-debug-info  -lineinfo  -arch sm_90a "



//--------------------- .note.nv.cuinfo           --------------------------
	.section	.note.nv.cuinfo,"",@"SHT_NOTE"
	.sectionflags	@"SHF_NOTE_NV_CUINFO"
        /*0018*/ 	.short	0x0002
        /*001a*/ 	.short	0x005a
        /*001c*/ 	.short	0x0082
	.zero		2


//--------------------- .nv.info                  --------------------------
	.section	.nv.info,"",@"SHT_CUDA_INFO"
	.align	4


	//----- nvinfo : EIATTR_REGCOUNT
	.align		4
        /*0000*/ 	.byte	0x04, 0x2f
        /*0002*/ 	.short	(.L_1 - .L_0)
	.align		4
.L_0:
        /*0004*/ 	.word	index@(matmul_kernel)
        /*0008*/ 	.word	0x000000ff


	//----- nvinfo : EIATTR_FRAME_SIZE
	.align		4
.L_1:
        /*000c*/ 	.byte	0x04, 0x11
        /*000e*/ 	.short	(.L_3 - .L_2)
	.align		4
.L_2:
        /*0010*/ 	.word	index@(matmul_kernel)
        /*0014*/ 	.word	0x000009b8


	//----- nvinfo : EIATTR_MIN_STACK_SIZE
	.align		4
.L_3:
        /*0018*/ 	.byte	0x04, 0x12
        /*001a*/ 	.short	(.L_5 - .L_4)
	.align		4
.L_4:
        /*001c*/ 	.word	index@(matmul_kernel)
        /*0020*/ 	.word	0x000009b8
.L_5:


//--------------------- .nv.compat                --------------------------
	.section	.nv.compat,"",@"SHT_CUDA_COMPAT_INFO"
	.align	4
        /*0000*/ 	.byte	0x02, 0x09, 0x01, 0x00, 0x02, 0x02, 0x04, 0x00, 0x02, 0x05, 0x05, 0x00, 0x03, 0x07, 0x01, 0x01
        /*0010*/ 	.byte	0x02, 0x03, 0x00, 0x00, 0x02, 0x06, 0x01, 0x00, 0x04, 0x0b, 0x08, 0x00, 0x00, 0x00, 0x00, 0x00
        /*0020*/ 	.byte	0x00, 0x00, 0x00, 0x00


//--------------------- .nv.info.matmul_kernel    --------------------------
	.section	.nv.info.matmul_kernel,"",@"SHT_CUDA_INFO"
	.sectionflags	@""
	.align	4


	//----- nvinfo : EIATTR_CUDA_API_VERSION
	.align		4
        /*0000*/ 	.byte	0x04, 0x37
        /*0002*/ 	.short	(.L_7 - .L_6)
.L_6:
        /*0004*/ 	.word	0x00000082


	//----- nvinfo : EIATTR_KPARAM_INFO
	.align		4
.L_7:
        /*0008*/ 	.byte	0x04, 0x17
        /*000a*/ 	.short	(.L_9 - .L_8)
.L_8:
        /*000c*/ 	.word	0x00000000
        /*0010*/ 	.short	0x000d
        /*0012*/ 	.short	0x0048
        /*0014*/ 	.byte	0x00, 0xf4, 0x21, 0x00


	//----- nvinfo : EIATTR_KPARAM_INFO
	.align		4
.L_9:
        /*0018*/ 	.byte	0x04, 0x17
        /*001a*/ 	.short	(.L_11 - .L_10)
.L_10:
        /*001c*/ 	.word	0x00000000
        /*0020*/ 	.short	0x000c
        /*0022*/ 	.short	0x0040
        /*0024*/ 	.byte	0x00, 0xf4, 0x21, 0x00


	//----- nvinfo : EIATTR_KPARAM_INFO
	.align		4
.L_11:
        /*0028*/ 	.byte	0x04, 0x17
        /*002a*/ 	.short	(.L_13 - .L_12)
.L_12:
        /*002c*/ 	.word	0x00000000
        /*0030*/ 	.short	0x000b
        /*0032*/ 	.short	0x0038
        /*0034*/ 	.byte	0x00, 0xf0, 0x11, 0x00


	//----- nvinfo : EIATTR_KPARAM_INFO
	.align		4
.L_13:
        /*0038*/ 	.byte	0x04, 0x17
        /*003a*/ 	.short	(.L_15 - .L_14)
.L_14:
        /*003c*/ 	.word	0x00000000
        /*0040*/ 	.short	0x000a
        /*0042*/ 	.short	0x0034
        /*0044*/ 	.byte	0x00, 0xf0, 0x11, 0x00


	//----- nvinfo : EIATTR_KPARAM_INFO
	.align		4
.L_15:
        /*0048*/ 	.byte	0x04, 0x17
        /*004a*/ 	.short	(.L_17 - .L_16)
.L_16:
        /*004c*/ 	.word	0x00000000
        /*0050*/ 	.short	0x0009
        /*0052*/ 	.short	0x0030
        /*0054*/ 	.byte	0x00, 0xf0, 0x11, 0x00


	//----- nvinfo : EIATTR_KPARAM_INFO
	.align		4
.L_17:
        /*0058*/ 	.byte	0x04, 0x17
        /*005a*/ 	.short	(.L_19 - .L_18)
.L_18:
        /*005c*/ 	.word	0x00000000
        /*0060*/ 	.short	0x0008
        /*0062*/ 	.short	0x002c
        /*0064*/ 	.byte	0x00, 0xf0, 0x11, 0x00


	//----- nvinfo : EIATTR_KPARAM_INFO
	.align		4
.L_19:
        /*0068*/ 	.byte	0x04, 0x17
        /*006a*/ 	.short	(.L_21 - .L_20)
.L_20:
        /*006c*/ 	.word	0x00000000
        /*0070*/ 	.short	0x0007
        /*0072*/ 	.short	0x0028
        /*0074*/ 	.byte	0x00, 0xf0, 0x11, 0x00


	//----- nvinfo : EIATTR_KPARAM_INFO
	.align		4
.L_21:
        /*0078*/ 	.byte	0x04, 0x17
        /*007a*/ 	.short	(.L_23 - .L_22)
.L_22:
        /*007c*/ 	.word	0x00000000
        /*0080*/ 	.short	0x0006
        /*0082*/ 	.short	0x0024
        /*0084*/ 	.byte	0x00, 0xf0, 0x11, 0x00


	//----- nvinfo : EIATTR_KPARAM_INFO
	.align		4
.L_23:
        /*0088*/ 	.byte	0x04, 0x17
        /*008a*/ 	.short	(.L_25 - .L_24)
.L_24:
        /*008c*/ 	.word	0x00000000
        /*0090*/ 	.short	0x0005
        /*0092*/ 	.short	0x0020
        /*0094*/ 	.byte	0x00, 0xf0, 0x11, 0x00


	//----- nvinfo : EIATTR_KPARAM_INFO
	.align		4
.L_25:
        /*0098*/ 	.byte	0x04, 0x17
        /*009a*/ 	.short	(.L_27 - .L_26)
.L_26:
        /*009c*/ 	.word	0x00000000
        /*00a0*/ 	.short	0x0004
        /*00a2*/ 	.short	0x001c
        /*00a4*/ 	.byte	0x00, 0xf0, 0x11, 0x00


	//----- nvinfo : EIATTR_KPARAM_INFO
	.align		4
.L_27:
        /*00a8*/ 	.byte	0x04, 0x17
        /*00aa*/ 	.short	(.L_29 - .L_28)
.L_28:
        /*00ac*/ 	.word	0x00000000
        /*00b0*/ 	.short	0x0003
        /*00b2*/ 	.short	0x0018
        /*00b4*/ 	.byte	0x00, 0xf0, 0x11, 0x00


	//----- nvinfo : EIATTR_KPARAM_INFO
	.align		4
.L_29:
        /*00b8*/ 	.byte	0x04, 0x17
        /*00ba*/ 	.short	(.L_31 - .L_30)
.L_30:
        /*00bc*/ 	.word	0x00000000
        /*00c0*/ 	.short	0x0002
        /*00c2*/ 	.short	0x0010
        /*00c4*/ 	.byte	0x00, 0xf4, 0x21, 0x00


	//----- nvinfo : EIATTR_KPARAM_INFO
	.align		4
.L_31:
        /*00c8*/ 	.byte	0x04, 0x17
        /*00ca*/ 	.short	(.L_33 - .L_32)
.L_32:
        /*00cc*/ 	.word	0x00000000
        /*00d0*/ 	.short	0x0001
        /*00d2*/ 	.short	0x0008
        /*00d4*/ 	.byte	0x00, 0xf4, 0x21, 0x00


	//----- nvinfo : EIATTR_KPARAM_INFO
	.align		4
.L_33:
        /*00d8*/ 	.byte	0x04, 0x17
        /*00da*/ 	.short	(.L_35 - .L_34)
.L_34:
        /*00dc*/ 	.word	0x00000000
        /*00e0*/ 	.short	0x0000
        /*00e2*/ 	.short	0x0000
        /*00e4*/ 	.byte	0x00, 0xf4, 0x21, 0x00


	//----- nvinfo : EIATTR_SPARSE_MMA_MASK
	.align		4
.L_35:
        /*00e8*/ 	.byte	0x03, 0x50
        /*00ea*/ 	.short	0x0000


	//----- nvinfo : EIATTR_MAXREG_COUNT
	.align		4
        /*00ec*/ 	.byte	0x03, 0x1b
        /*00ee*/ 	.short	0x00ff


	//----- nvinfo : EIATTR_NUM_BARRIERS
	.align		4
        /*00f0*/ 	.byte	0x02, 0x4c
        /*00f2*/ 	.byte	0x01
	.zero		1


	//----- nvinfo : EIATTR_ANNOTATIONS
	.align		4
        /*00f4*/ 	.byte	0x04, 0x55
        /*00f6*/ 	.short	(.L_37 - .L_36)


	//   ....[0]....
.L_36:
        /*00f8*/ 	.word	0x00000001
        /*00fc*/ 	.byte	0x40, 0x09, 0x00, 0x00, 0x01, 0x00, 0x00, 0x00, 0x40, 0x79, 0x00, 0x00, 0x01, 0x00, 0x00, 0x00
        /* <DEDUP_REMOVED lines=678> */
        /*2b6c*/ 	.byte	0x70, 0x58, 0x01, 0x00, 0x01, 0x00, 0x00, 0x00, 0x20, 0x60, 0x01, 0x00


	//----- nvinfo : EIATTR_MERCURY_ISA_VERSION
	.align		4
.L_37:
        /*2b78*/ 	.byte	0x03, 0x5f
        /*2b7a*/ 	.short	0x0101


	//----- nvinfo : EIATTR_EXIT_INSTR_OFFSETS
	.align		4
        /*2b7c*/ 	.byte	0x04, 0x1c
        /*2b7e*/ 	.short	(.L_39 - .L_38)


	//   ....[0]....
.L_38:
        /*2b80*/ 	.word	0x0001f120


	//   ....[1]....
        /*2b84*/ 	.word	0x0001f150


	//----- nvinfo : EIATTR_REQNTID
	.align		4
.L_39:
        /*2b88*/ 	.byte	0x04, 0x10
        /*2b8a*/ 	.short	(.L_41 - .L_40)
.L_40:
        /*2b8c*/ 	.word	0x00000100
        /*2b90*/ 	.word	0x00000001
        /*2b94*/ 	.word	0x00000001


	//----- nvinfo : EIATTR_CBANK_PARAM_SIZE
	.align		4
.L_41:
        /*2b98*/ 	.byte	0x03, 0x19
        /*2b9a*/ 	.short	0x0050


	//----- nvinfo : EIATTR_PARAM_CBANK
	.align		4
        /*2b9c*/ 	.byte	0x04, 0x0a
        /*2b9e*/ 	.short	(.L_43 - .L_42)
	.align		4
.L_42:
        /*2ba0*/ 	.word	index@(.nv.constant0.matmul_kernel)
        /*2ba4*/ 	.short	0x0210
        /*2ba6*/ 	.short	0x0050


	//----- nvinfo : EIATTR_SW_WAR
	.align		4
.L_43:
        /*2ba8*/ 	.byte	0x04, 0x36
        /*2baa*/ 	.short	(.L_45 - .L_44)
.L_44:
        /*2bac*/ 	.word	0x00000008
.L_45:


//--------------------- .nv.callgraph             --------------------------
	.section	.nv.callgraph,"",@"SHT_CUDA_CALLGRAPH"
	.align	4
	.sectionentsize	8
	.align		4
        /*0000*/ 	.word	0x00000000
	.align		4
        /*0004*/ 	.word	0xffffffff
	.align		4
        /*0008*/ 	.word	0x00000000
	.align		4
        /*000c*/ 	.word	0xfffffffe
	.align		4
        /*0010*/ 	.word	0x00000000
	.align		4
        /*0014*/ 	.word	0xfffffffd
	.align		4
        /*0018*/ 	.word	0x00000000
	.align		4
        /*001c*/ 	.word	0xfffffffc


//--------------------- .text.matmul_kernel       --------------------------
	.section	.text.matmul_kernel,"ax",@progbits
	.align	128
        .global         matmul_kernel
        .type           matmul_kernel,@function
        .size           matmul_kernel,(.L_x_3 - matmul_kernel)
        .other          matmul_kernel,@"STO_CUDA_ENTRY STV_DEFAULT"
matmul_kernel:
.text.matmul_kernel:
[----:B------:R-:W0:Y:S08]  /*0000*/  LDC R1, c[0x0][0x28] ;  /* 0x00000a00ff017b82 */ /* 0x000e300000000800 */
[----:B------:R-:W1:Y:S01]  /*0010*/  LDC.64 R14, c[0x0][0x228] ;  /* 0x00008a00ff0e7b82 */ /* 0x000e620000000a00 */
[----:B------:R-:W2:Y:S01]  /*0020*/  S2R R5, SR_CTAID.X ;  /* 0x0000000000057919 */ /* 0x000ea20000002500 */
[----:B0-----:R-:W-:Y:S01]  /*0030*/  VIADD R1, R1, 0xfffff648 ;  /* 0xfffff64801017836 */ /* 0x001fe20000000000 */
[----:B------:R-:W-:Y:S01]  /*0040*/  UMOV UR36, 0x400 ;  /* 0x0000040000247882 */ /* 0x000fe20000000000 */
[----:B------:R-:W-:Y:S01]  /*0050*/  ULDC.64 UR38, c[0x0][0x208] ;  /* 0x0000820000267ab9 */ /* 0x000fe20000000a00 */
[----:B------:R-:W0:Y:S01]  /*0060*/  S2R R125, SR_TID.X ;  /* 0x00000000007d7919 */ /* 0x000e220000002100 */
[----:B------:R-:W-:-:S02]  /*0070*/  CS2R R116, SRZ ;  /* 0x0000000000747805 */ /* 0x000fc4000001ff00 */
[----:B------:R-:W-:Y:S01]  /*0080*/  CS2R R118, SRZ ;  /* 0x0000000000767805 */ /* 0x000fe2000001ff00 */
[----:B------:R-:W3:Y:S01]  /*0090*/  LDC R206, c[0x0][0x230] ;  /* 0x00008c00ffce7b82 */ /* 0x000ee20000000800 */
[----:B------:R-:W-:Y:S02]  /*00a0*/  CS2R R140, SRZ ;  /* 0x00000000008c7805 */ /* 0x000fe4000001ff00 */
[----:B------:R-:W-:Y:S02]  /*00b0*/  CS2R R142, SRZ ;  /* 0x00000000008e7805 */ /* 0x000fe4000001ff00 */
[----:B------:R-:W-:Y:S02]  /*00c0*/  CS2R R148, SRZ ;  /* 0x0000000000947805 */ /* 0x000fe4000001ff00 */
[----:B------:R-:W-:Y:S02]  /*00d0*/  CS2R R150, SRZ ;  /* 0x0000000000967805 */ /* 0x000fe4000001ff00 */
[----:B------:R-:W-:-:S02]  /*00e0*/  CS2R R108, SRZ ;  /* 0x00000000006c7805 */ /* 0x000fc4000001ff00 */
[----:B------:R-:W-:Y:S02]  /*00f0*/  CS2R R110, SRZ ;  /* 0x00000000006e7805 */ /* 0x000fe4000001ff00 */
[----:B------:R-:W-:Y:S01]  /*0100*/  CS2R R100, SRZ ;  /* 0x0000000000647805 */ /* 0x000fe2000001ff00 */
[----:B------:R-:W4:Y:S01]  /*0110*/  S2UR UR4, SR_CgaCtaId ;  /* 0x00000000000479c3 */ /* 0x000f220000008800 */
[----:B------:R-:W-:Y:S02]  /*0120*/  CS2R R102, SRZ ;  /* 0x0000000000667805 */ /* 0x000fe4000001ff00 */
[----:B------:R-:W-:Y:S02]  /*0130*/  CS2R R92, SRZ ;  /* 0x00000000005c7805 */ /* 0x000fe4000001ff00 */
[----:B------:R-:W-:Y:S02]  /*0140*/  CS2R R94, SRZ ;  /* 0x00000000005e7805 */ /* 0x000fe4000001ff00 */
[----:B------:R-:W-:-:S02]  /*0150*/  CS2R R84, SRZ ;  /* 0x0000000000547805 */ /* 0x000fc4000001ff00 */
[----:B------:R-:W-:Y:S02]  /*0160*/  CS2R R86, SRZ ;  /* 0x0000000000567805 */ /* 0x000fe4000001ff00 */
[----:B------:R-:W-:Y:S02]  /*0170*/  CS2R R76, SRZ ;  /* 0x00000000004c7805 */ /* 0x000fe4000001ff00 */
[----:B------:R-:W-:Y:S01]  /*0180*/  CS2R R78, SRZ ;  /* 0x00000000004e7805 */ /* 0x000fe2000001ff00 */
[----:B-1----:R-:W-:Y:S01]  /*0190*/  VIADD R0, R15, 0x1ff ;  /* 0x000001ff0f007836 */ /* 0x002fe20000000000 */
[----:B------:R-:W-:Y:S02]  /*01a0*/  CS2R R68, SRZ ;  /* 0x0000000000447805 */ /* 0x000fe4000001ff00 */
[----:B------:R-:W-:Y:S02]  /*01b0*/  CS2R R70, SRZ ;  /* 0x0000000000467805 */ /* 0x000fe4000001ff00 */
[----:B------:R-:W-:-:S02]  /*01c0*/  CS2R R60, SRZ ;  /* 0x00000000003c7805 */ /* 0x000fc4000001ff00 */
[----:B------:R-:W-:Y:S02]  /*01d0*/  CS2R R62, SRZ ;  /* 0x00000000003e7805 */ /* 0x000fe4000001ff00 */
[----:B------:R-:W-:Y:S02]  /*01e0*/  SHF.R.S32.HI R3, RZ, 0x1f, R0 ;  /* 0x0000001fff037819 */ /* 0x000fe40000011400 */
[----:B------:R-:W-:Y:S02]  /*01f0*/  CS2R R36, SRZ ;  /* 0x0000000000247805 */ /* 0x000fe4000001ff00 */
[----:B------:R-:W-:Y:S01]  /*0200*/  CS2R R38, SRZ ;  /* 0x0000000000267805 */ /* 0x000fe2000001ff00 */
[----:B---3--:R-:W-:Y:S01]  /*0210*/  VIADD R206, R206, 0x3f ;  /* 0x0000003fcece7836 */ /* 0x008fe20000000000 */
[----:B------:R-:W-:Y:S02]  /*0220*/  LEA.HI R3, R3, R0, RZ, 0x9 ;  /* 0x0000000003037211 */ /* 0x000fe400078f48ff */
[----:B------:R-:W-:-:S02]  /*0230*/  CS2R R20, SRZ ;  /* 0x0000000000147805 */ /* 0x000fc4000001ff00 */
[----:B--2---:R-:W-:Y:S02]  /*0240*/  IABS R8, R5 ;  /* 0x0000000500087213 */ /* 0x004fe40000000000 */
[----:B------:R-:W-:Y:S02]  /*0250*/  CS2R R22, SRZ ;  /* 0x0000000000167805 */ /* 0x000fe4000001ff00 */
[----:B------:R-:W-:Y:S02]  /*0260*/  SHF.R.S32.HI R3, RZ, 0x9, R3 ;  /* 0x00000009ff037819 */ /* 0x000fe40000011403 */
[----:B------:R-:W-:Y:S02]  /*0270*/  CS2R R16, SRZ ;  /* 0x0000000000107805 */ /* 0x000fe4000001ff00 */
[----:B0-----:R-:W-:Y:S01]  /*0280*/  SHF.R.U32.HI R195, RZ, 0x7, R125 ;  /* 0x00000007ffc37819 */ /* 0x001fe2000001167d */
[----:B----4-:R-:W-:Y:S01]  /*0290*/  ULEA UR36, UR4, UR36, 0x18 ;  /* 0x0000002404247291 */ /* 0x010fe2000f8ec03f */
[----:B------:R-:W-:Y:S01]  /*02a0*/  CS2R R18, SRZ ;  /* 0x0000000000127805 */ /* 0x000fe2000001ff00 */
[----:B------:R-:W-:Y:S01]  /*02b0*/  IMAD.SHL.U32 R4, R3, 0x8, RZ ;  /* 0x0000000803047824 */ /* 0x000fe200078e00ff */
[----:B------:R-:W-:-:S02]  /*02c0*/  CS2R R28, SRZ ;  /* 0x00000000001c7805 */ /* 0x000fc4000001ff00 */
[----:B------:R-:W-:Y:S02]  /*02d0*/  CS2R R30, SRZ ;  /* 0x00000000001e7805 */ /* 0x000fe4000001ff00 */
[----:B------:R-:W-:Y:S02]  /*02e0*/  CS2R R24, SRZ ;  /* 0x0000000000187805 */ /* 0x000fe4000001ff00 */
[----:B------:R-:W-:Y:S02]  /*02f0*/  CS2R R26, SRZ ;  /* 0x00000000001a7805 */ /* 0x000fe4000001ff00 */
[-C--:B------:R-:W-:Y:S02]  /*0300*/  IABS R7, R4.reuse ;  /* 0x0000000400077213 */ /* 0x080fe40000000000 */
[----:B------:R-:W-:Y:S02]  /*0310*/  CS2R R32, SRZ ;  /* 0x0000000000207805 */ /* 0x000fe4000001ff00 */
[----:B------:R-:W-:-:S02]  /*0320*/  IABS R10, R4 ;  /* 0x00000004000a7213 */ /* 0x000fc40000000000 */
[----:B------:R-:W-:Y:S01]  /*0330*/  CS2R R34, SRZ ;  /* 0x0000000000227805 */ /* 0x000fe2000001ff00 */
[----:B------:R-:W0:Y:S01]  /*0340*/  I2F.RP R0, R7 ;  /* 0x0000000700007306 */ /* 0x000e220000209400 */
[----:B------:R-:W-:Y:S02]  /*0350*/  CS2R R40, SRZ ;  /* 0x0000000000287805 */ /* 0x000fe4000001ff00 */
[----:B------:R-:W-:Y:S02]  /*0360*/  CS2R R42, SRZ ;  /* 0x00000000002a7805 */ /* 0x000fe4000001ff00 */
[----:B------:R-:W-:Y:S02]  /*0370*/  CS2R R48, SRZ ;  /* 0x0000000000307805 */ /* 0x000fe4000001ff00 */
[----:B------:R-:W-:Y:S02]  /*0380*/  CS2R R50, SRZ ;  /* 0x0000000000327805 */ /* 0x000fe4000001ff00 */
[----:B------:R-:W-:-:S02]  /*0390*/  CS2R R56, SRZ ;  /* 0x0000000000387805 */ /* 0x000fc4000001ff00 */
[----:B------:R-:W-:Y:S02]  /*03a0*/  CS2R R58, SRZ ;  /* 0x00000000003a7805 */ /* 0x000fe4000001ff00 */
[----:B------:R-:W-:Y:S02]  /*03b0*/  CS2R R64, SRZ ;  /* 0x0000000000407805 */ /* 0x000fe4000001ff00 */
[----:B------:R-:W-:Y:S02]  /*03c0*/  CS2R R66, SRZ ;  /* 0x0000000000427805 */ /* 0x000fe4000001ff00 */
[----:B------:R-:W-:Y:S02]  /*03d0*/  CS2R R72, SRZ ;  /* 0x0000000000487805 */ /* 0x000fe4000001ff00 */
[----:B------:R-:W-:Y:S02]  /*03e0*/  CS2R R74, SRZ ;  /* 0x00000000004a7805 */ /* 0x000fe4000001ff00 */
[----:B------:R-:W-:-:S02]  /*03f0*/  CS2R R80, SRZ ;  /* 0x0000000000507805 */ /* 0x000fc4000001ff00 */
[----:B------:R-:W-:Y:S02]  /*0400*/  CS2R R82, SRZ ;  /* 0x0000000000527805 */ /* 0x000fe4000001ff00 */
[----:B------:R-:W-:Y:S02]  /*0410*/  CS2R R88, SRZ ;  /* 0x0000000000587805 */ /* 0x000fe4000001ff00 */
[----:B------:R-:W-:Y:S01]  /*0420*/  CS2R R90, SRZ ;  /* 0x00000000005a7805 */ /* 0x000fe2000001ff00 */
[----:B0-----:R-:W0:Y:S01]  /*0430*/  MUFU.RCP R0, R0 ;  /* 0x0000000000007308 */ /* 0x001e220000001000 */
        /* <DEDUP_REMOVED lines=14> */
[----:B------:R-:W-:Y:S01]  /*0520*/  SGXT.U32 R195, R195, 0x1 ;  /* 0x00000001c3c3781a */ /* 0x000fe20000000000 */
[----:B0-----:R-:W-:-:S02]  /*0530*/  VIADD R2, R0, 0xffffffe ;  /* 0x0ffffffe00027836 */ /* 0x001fc40000000000 */
[----:B------:R-:W-:Y:S02]  /*0540*/  IMAD.MOV R0, RZ, RZ, -R10 ;  /* 0x000000ffff007224 */ /* 0x000fe400078e0a0a */
[----:B------:R0:W1:Y:S02]  /*0550*/  F2I.FTZ.U32.TRUNC.NTZ R3, R2 ;  /* 0x0000000200037305 */ /* 0x000064000021f000 */
[----:B0-----:R-:W-:Y:S02]  /*0560*/  IMAD.MOV.U32 R2, RZ, RZ, RZ ;  /* 0x000000ffff027224 */ /* 0x001fe400078e00ff */
[----:B-1----:R-:W-:-:S04]  /*0570*/  IMAD.MOV R6, RZ, RZ, -R3 ;  /* 0x000000ffff067224 */ /* 0x002fc800078e0a03 */
[----:B------:R-:W-:Y:S02]  /*0580*/  IMAD R9, R6, R7, RZ ;  /* 0x0000000706097224 */ /* 0x000fe400078e02ff */
[----:B------:R-:W-:Y:S02]  /*0590*/  IMAD.MOV.U32 R6, RZ, RZ, R8 ;  /* 0x000000ffff067224 */ /* 0x000fe400078e0008 */
[----:B------:R-:W-:-:S06]  /*05a0*/  IMAD.HI.U32 R3, R3, R9, R2 ;  /* 0x0000000903037227 */ /* 0x000fcc00078e0002 */
[----:B------:R-:W-:-:S04]  /*05b0*/  IMAD.HI.U32 R3, R3, R6, RZ ;  /* 0x0000000603037227 */ /* 0x000fc800078e00ff */
[----:B------:R-:W-:-:S05]  /*05c0*/  IMAD R0, R3, R0, R6 ;  /* 0x0000000003007224 */ /* 0x000fca00078e0206 */
[----:B------:R-:W-:-:S13]  /*05d0*/  ISETP.GT.U32.AND P1, PT, R7, R0, PT ;  /* 0x000000000700720c */ /* 0x000fda0003f24070 */
[----:B------:R-:W-:Y:S02]  /*05e0*/  @!P1 IMAD.IADD R0, R0, 0x1, -R7 ;  /* 0x0000000100009824 */ /* 0x000fe400078e0a07 */
[----:B------:R-:W-:Y:S01]  /*05f0*/  @!P1 VIADD R3, R3, 0x1 ;  /* 0x0000000103039836 */ /* 0x000fe20000000000 */
[----:B------:R-:W-:Y:S02]  /*0600*/  ISETP.NE.AND P1, PT, R4, RZ, PT ;  /* 0x000000ff0400720c */ /* 0x000fe40003f25270 */
[----:B------:R-:W-:Y:S02]  /*0610*/  ISETP.GE.U32.AND P0, PT, R0, R7, PT ;  /* 0x000000070000720c */ /* 0x000fe40003f06070 */
[----:B------:R-:W-:-:S04]  /*0620*/  LOP3.LUT R0, R5, R4, RZ, 0x3c, !PT ;  /* 0x0000000405007212 */ /* 0x000fc800078e3cff */
[----:B------:R-:W-:Y:S01]  /*0630*/  ISETP.GE.AND P2, PT, R0, RZ, PT ;  /* 0x000000ff0000720c */ /* 0x000fe20003f46270 */
[----:B------:R-:W-:-:S06]  /*0640*/  VIADD R0, R14, 0x7f ;  /* 0x0000007f0e007836 */ /* 0x000fcc0000000000 */
[----:B------:R-:W-:-:S04]  /*0650*/  @P0 VIADD R3, R3, 0x1 ;  /* 0x0000000103030836 */ /* 0x000fc80000000000 */
[----:B------:R-:W-:Y:S01]  /*0660*/  IMAD.MOV.U32 R2, RZ, RZ, R3 ;  /* 0x000000ffff027224 */ /* 0x000fe200078e0003 */
[----:B------:R-:W-:-:S03]  /*0670*/  SHF.R.S32.HI R3, RZ, 0x1f, R0 ;  /* 0x0000001fff037819 */ /* 0x000fc60000011400 */
[----:B------:R-:W-:Y:S01]  /*0680*/  @!P2 IMAD.MOV R2, RZ, RZ, -R2 ;  /* 0x000000ffff02a224 */ /* 0x000fe200078e0a02 */
[----:B------:R-:W-:Y:S02]  /*0690*/  @!P1 LOP3.LUT R2, RZ, R4, RZ, 0x33, !PT ;  /* 0x00000004ff029212 */ /* 0x000fe400078e33ff */
[----:B------:R-:W-:-:S03]  /*06a0*/  LEA.HI R3, R3, R0, RZ, 0x7 ;  /* 0x0000000003037211 */ /* 0x000fc600078f38ff */
[----:B------:R-:W-:Y:S02]  /*06b0*/  IMAD.SHL.U32 R6, R2, 0x8, RZ ;  /* 0x0000000802067824 */ /* 0x000fe400078e00ff */
[----:B------:R-:W-:-:S03]  /*06c0*/  IMAD.MOV R2, RZ, RZ, -R2 ;  /* 0x000000ffff027224 */ /* 0x000fc600078e0a02 */
[----:B------:R-:W-:Y:S01]  /*06d0*/  LEA.HI.SX32 R3, R3, -R6, 0x19 ;  /* 0x8000000603037211 */ /* 0x000fe200078fcaff */
[----:B------:R-:W-:-:S03]  /*06e0*/  IMAD R4, R4, R2, R5 ;  /* 0x0000000204047224 */ /* 0x000fc600078e0205 */
[----:B------:R-:W-:Y:S02]  /*06f0*/  VIMNMX R11, R3, 0x8, PT ;  /* 0x00000008030b7848 */ /* 0x000fe40003fe0100 */
[----:B------:R-:W-:Y:S02]  /*0700*/  IABS R9, R4 ;  /* 0x0000000400097213 */ /* 0x000fe40000000000 */
[----:B------:R-:W-:-:S04]  /*0710*/  IABS R7, R11 ;  /* 0x0000000b00077213 */ /* 0x000fc80000000000 */
[----:B------:R-:W0:Y:S08]  /*0720*/  I2F.RP R0, R7 ;  /* 0x0000000700007306 */ /* 0x000e300000209400 */
[----:B0-----:R-:W0:Y:S02]  /*0730*/  MUFU.RCP R0, R0 ;  /* 0x0000000000007308 */ /* 0x001e240000001000 */
[----:B0-----:R-:W-:-:S06]  /*0740*/  VIADD R3, R0, 0xffffffe ;  /* 0x0ffffffe00037836 */ /* 0x001fcc0000000000 */
[----:B------:R-:W0:Y:S02]  /*0750*/  F2I.FTZ.U32.TRUNC.NTZ R3, R3 ;  /* 0x0000000300037305 */ /* 0x000e24000021f000 */
[----:B0-----:R-:W-:-:S04]  /*0760*/  IMAD.MOV R8, RZ, RZ, -R3 ;  /* 0x000000ffff087224 */ /* 0x001fc800078e0a03 */
[----:B------:R-:W-:Y:S01]  /*0770*/  IMAD.MOV.U32 R2, RZ, RZ, R8 ;  /* 0x000000ffff027224 */ /* 0x000fe200078e0008 */
[----:B------:R-:W-:-:S03]  /*0780*/  IABS R8, R11 ;  /* 0x0000000b00087213 */ /* 0x000fc60000000000 */
[----:B------:R-:W-:Y:S02]  /*0790*/  IMAD R5, R2, R7, RZ ;  /* 0x0000000702057224 */ /* 0x000fe400078e02ff */
[----:B------:R-:W-:Y:S02]  /*07a0*/  IMAD.MOV.U32 R2, RZ, RZ, RZ ;  /* 0x000000ffff027224 */ /* 0x000fe400078e00ff */
[----:B------:R-:W-:Y:S02]  /*07b0*/  IMAD.MOV R0, RZ, RZ, -R8 ;  /* 0x000000ffff007224 */ /* 0x000fe400078e0a08 */
[----:B------:R-:W-:Y:S01]  /*07c0*/  IMAD.HI.U32 R2, R3, R5, R2 ;  /* 0x0000000503027227 */ /* 0x000fe200078e0002 */
[----:B------:R-:W-:-:S05]  /*07d0*/  LOP3.LUT R3, R125, 0x7f, RZ, 0xc0, !PT ;  /* 0x0000007f7d037812 */ /* 0x000fca00078ec0ff */
[----:B------:R-:W-:-:S04]  /*07e0*/  IMAD.HI.U32 R2, R2, R9, RZ ;  /* 0x0000000902027227 */ /* 0x000fc800078e00ff */
[----:B------:R-:W-:Y:S01]  /*07f0*/  IMAD R0, R2, R0, R9 ;  /* 0x0000000002007224 */ /* 0x000fe200078e0209 */
[----:B------:R-:W-:-:S04]  /*0800*/  CS2R R8, SRZ ;  /* 0x0000000000087805 */ /* 0x000fc8000001ff00 */
[----:B------:R-:W-:-:S13]  /*0810*/  ISETP.GT.U32.AND P1, PT, R7, R0, PT ;  /* 0x000000000700720c */ /* 0x000fda0003f24070 */
[----:B------:R-:W-:Y:S02]  /*0820*/  @!P1 IMAD.IADD R0, R0, 0x1, -R7 ;  /* 0x0000000100009824 */ /* 0x000fe400078e0a07 */
[----:B------:R-:W-:Y:S01]  /*0830*/  @!P1 VIADD R2, R2, 0x1 ;  /* 0x0000000102029836 */ /* 0x000fe20000000000 */
[----:B------:R-:W-:Y:S02]  /*0840*/  ISETP.NE.AND P1, PT, R11, RZ, PT ;  /* 0x000000ff0b00720c */ /* 0x000fe40003f25270 */
[----:B------:R-:W-:Y:S02]  /*0850*/  ISETP.GE.U32.AND P0, PT, R0, R7, PT ;  /* 0x000000070000720c */ /* 0x000fe40003f06070 */
[----:B------:R-:W-:-:S04]  /*0860*/  LOP3.LUT R0, R4, R11, RZ, 0x3c, !PT ;  /* 0x0000000b04007212 */ /* 0x000fc800078e3cff */
[----:B------:R-:W-:-:S07]  /*0870*/  ISETP.GE.AND P2, PT, R0, RZ, PT ;  /* 0x000000ff0000720c */ /* 0x000fce0003f46270 */
[----:B------:R-:W-:Y:S01]  /*0880*/  @P0 VIADD R2, R2, 0x1 ;  /* 0x0000000102020836 */ /* 0x000fe20000000000 */
[----:B------:R-:W-:-:S05]  /*0890*/  ISETP.GE.AND P0, PT, R206, 0x40, PT ;  /* 0x00000040ce00780c */ /* 0x000fca0003f06270 */
[----:B------:R-:W-:Y:S01]  /*08a0*/  @!P2 IMAD.MOV R2, RZ, RZ, -R2 ;  /* 0x000000ffff02a224 */ /* 0x000fe200078e0a02 */
[----:B------:R-:W-:-:S05]  /*08b0*/  @!P1 LOP3.LUT R2, RZ, R11, RZ, 0x33, !PT ;  /* 0x0000000bff029212 */ /* 0x000fca00078e33ff */
[----:B------:R-:W-:Y:S02]  /*08c0*/  IMAD.MOV R0, RZ, RZ, -R2 ;  /* 0x000000ffff007224 */ /* 0x000fe400078e0a02 */
[----:B------:R-:W-:Y:S02]  /*08d0*/  IMAD.SHL.U32 R12, R2, 0x200, RZ ;  /* 0x00000200020c7824 */ /* 0x000fe400078e00ff */
[----:B------:R-:W-:Y:S01]  /*08e0*/  IMAD R0, R11, R0, R4 ;  /* 0x000000000b007224 */ /* 0x000fe200078e0204 */
[----:B------:R-:W-:Y:S02]  /*08f0*/  CS2R R10, SRZ ;  /* 0x00000000000a7805 */ /* 0x000fe4000001ff00 */
[----:B------:R-:W-:Y:S01]  /*0900*/  CS2R R4, SRZ ;  /* 0x0000000000047805 */ /* 0x000fe2000001ff00 */
[----:B------:R-:W-:Y:S01]  /*0910*/  IMAD.IADD R0, R6, 0x1, R0 ;  /* 0x0000000106007824 */ /* 0x000fe200078e0200 */
[----:B------:R-:W-:-:S03]  /*0920*/  CS2R R6, SRZ ;  /* 0x0000000000067805 */ /* 0x000fc6000001ff00 */
[----:B------:R-:W-:-:S05]  /*0930*/  IMAD R44, R0, 0x80, R3 ;  /* 0x00000080002c7824 */ /* 0x000fca00078e0203 */
[----:B------:R0:W-:Y:S01]  /*0940*/  STL [R1+0x528], R44 ;  /* 0x0005282c01007387 */ /* 0x0001e20000100800 */
[----:B------:R-:W-:Y:S05]  /*0950*/  @!P0 BRA `(.L_x_0) ;  /* 0x0000015400b08947 */ /* 0x000fea0003800000 */
[----:B------:R-:W-:Y:S01]  /*0960*/  IABS R13, R14 ;  /* 0x0000000e000d7213 */ /* 0x000fe20000000000 */
[----:B------:R-:W-:Y:S01]  /*0970*/  ULDC UR4, c[0x0][0x234] ;  /* 0x00008d0000047ab9 */ /* 0x000fe20000000800 */
[----:B------:R-:W-:Y:S01]  /*0980*/  IABS R0, R15 ;  /* 0x0000000f00007213 */ /* 0x000fe20000000000 */
[----:B------:R-:W-:Y:S01]  /*0990*/  ULDC.64 UR6, c[0x0][0x210] ;  /* 0x0000840000067ab9 */ /* 0x000fe20000000a00 */
[----:B------:R-:W1:Y:S01]  /*09a0*/  I2F.RP R7, R13 ;  /* 0x0000000d00077306 */ /* 0x000e620000209400 */
[----:B------:R-:W-:Y:S01]  /*09b0*/  ISETP.GE.AND P3, PT, R44, RZ, PT ;  /* 0x000000ff2c00720c */ /* 0x000fe20003f66270 */
[----:B------:R-:W2:Y:S01]  /*09c0*/  LDC R193, c[0x0][0x23c] ;  /* 0x00008f00ffc17b82 */ /* 0x000ea20000000800 */
[C---:B------:R-:W-:Y:S01]  /*09d0*/  LOP3.LUT R165, R195.reuse, 0x3e, RZ, 0xfc, !PT ;  /* 0x0000003ec3a57812 */ /* 0x040fe200078efcff */
[----:B------:R-:W-:Y:S01]  /*09e0*/  USHF.R.U32.HI UR34, URZ, 0x4, UR36 ;  /* 0x000000043f227899 */ /* 0x000fe20008011624 */
[C---:B------:R-:W-:Y:S01]  /*09f0*/  LOP3.LUT R159, R195.reuse, 0x32, RZ, 0xfc, !PT ;  /* 0x00000032c39f7812 */ /* 0x040fe200078efcff */
[----:B------:R-:W-:Y:S01]  /*0a00*/  ULDC UR8, c[0x0][0x238] ;  /* 0x00008e0000087ab9 */ /* 0x000fe20000000800 */
[----:B------:R-:W-:Y:S01]  /*0a10*/  ULDC UR13, c[0x0][0x238] ;  /* 0x00008e00000d7ab9 */ /* 0x000fe20000000800 */
[----:B------:R-:W3:Y:S01]  /*0a20*/  I2F.RP R6, R0 ;  /* 0x0000000000067306 */ /* 0x000ee20000209400 */
[C---:B------:R-:W-:Y:S01]  /*0a30*/  LOP3.LUT R153, R195.reuse, 0x26, RZ, 0xfc, !PT ;  /* 0x00000026c3997812 */ /* 0x040fe200078efcff */
[----:B------:R-:W-:Y:S01]  /*0a40*/  ULDC UR20, c[0x0][0x238] ;  /* 0x00008e0000147ab9 */ /* 0x000fe20000000800 */
[----:B------:R-:W-:Y:S01]  /*0a50*/  ULDC UR25, c[0x0][0x238] ;  /* 0x00008e0000197ab9 */ /* 0x000fe20000000800 */
[----:B------:R-:W-:Y:S01]  /*0a60*/  USGXT.U32 UR34, UR34, 0xe ;  /* 0x0000000e2222789a */ /* 0x000fe20008000000 */
[C---:B------:R-:W-:Y:S01]  /*0a70*/  LOP3.LUT R155, R195.reuse, 0x2a, RZ, 0xfc, !PT ;  /* 0x0000002ac39b7812 */ /* 0x040fe200078efcff */
[----:B------:R-:W-:Y:S01]  /*0a80*/  ULDC UR32, c[0x0][0x238] ;  /* 0x00008e0000207ab9 */ /* 0x000fe20000000800 */
[----:B------:R-:W-:Y:S01]  /*0a90*/  ULDC UR41, c[0x0][0x238] ;  /* 0x00008e0000297ab9 */ /* 0x000fe20000000800 */
[----:B-1----:R-:W1:Y:S01]  /*0aa0*/  MUFU.RCP R7, R7 ;  /* 0x0000000700077308 */ /* 0x002e620000001000 */
[----:B------:R-:W-:Y:S01]  /*0ab0*/  ULDC UR44, c[0x0][0x238] ;  /* 0x00008e00002c7ab9 */ /* 0x000fe20000000800 */
[----:B------:R-:W-:Y:S01]  /*0ac0*/  ULDC UR47, c[0x0][0x238] ;  /* 0x00008e00002f7ab9 */ /* 0x000fe20000000800 */
[C---:B------:R-:W-:Y:S01]  /*0ad0*/  LOP3.LUT R157, R195.reuse, 0x2e, RZ, 0xfc, !PT ;  /* 0x0000002ec39d7812 */ /* 0x040fe200078efcff */
[----:B------:R-:W-:Y:S01]  /*0ae0*/  ULDC UR50, c[0x0][0x238] ;  /* 0x00008e0000327ab9 */ /* 0x000fe20000000800 */
[C---:B------:R-:W-:Y:S01]  /*0af0*/  LOP3.LUT R161, R195.reuse, 0x36, RZ, 0xfc, !PT ;  /* 0x00000036c3a17812 */ /* 0x040fe200078efcff */
[----:B------:R-:W-:Y:S01]  /*0b00*/  ULDC UR53, c[0x0][0x238] ;  /* 0x00008e0000357ab9 */ /* 0x000fe20000000800 */
[----:B------:R-:W-:Y:S01]  /*0b10*/  LOP3.LUT R163, R195, 0x3a, RZ, 0xfc, !PT ;  /* 0x0000003ac3a37812 */ /* 0x000fe200078efcff */
[----:B---3--:R-:W3:Y:S01]  /*0b20*/  MUFU.RCP R6, R6 ;  /* 0x0000000600067308 */ /* 0x008ee20000001000 */
[----:B------:R-:W-:Y:S01]  /*0b30*/  ULDC UR9, c[0x0][0x238] ;  /* 0x00008e0000097ab9 */ /* 0x000fe20000000800 */
[----:B------:R-:W-:Y:S01]  /*0b40*/  ULDC UR12, c[0x0][0x238] ;  /* 0x00008e00000c7ab9 */ /* 0x000fe20000000800 */
[----:B------:R-:W-:Y:S01]  /*0b50*/  ULDC UR16, c[0x0][0x238] ;  /* 0x00008e0000107ab9 */ /* 0x000fe20000000800 */
[----:B------:R-:W-:Y:S01]  /*0b60*/  ULDC UR17, c[0x0][0x238] ;  /* 0x00008e0000117ab9 */ /* 0x000fe20000000800 */
[----:B------:R-:W-:Y:S01]  /*0b70*/  ULDC UR21, c[0x0][0x238] ;  /* 0x00008e0000157ab9 */ /* 0x000fe20000000800 */
[----:B------:R-:W-:Y:S01]  /*0b80*/  ULDC UR24, c[0x0][0x238] ;  /* 0x00008e0000187ab9 */ /* 0x000fe20000000800 */
[----:B------:R-:W-:Y:S01]  /*0b90*/  ULDC UR28, c[0x0][0x238] ;  /* 0x00008e00001c7ab9 */ /* 0x000fe20000000800 */
[----:B------:R-:W-:Y:S01]  /*0ba0*/  ULDC UR29, c[0x0][0x238] ;  /* 0x00008e00001d7ab9 */ /* 0x000fe20000000800 */
[----:B-1----:R-:W-:Y:S01]  /*0bb0*/  VIADD R2, R7, 0xffffffe ;  /* 0x0ffffffe07027836 */ /* 0x002fe20000000000 */
[----:B------:R-:W-:Y:S01]  /*0bc0*/  ULDC UR33, c[0x0][0x238] ;  /* 0x00008e0000217ab9 */ /* 0x000fe20000000800 */
[----:B------:R-:W-:Y:S01]  /*0bd0*/  ULDC UR35, c[0x0][0x238] ;  /* 0x00008e0000237ab9 */ /* 0x000fe20000000800 */
[----:B------:R-:W-:Y:S01]  /*0be0*/  ULDC UR42, c[0x0][0x238] ;  /* 0x00008e00002a7ab9 */ /* 0x000fe20000000800 */
[----:B------:R1:W4:Y:S01]  /*0bf0*/  F2I.FTZ.U32.TRUNC.NTZ R3, R2 ;  /* 0x0000000200037305 */ /* 0x000322000021f000 */
[----:B------:R-:W-:Y:S01]  /*0c00*/  ULDC UR43, c[0x0][0x238] ;  /* 0x00008e00002b7ab9 */ /* 0x000fe20000000800 */
[----:B------:R-:W-:Y:S01]  /*0c10*/  ULDC UR45, c[0x0][0x238] ;  /* 0x00008e00002d7ab9 */ /* 0x000fe20000000800 */
[----:B------:R-:W-:Y:S01]  /*0c20*/  ULDC UR46, c[0x0][0x238] ;  /* 0x00008e00002e7ab9 */ /* 0x000fe20000000800 */
[----:B---3--:R-:W-:Y:S01]  /*0c30*/  VIADD R4, R6, 0xffffffe ;  /* 0x0ffffffe06047836 */ /* 0x008fe20000000000 */
[----:B------:R-:W-:Y:S01]  /*0c40*/  IABS R6, R44 ;  /* 0x0000002c00067213 */ /* 0x000fe20000000000 */
[----:B------:R-:W-:Y:S01]  /*0c50*/  ULDC UR48, c[0x0][0x238] ;  /* 0x00008e0000307ab9 */ /* 0x000fe20000000800 */
[----:B------:R-:W-:Y:S01]  /*0c60*/  ULDC UR49, c[0x0][0x238] ;  /* 0x00008e0000317ab9 */ /* 0x000fe20000000800 */
[----:B------:R3:W5:Y:S01]  /*0c70*/  F2I.FTZ.U32.TRUNC.NTZ R5, R4 ;  /* 0x0000000400057305 */ /* 0x000762000021f000 */
[----:B-1----:R-:W-:Y:S01]  /*0c80*/  IMAD.MOV.U32 R2, RZ, RZ, RZ ;  /* 0x000000ffff027224 */ /* 0x002fe200078e00ff */
[----:B------:R-:W-:Y:S01]  /*0c90*/  ULDC UR51, c[0x0][0x238] ;  /* 0x00008e0000337ab9 */ /* 0x000fe20000000800 */
[----:B------:R-:W-:Y:S01]  /*0ca0*/  ULDC UR52, c[0x0][0x238] ;  /* 0x00008e0000347ab9 */ /* 0x000fe20000000800 */
[----:B------:R-:W-:Y:S01]  /*0cb0*/  ULDC UR54, c[0x0][0x238] ;  /* 0x00008e0000367ab9 */ /* 0x000fe20000000800 */
[----:B------:R-:W-:Y:S01]  /*0cc0*/  ULDC UR55, c[0x0][0x238] ;  /* 0x00008e0000377ab9 */ /* 0x000fe20000000800 */
[----:B------:R-:W-:Y:S01]  /*0cd0*/  ULDC UR56, c[0x0][0x238] ;  /* 0x00008e0000387ab9 */ /* 0x000fe20000000800 */
[----:B----4-:R-:W-:Y:S01]  /*0ce0*/  IMAD.MOV R8, RZ, RZ, -R3 ;  /* 0x000000ffff087224 */ /* 0x010fe200078e0a03 */
[----:B------:R-:W-:Y:S01]  /*0cf0*/  UIADD3 UR40, UR36, 0x10000, URZ ;  /* 0x0001000024287890 */ /* 0x000fe2000fffe03f */
[----:B---3--:R-:W-:-:S02]  /*0d00*/  IMAD.MOV.U32 R4, RZ, RZ, RZ ;  /* 0x000000ffff047224 */ /* 0x008fc400078e00ff */
[----:B------:R-:W-:Y:S02]  /*0d10*/  IMAD R9, R8, R13, RZ ;  /* 0x0000000d08097224 */ /* 0x000fe400078e02ff */
[----:B------:R-:W-:Y:S02]  /*0d20*/  IMAD R163, R163, UR12, RZ ;  /* 0x0000000ca3a37c24 */ /* 0x000fe4000f8e02ff */
[----:B------:R-:W-:Y:S01]  /*0d30*/  IMAD.HI.U32 R7, R3, R9, R2 ;  /* 0x0000000903077227 */ /* 0x000fe200078e0002 */
[----:B------:R-:W-:-:S03]  /*0d40*/  SHF.R.U32.HI R3, RZ, 0x6, R125 ;  /* 0x00000006ff037819 */ /* 0x000fc6000001167d */
[----:B-----5:R-:W-:Y:S01]  /*0d50*/  IMAD.MOV R8, RZ, RZ, -R5 ;  /* 0x000000ffff087224 */ /* 0x020fe200078e0a05 */
[----:B------:R-:W-:Y:S01]  /*0d60*/  SGXT.U32 R3, R3, 0x2 ;  /* 0x000000020303781a */ /* 0x000fe20000000000 */
[----:B------:R-:W-:-:S03]  /*0d70*/  IMAD.HI.U32 R7, R7, R6, RZ ;  /* 0x0000000607077227 */ /* 0x000fc600078e00ff */
[----:B------:R-:W-:Y:S01]  /*0d80*/  LOP3.LUT R2, R12, R3, RZ, 0xfc, !PT ;  /* 0x000000030c027212 */ /* 0x000fe200078efcff */
[----:B------:R-:W-:Y:S02]  /*0d90*/  IMAD.MOV.U32 R3, RZ, RZ, R8 ;  /* 0x000000ffff037224 */ /* 0x000fe400078e0008 */
[----:B------:R-:W-:Y:S01]  /*0da0*/  IMAD.MOV R7, RZ, RZ, -R7 ;  /* 0x000000ffff077224 */ /* 0x000fe200078e0a07 */
[----:B------:R-:W-:Y:S01]  /*0db0*/  IABS R8, R2 ;  /* 0x0000000200087213 */ /* 0x000fe20000000000 */
[----:B------:R-:W-:Y:S01]  /*0dc0*/  IMAD R3, R3, R0, RZ ;  /* 0x0000000003037224 */ /* 0x000fe200078e02ff */
[C---:B------:R-:W-:Y:S01]  /*0dd0*/  LOP3.LUT R10, R2.reuse, 0x1fc, RZ, 0xfc, !PT ;  /* 0x000001fc020a7812 */ /* 0x040fe200078efcff */
[----:B------:R-:W-:Y:S01]  /*0de0*/  IMAD R6, R13, R7, R6 ;  /* 0x000000070d067224 */ /* 0x000fe200078e0206 */
[----:B------:R-:W-:Y:S01]  /*0df0*/  LOP3.LUT R17, R2, 0x1f4, RZ, 0xfc, !PT ;  /* 0x000001f402117812 */ /* 0x000fe200078efcff */
[----:B------:R-:W-:Y:S01]  /*0e00*/  IMAD.HI.U32 R4, R5, R3, R4 ;  /* 0x0000000305047227 */ /* 0x000fe200078e0004 */
[----:B------:R-:W-:-:S02]  /*0e10*/  IABS R9, R10 ;  /* 0x0000000a00097213 */ /* 0x000fc40000000000 */
[----:B------:R-:W-:Y:S01]  /*0e20*/  ISETP.GT.U32.AND P0, PT, R13, R6, PT ;  /* 0x000000060d00720c */ /* 0x000fe20003f04070 */
[----:B------:R-:W-:Y:S01]  /*0e30*/  IMAD.MOV.U32 R7, RZ, RZ, R8 ;  /* 0x000000ffff077224 */ /* 0x000fe200078e0008 */
[----:B------:R-:W-:Y:S01]  /*0e40*/  SHF.R.S32.HI R3, RZ, 0x1f, R206 ;  /* 0x0000001fff037819 */ /* 0x000fe200000114ce */
[----:B------:R-:W-:Y:S01]  /*0e50*/  IMAD R161, R161, UR16, RZ ;  /* 0x00000010a1a17c24 */ /* 0x000fe2000f8e02ff */
[----:B------:R-:W-:Y:S01]  /*0e60*/  IABS R11, R17 ;  /* 0x00000011000b7213 */ /* 0x000fe20000000000 */
[----:B------:R-:W-:Y:S01]  /*0e70*/  IMAD.HI.U32 R5, R4, R7, RZ ;  /* 0x0000000704057227 */ /* 0x000fe200078e00ff */
[----:B------:R-:W-:Y:S02]  /*0e80*/  LEA.HI R206, R3, R206, RZ, 0x6 ;  /* 0x000000ce03ce7211 */ /* 0x000fe400078f30ff */
[----:B------:R-:W-:Y:S01]  /*0e90*/  ISETP.GE.AND P5, PT, R10, RZ, PT ;  /* 0x000000ff0a00720c */ /* 0x000fe20003fa6270 */
[----:B------:R-:W-:Y:S01]  /*0ea0*/  IMAD.MOV R8, RZ, RZ, -R5 ;  /* 0x000000ffff087224 */ /* 0x000fe200078e0a05 */
[C---:B------:R-:W-:Y:S01]  /*0eb0*/  LOP3.LUT R10, R2.reuse, 0x1ec, RZ, 0xfc, !PT ;  /* 0x000001ec020a7812 */ /* 0x040fe200078efcff */
[----:B------:R-:W-:Y:S01]  /*0ec0*/  IMAD.MOV.U32 R5, RZ, RZ, R9 ;  /* 0x000000ffff057224 */ /* 0x000fe200078e0009 */
[----:B------:R-:W-:Y:S01]  /*0ed0*/  LOP3.LUT R19, R2, 0x1cc, RZ, 0xfc, !PT ;  /* 0x000001cc02137812 */ /* 0x000fe200078efcff */
[----:B------:R-:W-:Y:S01]  /*0ee0*/  IMAD R7, R0, R8, R7 ;  /* 0x0000000800077224 */ /* 0x000fe200078e0207 */
[----:B------:R-:W-:Y:S01]  /*0ef0*/  LOP3.LUT R8, R2, 0x1f8, RZ, 0xfc, !PT ;  /* 0x000001f802087812 */ /* 0x000fe200078efcff */
[----:B------:R-:W-:Y:S01]  /*0f00*/  @!P0 IMAD.IADD R6, R6, 0x1, -R13 ;  /* 0x0000000106068824 */ /* 0x000fe200078e0a0d */
[----:B------:R-:W-:Y:S01]  /*0f10*/  LOP3.LUT R21, R2, 0x1c8, RZ, 0xfc, !PT ;  /* 0x000001c802157812 */ /* 0x000fe200078efcff */
[----:B------:R-:W-:Y:S01]  /*0f20*/  IMAD.HI.U32 R3, R4, R5, RZ ;  /* 0x0000000504037227 */ /* 0x000fe200078e00ff */
[----:B------:R-:W-:-:S02]  /*0f30*/  ISETP.GT.U32.AND P0, PT, R0, R7, PT ;  /* 0x000000070000720c */ /* 0x000fc40003f04070 */
[----:B------:R-:W-:Y:S01]  /*0f40*/  ISETP.GT.U32.AND P1, PT, R13, R6, PT ;  /* 0x000000060d00720c */ /* 0x000fe20003f24070 */
[----:B------:R-:W-:Y:S01]  /*0f50*/  IMAD.MOV R3, RZ, RZ, -R3 ;  /* 0x000000ffff037224 */ /* 0x000fe200078e0a03 */
[----:B------:R-:W-:Y:S01]  /*0f60*/  IABS R9, R8 ;  /* 0x0000000800097213 */ /* 0x000fe20000000000 */
[----:B------:R-:W-:Y:S01]  /*0f70*/  IMAD R157, R157, UR24, RZ ;  /* 0x000000189d9d7c24 */ /* 0x000fe2000f8e02ff */
[----:B------:R-:W-:Y:S01]  /*0f80*/  ISETP.GE.AND P4, PT, R8, RZ, PT ;  /* 0x000000ff0800720c */ /* 0x000fe20003f86270 */
[----:B------:R-:W-:Y:S01]  /*0f90*/  IMAD R16, R0, R3, R5 ;  /* 0x0000000300107224 */ /* 0x000fe200078e0205 */
[----:B------:R-:W-:Y:S01]  /*0fa0*/  LOP3.LUT R8, R2, 0x1f0, RZ, 0xfc, !PT ;  /* 0x000001f002087812 */ /* 0x000fe200078efcff */
[----:B------:R-:W-:Y:S01]  /*0fb0*/  IMAD.HI.U32 R5, R4, R11, RZ ;  /* 0x0000000b04057227 */ /* 0x000fe200078e00ff */
[----:B------:R-:W-:Y:S02]  /*0fc0*/  LOP3.LUT R23, R2, 0x1c4, RZ, 0xfc, !PT ;  /* 0x000001c402177812 */ /* 0x000fe400078efcff */
[----:B------:R-:W-:Y:S01]  /*0fd0*/  ISETP.GT.U32.AND P2, PT, R0, R16, PT ;  /* 0x000000100000720c */ /* 0x000fe20003f44070 */
[----:B------:R-:W-:Y:S01]  /*0fe0*/  @!P0 IMAD.IADD R7, R7, 0x1, -R0 ;  /* 0x0000000107078824 */ /* 0x000fe200078e0a00 */
[C---:B------:R-:W-:Y:S01]  /*0ff0*/  LOP3.LUT R25, R2.reuse, 0x38, RZ, 0xfc, !PT ;  /* 0x0000003802197812 */ /* 0x040fe200078efcff */
[----:B------:R-:W-:Y:S01]  /*1000*/  IMAD.MOV R5, RZ, RZ, -R5 ;  /* 0x000000ffff057224 */ /* 0x000fe200078e0a05 */
[----:B------:R-:W-:Y:S01]  /*1010*/  LOP3.LUT R27, R2, 0x34, RZ, 0xfc, !PT ;  /* 0x00000034021b7812 */ /* 0x000fe200078efcff */
[----:B------:R-:W-:Y:S01]  /*1020*/  IMAD.HI.U32 R3, R4, R9, RZ ;  /* 0x0000000904037227 */ /* 0x000fe200078e00ff */
[----:B------:R-:W-:-:S02]  /*1030*/  ISETP.GT.U32.AND P0, PT, R0, R7, PT ;  /* 0x000000070000720c */ /* 0x000fc40003f04070 */
[----:B------:R-:W-:Y:S01]  /*1040*/  LOP3.LUT R35, R2, 0x2c, RZ, 0xfc, !PT ;  /* 0x0000002c02237812 */ /* 0x000fe200078efcff */
[----:B------:R-:W-:Y:S01]  /*1050*/  @!P1 IMAD.IADD R6, R6, 0x1, -R13 ;  /* 0x0000000106069824 */ /* 0x000fe200078e0a0d */
[----:B------:R-:W-:Y:S01]  /*1060*/  ISETP.NE.AND P1, PT, R14, RZ, PT ;  /* 0x000000ff0e00720c */ /* 0x000fe20003f25270 */
[----:B------:R-:W-:Y:S01]  /*1070*/  IMAD R18, R0, R5, R11 ;  /* 0x0000000500127224 */ /* 0x000fe200078e020b */
[----:B------:R-:W-:Y:S01]  /*1080*/  IABS R11, R10 ;  /* 0x0000000a000b7213 */ /* 0x000fe20000000000 */
[----:B------:R-:W-:Y:S01]  /*1090*/  IMAD.MOV R252, RZ, RZ, -R3 ;  /* 0x000000fffffc7224 */ /* 0x000fe200078e0a03 */
[----:B------:R-:W-:Y:S01]  /*10a0*/  LOP3.LUT R13, R2, 0x1e8, RZ, 0xfc, !PT ;  /* 0x000001e8020d7812 */ /* 0x000fe200078efcff */
[----:B------:R-:W-:Y:S01]  /*10b0*/  IMAD.MOV.U32 R3, RZ, RZ, R6 ;  /* 0x000000ffff037224 */ /* 0x000fe200078e0006 */
[C---:B------:R-:W-:Y:S01]  /*10c0*/  ISETP.GT.U32.AND P6, PT, R0.reuse, R18, PT ;  /* 0x000000120000720c */ /* 0x040fe20003fc4070 */
[----:B------:R-:W-:Y:S01]  /*10d0*/  IMAD R252, R0, R252, R9 ;  /* 0x000000fc00fc7224 */ /* 0x000fe200078e0209 */
[----:B------:R-:W-:Y:S01]  /*10e0*/  IABS R9, R8 ;  /* 0x0000000800097213 */ /* 0x000fe20000000000 */
[----:B------:R-:W-:Y:S01]  /*10f0*/  @!P3 IMAD.MOV R3, RZ, RZ, -R3 ;  /* 0x000000ffff03b224 */ /* 0x000fe200078e0a03 */
[----:B------:R-:W-:Y:S01]  /*1100*/  ISETP.GE.AND P3, PT, R2, RZ, PT ;  /* 0x000000ff0200720c */ /* 0x000fe20003f66270 */
[--C-:B------:R-:W-:Y:S01]  /*1110*/  @!P2 IMAD.IADD R16, R16, 0x1, -R0.reuse ;  /* 0x000000011010a824 */ /* 0x100fe200078e0a00 */
[----:B------:R-:W-:Y:S01]  /*1120*/  IABS R6, R13 ;  /* 0x0000000d00067213 */ /* 0x000fe20000000000 */
[----:B------:R-:W-:Y:S01]  /*1130*/  @!P0 IMAD.IADD R7, R7, 0x1, -R0 ;  /* 0x0000000107078824 */ /* 0x000fe200078e0a00 */
[----:B------:R-:W-:Y:S01]  /*1140*/  @!P1 LOP3.LUT R3, RZ, R14, RZ, 0x33, !PT ;  /* 0x0000000eff039212 */ /* 0x000fe200078e33ff */
[----:B------:R-:W-:Y:S01]  /*1150*/  IMAD.HI.U32 R5, R4, R9, RZ ;  /* 0x0000000904057227 */ /* 0x000fe200078e00ff */
[----:B------:R-:W-:-:S02]  /*1160*/  ISETP.GT.U32.AND P2, PT, R0, R16, PT ;  /* 0x000000100000720c */ /* 0x000fc40003f44070 */
[----:B------:R-:W-:Y:S01]  /*1170*/  ISETP.GT.U32.AND P1, PT, R0, R252, PT ;  /* 0x000000fc0000720c */ /* 0x000fe20003f24070 */
[----:B------:R-:W-:Y:S01]  /*1180*/  IMAD.MOV.U32 R14, RZ, RZ, R7 ;  /* 0x000000ffff0e7224 */ /* 0x000fe200078e0007 */
[----:B------:R-:W-:Y:S01]  /*1190*/  ISETP.GE.AND P0, PT, R17, RZ, PT ;  /* 0x000000ff1100720c */ /* 0x000fe20003f06270 */
[----:B------:R-:W-:Y:S01]  /*11a0*/  @!P6 IMAD.IADD R18, R18, 0x1, -R0 ;  /* 0x000000011212e824 */ /* 0x000fe200078e0a00 */
[----:B------:R-:W-:Y:S01]  /*11b0*/  ISETP.GE.AND P6, PT, R8, RZ, PT ;  /* 0x000000ff0800720c */ /* 0x000fe20003fc6270 */
[----:B------:R-:W-:Y:S01]  /*11c0*/  IMAD.MOV R5, RZ, RZ, -R5 ;  /* 0x000000ffff057224 */ /* 0x000fe200078e0a05 */
[----:B------:R-:W-:Y:S01]  /*11d0*/  LOP3.LUT R8, R2, 0x1dc, RZ, 0xfc, !PT ;  /* 0x000001dc02087812 */ /* 0x000fe200078efcff */
[----:B------:R-:W-:Y:S01]  /*11e0*/  @!P3 IMAD.MOV R14, RZ, RZ, -R14 ;  /* 0x000000ffff0eb224 */ /* 0x000fe200078e0a0e */
[C---:B------:R-:W-:Y:S01]  /*11f0*/  ISETP.GT.U32.AND P3, PT, R0.reuse, R18, PT ;  /* 0x000000120000720c */ /* 0x040fe20003f64070 */
[----:B------:R-:W-:Y:S01]  /*1200*/  IMAD R208, R0, R5, R9 ;  /* 0x0000000500d07224 */ /* 0x000fe200078e0209 */
[----:B------:R-:W-:Y:S01]  /*1210*/  IABS R17, R23 ;  /* 0x0000001700117213 */ /* 0x000fe20000000000 */
[----:B------:R-:W-:Y:S01]  /*1220*/  IMAD.HI.U32 R5, R4, R11, RZ ;  /* 0x0000000b04057227 */ /* 0x000fe200078e00ff */
[----:B------:R-:W-:-:S02]  /*1230*/  LOP3.LUT R37, R2, 0x28, RZ, 0xfc, !PT ;  /* 0x0000002802257812 */ /* 0x000fc400078efcff */
[C---:B------:R-:W-:Y:S01]  /*1240*/  LOP3.LUT R33, R2.reuse, 0x30, RZ, 0xfc, !PT ;  /* 0x0000003002217812 */ /* 0x040fe200078efcff */
[----:B------:R-:W-:Y:S01]  /*1250*/  IMAD.MOV R5, RZ, RZ, -R5 ;  /* 0x000000ffff057224 */ /* 0x000fe200078e0a05 */
[----:B------:R-:W-:Y:S01]  /*1260*/  LOP3.LUT R39, R2, 0x24, RZ, 0xfc, !PT ;  /* 0x0000002402277812 */ /* 0x000fe200078efcff */
[--C-:B------:R-:W-:Y:S01]  /*1270*/  @!P2 IMAD.IADD R16, R16, 0x1, -R0.reuse ;  /* 0x000000011010a824 */ /* 0x100fe200078e0a00 */
[----:B------:R-:W-:Y:S01]  /*1280*/  ISETP.GT.U32.AND P2, PT, R0, R208, PT ;  /* 0x000000d00000720c */ /* 0x000fe20003f44070 */
[--C-:B------:R-:W-:Y:S01]  /*1290*/  @!P1 IMAD.IADD R252, R252, 0x1, -R0.reuse ;  /* 0x00000001fcfc9824 */ /* 0x100fe200078e0a00 */
[----:B------:R-:W-:Y:S01]  /*12a0*/  LOP3.LUT R41, R2, 0x20, RZ, 0xfc, !PT ;  /* 0x0000002002297812 */ /* 0x000fe200078efcff */
[----:B------:R-:W-:Y:S01]  /*12b0*/  IMAD R84, R0, R5, R11 ;  /* 0x0000000500547224 */ /* 0x000fe200078e020b */
[----:B------:R-:W-:Y:S01]  /*12c0*/  LOP3.LUT R5, R2, 0x1e4, RZ, 0xfc, !PT ;  /* 0x000001e402057812 */ /* 0x000fe200078efcff */
[----:B------:R-:W-:Y:S01]  /*12d0*/  @!P3 IMAD.IADD R18, R18, 0x1, -R0 ;  /* 0x000000011212b824 */ /* 0x000fe200078e0a00 */
[C---:B------:R-:W-:Y:S01]  /*12e0*/  ISETP.GT.U32.AND P1, PT, R0.reuse, R252, PT ;  /* 0x000000fc0000720c */ /* 0x040fe20003f24070 */
[----:B------:R-:W-:Y:S01]  /*12f0*/  IMAD.MOV.U32 R9, RZ, RZ, R6 ;  /* 0x000000ffff097224 */ /* 0x000fe200078e0006 */
[----:B------:R-:W-:Y:S01]  /*1300*/  ISETP.GT.U32.AND P3, PT, R0, R84, PT ;  /* 0x000000540000720c */ /* 0x000fe20003f64070 */
[----:B------:R-:W-:Y:S01]  /*1310*/  @!P0 IMAD.MOV R18, RZ, RZ, -R18 ;  /* 0x000000ffff128224 */ /* 0x000fe200078e0a12 */
[----:B------:R-:W-:Y:S01]  /*1320*/  IABS R7, R5 ;  /* 0x0000000500077213 */ /* 0x000fe20000000000 */
[----:B------:R-:W-:Y:S01]  /*1330*/  IMAD.HI.U32 R6, R4, R9, RZ ;  /* 0x0000000904067227 */ /* 0x000fe200078e00ff */
[----:B------:R-:W-:-:S02]  /*1340*/  IABS R11, R8 ;  /* 0x00000008000b7213 */ /* 0x000fc40000000000 */
[----:B------:R-:W-:Y:S01]  /*1350*/  LOP3.LUT R43, R2, 0x1c, RZ, 0xfc, !PT ;  /* 0x0000001c022b7812 */ /* 0x000fe200078efcff */
[----:B------:R-:W-:Y:S01]  /*1360*/  @!P2 IMAD.IADD R208, R208, 0x1, -R0 ;  /* 0x00000001d0d0a824 */ /* 0x000fe200078e0a00 */
[C---:B------:R-:W-:Y:S01]  /*1370*/  LOP3.LUT R45, R2.reuse, 0x18, RZ, 0xfc, !PT ;  /* 0x00000018022d7812 */ /* 0x040fe200078efcff */
[----:B------:R-:W-:Y:S01]  /*1380*/  IMAD.MOV R6, RZ, RZ, -R6 ;  /* 0x000000ffff067224 */ /* 0x000fe200078e0a06 */
[----:B------:R-:W-:Y:S01]  /*1390*/  LOP3.LUT R47, R2, 0x14, RZ, 0xfc, !PT ;  /* 0x00000014022f7812 */ /* 0x000fe200078efcff */
[--C-:B------:R-:W-:Y:S01]  /*13a0*/  @!P1 IMAD.IADD R252, R252, 0x1, -R0.reuse ;  /* 0x00000001fcfc9824 */ /* 0x100fe200078e0a00 */
[C---:B------:R-:W-:Y:S01]  /*13b0*/  ISETP.GT.U32.AND P2, PT, R0.reuse, R208, PT ;  /* 0x000000d00000720c */ /* 0x040fe20003f44070 */
[----:B------:R-:W-:Y:S01]  /*13c0*/  IMAD R20, R0, R6, R9 ;  /* 0x0000000600147224 */ /* 0x000fe200078e0209 */
[----:B------:R-:W-:Y:S01]  /*13d0*/  LOP3.LUT R6, R2, 0x1e0, RZ, 0xfc, !PT ;  /* 0x000001e002067812 */ /* 0x000fe200078efcff */
[----:B------:R-:W-:Y:S01]  /*13e0*/  @!P3 IMAD.IADD R84, R84, 0x1, -R0 ;  /* 0x000000015454b824 */ /* 0x000fe200078e0a00 */
[----:B------:R-:W-:Y:S01]  /*13f0*/  ISETP.GE.AND P1, PT, R13, RZ, PT ;  /* 0x000000ff0d00720c */ /* 0x000fe20003f26270 */
[----:B------:R-:W-:Y:S01]  /*1400*/  @!P4 IMAD.MOV R252, RZ, RZ, -R252 ;  /* 0x000000fffffcc224 */ /* 0x000fe200078e0afc */
[----:B------:R-:W-:Y:S01]  /*1410*/  ISETP.GE.AND P4, PT, R5, RZ, PT ;  /* 0x000000ff0500720c */ /* 0x000fe20003f86270 */
[----:B------:R-:W-:Y:S01]  /*1420*/  IMAD.HI.U32 R5, R4, R7, RZ ;  /* 0x0000000704057227 */ /* 0x000fe200078e00ff */
[----:B------:R-:W-:-:S02]  /*1430*/  IABS R9, R6 ;  /* 0x0000000600097213 */ /* 0x000fc40000000000 */
[----:B------:R-:W-:Y:S01]  /*1440*/  ISETP.GT.U32.AND P3, PT, R0, R84, PT ;  /* 0x000000540000720c */ /* 0x000fe20003f64070 */
[----:B------:R-:W-:Y:S01]  /*1450*/  IMAD.MOV R5, RZ, RZ, -R5 ;  /* 0x000000ffff057224 */ /* 0x000fe200078e0a05 */
[----:B------:R-:W-:Y:S01]  /*1460*/  ISETP.GE.AND P0, PT, R6, RZ, PT ;  /* 0x000000ff0600720c */ /* 0x000fe20003f06270 */
[----:B------:R-:W-:Y:S01]  /*1470*/  IMAD.HI.U32 R6, R4, R9, RZ ;  /* 0x0000000904067227 */ /* 0x000fe200078e00ff */
[C---:B------:R-:W-:Y:S02]  /*1480*/  LOP3.LUT R49, R2.reuse, 0x10, RZ, 0xfc, !PT ;  /* 0x0000001002317812 */ /* 0x040fe400078efcff */
[----:B------:R-:W-:Y:S01]  /*1490*/  LOP3.LUT R51, R2, 0xc, RZ, 0xfc, !PT ;  /* 0x0000000c02337812 */ /* 0x000fe200078efcff */
[----:B------:R-:W-:Y:S01]  /*14a0*/  @!P2 IMAD.IADD R208, R208, 0x1, -R0 ;  /* 0x00000001d0d0a824 */ /* 0x000fe200078e0a00 */
[----:B------:R-:W-:Y:S01]  /*14b0*/  ISETP.GT.U32.AND P2, PT, R0, R20, PT ;  /* 0x000000140000720c */ /* 0x000fe20003f44070 */
[----:B------:R-:W-:Y:S01]  /*14c0*/  IMAD.MOV R6, RZ, RZ, -R6 ;  /* 0x000000ffff067224 */ /* 0x000fe200078e0a06 */
[----:B------:R-:W-:Y:S01]  /*14d0*/  LOP3.LUT R53, R2, 0x8, RZ, 0xfc, !PT ;  /* 0x0000000802357812 */ /* 0x000fe200078efcff */
[C---:B------:R-:W-:Y:S01]  /*14e0*/  IMAD R22, R0.reuse, R5, R7 ;  /* 0x0000000500167224 */ /* 0x040fe200078e0207 */
[----:B------:R-:W-:Y:S01]  /*14f0*/  SHF.R.S32.HI R206, RZ, 0x6, R206 ;  /* 0x00000006ffce7819 */ /* 0x000fe200000114ce */
[----:B------:R-:W-:Y:S01]  /*1500*/  IMAD R82, R0, R6, R9 ;  /* 0x0000000600527224 */ /* 0x000fe200078e0209 */
[----:B------:R-:W-:Y:S01]  /*1510*/  IABS R29, R53 ;  /* 0x00000035001d7213 */ /* 0x000fe20000000000 */
[----:B------:R-:W-:Y:S01]  /*1520*/  @!P3 IMAD.IADD R84, R84, 0x1, -R0 ;  /* 0x000000015454b824 */ /* 0x000fe200078e0a00 */
[C---:B------:R-:W-:Y:S01]  /*1530*/  ISETP.GT.U32.AND P3, PT, R0.reuse, R22, PT ;  /* 0x000000160000720c */ /* 0x040fe20003f64070 */
[----:B------:R-:W-:Y:S01]  /*1540*/  @!P6 IMAD.MOV R208, RZ, RZ, -R208 ;  /* 0x000000ffffd0e224 */ /* 0x000fe200078e0ad0 */
[----:B------:R-:W-:Y:S01]  /*1550*/  ISETP.GT.U32.AND P6, PT, R0, R82, PT ;  /* 0x000000520000720c */ /* 0x000fe20003fc4070 */
[----:B------:R-:W-:Y:S01]  /*1560*/  @!P5 IMAD.MOV R16, RZ, RZ, -R16 ;  /* 0x000000ffff10d224 */ /* 0x000fe200078e0a10 */
[----:B------:R-:W-:Y:S01]  /*1570*/  ISETP.GE.AND P5, PT, R10, RZ, PT ;  /* 0x000000ff0a00720c */ /* 0x000fe20003fa6270 */
[----:B------:R-:W-:Y:S01]  /*1580*/  @!P2 IMAD.IADD R20, R20, 0x1, -R0 ;  /* 0x000000011414a824 */ /* 0x000fe200078e0a00 */
[----:B------:R-:W-:Y:S01]  /*1590*/  LOP3.LUT R10, R2, 0x1d8, RZ, 0xfc, !PT ;  /* 0x000001d8020a7812 */ /* 0x000fe200078efcff */
[----:B------:R-:W-:-:S03]  /*15a0*/  IMAD.HI.U32 R5, R4, R11, RZ ;  /* 0x0000000b04057227 */ /* 0x000fc600078e00ff */
[----:B------:R-:W-:Y:S01]  /*15b0*/  ISETP.GT.U32.AND P2, PT, R0, R20, PT ;  /* 0x000000140000720c */ /* 0x000fe20003f44070 */
[----:B------:R-:W-:Y:S01]  /*15c0*/  IMAD.MOV R5, RZ, RZ, -R5 ;  /* 0x000000ffff057224 */ /* 0x000fe200078e0a05 */
[----:B------:R-:W-:Y:S01]  /*15d0*/  IABS R13, R10 ;  /* 0x0000000a000d7213 */ /* 0x000fe20000000000 */
[--C-:B------:R-:W-:Y:S02]  /*15e0*/  @!P3 IMAD.IADD R22, R22, 0x1, -R0.reuse ;  /* 0x000000011616b824 */ /* 0x100fe400078e0a00 */
[----:B------:R-:W-:Y:S02]  /*15f0*/  @!P6 IMAD.IADD R82, R82, 0x1, -R0 ;  /* 0x000000015252e824 */ /* 0x000fe400078e0a00 */
[----:B------:R-:W-:Y:S01]  /*1600*/  @!P5 IMAD.MOV R84, RZ, RZ, -R84 ;  /* 0x000000ffff54d224 */ /* 0x000fe200078e0a54 */
[----:B------:R-:W-:Y:S01]  /*1610*/  ISETP.GT.U32.AND P3, PT, R0, R22, PT ;  /* 0x000000160000720c */ /* 0x000fe20003f64070 */
[----:B------:R-:W-:Y:S01]  /*1620*/  IMAD.HI.U32 R6, R4, R13, RZ ;  /* 0x0000000d04067227 */ /* 0x000fe200078e00ff */
[----:B------:R-:W-:-:S02]  /*1630*/  ISETP.GE.AND P5, PT, R8, RZ, PT ;  /* 0x000000ff0800720c */ /* 0x000fc40003fa6270 */
[----:B------:R-:W-:Y:S01]  /*1640*/  ISETP.GT.U32.AND P6, PT, R0, R82, PT ;  /* 0x000000520000720c */ /* 0x000fe20003fc4070 */
[----:B------:R-:W-:Y:S01]  /*1650*/  @!P2 IMAD.IADD R20, R20, 0x1, -R0 ;  /* 0x000000011414a824 */ /* 0x000fe200078e0a00 */
[----:B------:R-:W-:Y:S01]  /*1660*/  LOP3.LUT R8, R2, 0x1d4, RZ, 0xfc, !PT ;  /* 0x000001d402087812 */ /* 0x000fe200078efcff */
[----:B------:R-:W-:Y:S01]  /*1670*/  IMAD.MOV R6, RZ, RZ, -R6 ;  /* 0x000000ffff067224 */ /* 0x000fe200078e0a06 */
[----:B------:R-:W-:Y:S01]  /*1680*/  ISETP.GE.AND P2, PT, R10, RZ, PT ;  /* 0x000000ff0a00720c */ /* 0x000fe20003f46270 */
[C---:B------:R-:W-:Y:S01]  /*1690*/  IMAD R24, R0.reuse, R5, R11 ;  /* 0x0000000500187224 */ /* 0x040fe200078e020b */
[----:B------:R-:W-:Y:S01]  /*16a0*/  IABS R7, R8 ;  /* 0x0000000800077213 */ /* 0x000fe20000000000 */
[----:B------:R-:W-:Y:S01]  /*16b0*/  IMAD R210, R0, R6, R13 ;  /* 0x0000000600d27224 */ /* 0x000fe200078e020d */
[----:B------:R-:W-:Y:S01]  /*16c0*/  LOP3.LUT R10, R2, 0x1d0, RZ, 0xfc, !PT ;  /* 0x000001d0020a7812 */ /* 0x000fe200078efcff */
[----:B------:R-:W-:Y:S01]  /*16d0*/  @!P3 IMAD.IADD R22, R22, 0x1, -R0 ;  /* 0x000000011616b824 */ /* 0x000fe200078e0a00 */
[----:B------:R-:W-:Y:S01]  /*16e0*/  ISETP.GT.U32.AND P3, PT, R0, R24, PT ;  /* 0x000000180000720c */ /* 0x000fe20003f64070 */
[----:B------:R-:W-:Y:S01]  /*16f0*/  IMAD.HI.U32 R5, R4, R7, RZ ;  /* 0x0000000704057227 */ /* 0x000fe200078e00ff */
[----:B------:R-:W-:-:S02]  /*1700*/  IABS R9, R10 ;  /* 0x0000000a00097213 */ /* 0x000fc40000000000 */
[----:B------:R-:W-:Y:S01]  /*1710*/  IABS R11, R19 ;  /* 0x00000013000b7213 */ /* 0x000fe20000000000 */
[----:B------:R-:W-:Y:S01]  /*1720*/  @!P6 IMAD.IADD R82, R82, 0x1, -R0 ;  /* 0x000000015252e824 */ /* 0x000fe200078e0a00 */
[----:B------:R-:W-:Y:S01]  /*1730*/  ISETP.GT.U32.AND P6, PT, R0, R210, PT ;  /* 0x000000d20000720c */ /* 0x000fe20003fc4070 */
[----:B------:R-:W-:Y:S01]  /*1740*/  IMAD.MOV R80, RZ, RZ, -R5 ;  /* 0x000000ffff507224 */ /* 0x000fe200078e0a05 */
[----:B------:R-:W-:Y:S01]  /*1750*/  IABS R13, R21 ;  /* 0x00000015000d7213 */ /* 0x000fe20000000000 */
[----:B------:R-:W-:-:S04]  /*1760*/  IMAD.HI.U32 R5, R4, R9, RZ ;  /* 0x0000000904057227 */ /* 0x000fc800078e00ff */
[----:B------:R-:W-:Y:S02]  /*1770*/  IMAD R80, R0, R80, R7 ;  /* 0x0000005000507224 */ /* 0x000fe400078e0207 */
[----:B------:R-:W-:Y:S02]  /*1780*/  IMAD.MOV R26, RZ, RZ, -R5 ;  /* 0x000000ffff1a7224 */ /* 0x000fe400078e0a05 */
[--C-:B------:R-:W-:Y:S01]  /*1790*/  @!P3 IMAD.IADD R24, R24, 0x1, -R0.reuse ;  /* 0x000000011818b824 */ /* 0x100fe200078e0a00 */
[C---:B------:R-:W-:Y:S01]  /*17a0*/  ISETP.GT.U32.AND P3, PT, R0.reuse, R80, PT ;  /* 0x000000500000720c */ /* 0x040fe20003f64070 */
[----:B------:R-:W-:Y:S02]  /*17b0*/  IMAD R26, R0, R26, R9 ;  /* 0x0000001a001a7224 */ /* 0x000fe400078e0209 */
[----:B------:R-:W-:Y:S02]  /*17c0*/  @!P6 IMAD.IADD R210, R210, 0x1, -R0 ;  /* 0x00000001d2d2e824 */ /* 0x000fe400078e0a00 */
[----:B------:R-:W-:Y:S01]  /*17d0*/  IMAD.HI.U32 R6, R4, R11, RZ ;  /* 0x0000000b04067227 */ /* 0x000fe200078e00ff */
[----:B------:R-:W-:-:S03]  /*17e0*/  ISETP.GT.U32.AND P6, PT, R0, R26, PT ;  /* 0x0000001a0000720c */ /* 0x000fc60003fc4070 */
[----:B------:R-:W-:Y:S02]  /*17f0*/  IMAD.MOV R6, RZ, RZ, -R6 ;  /* 0x000000ffff067224 */ /* 0x000fe400078e0a06 */
[----:B------:R-:W-:Y:S02]  /*1800*/  @!P0 IMAD.MOV R82, RZ, RZ, -R82 ;  /* 0x000000ffff528224 */ /* 0x000fe400078e0a52 */
[----:B------:R-:W-:Y:S01]  /*1810*/  IMAD R28, R0, R6, R11 ;  /* 0x00000006001c7224 */ /* 0x000fe200078e020b */
[----:B------:R-:W-:Y:S01]  /*1820*/  LOP3.LUT R11, R2, 0x1c0, RZ, 0xfc, !PT ;  /* 0x000001c0020b7812 */ /* 0x000fe200078efcff */
[----:B------:R-:W-:Y:S01]  /*1830*/  @!P3 IMAD.IADD R80, R80, 0x1, -R0 ;  /* 0x000000015050b824 */ /* 0x000fe200078e0a00 */
[----:B------:R-:W-:Y:S01]  /*1840*/  ISETP.GT.U32.AND P3, PT, R0, R24, PT ;  /* 0x000000180000720c */ /* 0x000fe20003f64070 */
[----:B------:R-:W-:Y:S01]  /*1850*/  IMAD.HI.U32 R7, R4, R13, RZ ;  /* 0x0000000d04077227 */ /* 0x000fe200078e00ff */
[----:B------:R-:W-:-:S03]  /*1860*/  ISETP.GT.U32.AND P0, PT, R0, R28, PT ;  /* 0x0000001c0000720c */ /* 0x000fc60003f04070 */
[----:B------:R-:W-:Y:S01]  /*1870*/  @!P6 IMAD.IADD R26, R26, 0x1, -R0 ;  /* 0x000000011a1ae824 */ /* 0x000fe200078e0a00 */
[----:B------:R-:W-:Y:S01]  /*1880*/  ISETP.GT.U32.AND P6, PT, R0, R80, PT ;  /* 0x000000500000720c */ /* 0x000fe20003fc4070 */
[----:B------:R-:W-:-:S04]  /*1890*/  IMAD.HI.U32 R5, R4, R17, RZ ;  /* 0x0000001104057227 */ /* 0x000fc800078e00ff */
[----:B------:R-:W-:Y:S02]  /*18a0*/  IMAD.MOV R7, RZ, RZ, -R7 ;  /* 0x000000ffff077224 */ /* 0x000fe400078e0a07 */
[----:B------:R-:W-:Y:S02]  /*18b0*/  IMAD.MOV R5, RZ, RZ, -R5 ;  /* 0x000000ffff057224 */ /* 0x000fe400078e0a05 */
[----:B------:R-:W-:Y:S01]  /*18c0*/  @!P1 IMAD.MOV R20, RZ, RZ, -R20 ;  /* 0x000000ffff149224 */ /* 0x000fe200078e0a14 */
[C---:B------:R-:W-:Y:S01]  /*18d0*/  ISETP.GT.U32.AND P1, PT, R0.reuse, R210, PT ;  /* 0x000000d20000720c */ /* 0x040fe20003f24070 */
[----:B------:R-:W-:Y:S01]  /*18e0*/  @!P4 IMAD.MOV R22, RZ, RZ, -R22 ;  /* 0x000000ffff16c224 */ /* 0x000fe200078e0a16 */
[C---:B------:R-:W-:Y:S01]  /*18f0*/  ISETP.GT.U32.AND P4, PT, R0.reuse, R26, PT ;  /* 0x0000001a0000720c */ /* 0x040fe20003f84070 */
[----:B------:R-:W-:Y:S01]  /*1900*/  IMAD R78, R0, R7, R13 ;  /* 0x00000007004e7224 */ /* 0x000fe200078e020d */
[----:B------:R-:W-:Y:S01]  /*1910*/  LOP3.LUT R13, R2, 0x1bc, RZ, 0xfc, !PT ;  /* 0x000001bc020d7812 */ /* 0x000fe200078efcff */
[----:B------:R-:W-:Y:S01]  /*1920*/  IMAD R30, R0, R5, R17 ;  /* 0x00000005001e7224 */ /* 0x000fe200078e0211 */
[----:B------:R-:W-:Y:S01]  /*1930*/  IABS R7, R11 ;  /* 0x0000000b00077213 */ /* 0x000fe20000000000 */
[--C-:B------:R-:W-:Y:S01]  /*1940*/  @!P3 IMAD.IADD R24, R24, 0x1, -R0.reuse ;  /* 0x000000011818b824 */ /* 0x100fe200078e0a00 */
[----:B------:R-:W-:Y:S01]  /*1950*/  IABS R9, R13 ;  /* 0x0000000d00097213 */ /* 0x000fe20000000000 */
[--C-:B------:R-:W-:Y:S01]  /*1960*/  @!P0 IMAD.IADD R28, R28, 0x1, -R0.reuse ;  /* 0x000000011c1c8824 */ /* 0x100fe200078e0a00 */
[----:B------:R-:W-:Y:S01]  /*1970*/  ISETP.GT.U32.AND P3, PT, R0, R78, PT ;  /* 0x0000004e0000720c */ /* 0x000fe20003f64070 */
[----:B------:R-:W-:Y:S01]  /*1980*/  @!P6 IMAD.IADD R80, R80, 0x1, -R0 ;  /* 0x000000015050e824 */ /* 0x000fe200078e0a00 */
[C---:B------:R-:W-:Y:S01]  /*1990*/  ISETP.GT.U32.AND P6, PT, R0.reuse, R30, PT ;  /* 0x0000001e0000720c */ /* 0x040fe20003fc4070 */
[----:B------:R-:W-:Y:S01]  /*19a0*/  @!P5 IMAD.MOV R24, RZ, RZ, -R24 ;  /* 0x000000ffff18d224 */ /* 0x000fe200078e0a18 */
[----:B------:R-:W-:Y:S01]  /*19b0*/  ISETP.GT.U32.AND P5, PT, R0, R28, PT ;  /* 0x0000001c0000720c */ /* 0x000fe20003fa4070 */
[----:B------:R-:W-:Y:S01]  /*19c0*/  IMAD.HI.U32 R6, R4, R9, RZ ;  /* 0x0000000904067227 */ /* 0x000fe200078e00ff */
[----:B------:R-:W-:-:S02]  /*19d0*/  ISETP.GE.AND P0, PT, R19, RZ, PT ;  /* 0x000000ff1300720c */ /* 0x000fc40003f06270 */
[----:B------:R-:W-:Y:S01]  /*19e0*/  LOP3.LUT R17, R2, 0x198, RZ, 0xfc, !PT ;  /* 0x0000019802117812 */ /* 0x000fe200078efcff */
[--C-:B------:R-:W-:Y:S01]  /*19f0*/  @!P1 IMAD.IADD R210, R210, 0x1, -R0.reuse ;  /* 0x00000001d2d29824 */ /* 0x100fe200078e0a00 */
[----:B------:R-:W-:Y:S01]  /*1a00*/  ISETP.GE.AND P1, PT, R8, RZ, PT ;  /* 0x000000ff0800720c */ /* 0x000fe20003f26270 */
[----:B------:R-:W-:Y:S01]  /*1a10*/  @!P4 IMAD.IADD R26, R26, 0x1, -R0 ;  /* 0x000000011a1ac824 */ /* 0x000fe200078e0a00 */
[----:B------:R-:W-:Y:S01]  /*1a20*/  ISETP.GE.AND P4, PT, R10, RZ, PT ;  /* 0x000000ff0a00720c */ /* 0x000fe20003f86270 */
[----:B------:R-:W-:Y:S01]  /*1a30*/  IMAD.HI.U32 R5, R4, R7, RZ ;  /* 0x0000000704057227 */ /* 0x000fe200078e00ff */
[C---:B------:R-:W-:Y:S02]  /*1a40*/  LOP3.LUT R8, R2.reuse, 0x1b4, RZ, 0xfc, !PT ;  /* 0x000001b402087812 */ /* 0x040fe400078efcff */
[C---:B------:R-:W-:Y:S01]  /*1a50*/  LOP3.LUT R10, R2.reuse, 0x19c, RZ, 0xfc, !PT ;  /* 0x0000019c020a7812 */ /* 0x040fe200078efcff */
[----:B------:R-:W-:Y:S01]  /*1a60*/  IMAD.MOV R6, RZ, RZ, -R6 ;  /* 0x000000ffff067224 */ /* 0x000fe200078e0a06 */
[----:B------:R-:W-:Y:S01]  /*1a70*/  LOP3.LUT R19, R2, 0x154, RZ, 0xfc, !PT ;  /* 0x0000015402137812 */ /* 0x000fe200078efcff */
[----:B------:R-:W-:-:S02]  /*1a80*/  IMAD.MOV R5, RZ, RZ, -R5 ;  /* 0x000000ffff057224 */ /* 0x000fc400078e0a05 */
[----:B------:R-:W-:Y:S01]  /*1a90*/  IMAD R76, R0, R6, R9 ;  /* 0x00000006004c7224 */ /* 0x000fe200078e0209 */
[----:B------:R-:W-:Y:S01]  /*1aa0*/  LOP3.LUT R6, R2, 0x1b8, RZ, 0xfc, !PT ;  /* 0x000001b802067812 */ /* 0x000fe200078efcff */
[--C-:B------:R-:W-:Y:S01]  /*1ab0*/  @!P6 IMAD.IADD R30, R30, 0x1, -R0.reuse ;  /* 0x000000011e1ee824 */ /* 0x100fe200078e0a00 */
[----:B------:R-:W-:Y:S01]  /*1ac0*/  IABS R9, R8 ;  /* 0x0000000800097213 */ /* 0x000fe20000000000 */
[----:B------:R-:W-:Y:S01]  /*1ad0*/  IMAD R212, R0, R5, R7 ;  /* 0x0000000500d47224 */ /* 0x000fe200078e0207 */
[----:B------:R-:W-:Y:S01]  /*1ae0*/  IABS R7, R6 ;  /* 0x0000000600077213 */ /* 0x000fe20000000000 */
[----:B------:R-:W-:Y:S01]  /*1af0*/  @!P5 IMAD.IADD R28, R28, 0x1, -R0 ;  /* 0x000000011c1cd824 */ /* 0x000fe200078e0a00 */
[C---:B------:R-:W-:Y:S01]  /*1b00*/  ISETP.GT.U32.AND P5, PT, R0.reuse, R76, PT ;  /* 0x0000004c0000720c */ /* 0x040fe20003fa4070 */
[----:B------:R-:W-:Y:S01]  /*1b10*/  @!P1 IMAD.MOV R80, RZ, RZ, -R80 ;  /* 0x000000ffff509224 */ /* 0x000fe200078e0a50 */
[C---:B------:R-:W-:Y:S01]  /*1b20*/  ISETP.GT.U32.AND P6, PT, R0.reuse, R30, PT ;  /* 0x0000001e0000720c */ /* 0x040fe20003fc4070 */
[----:B------:R-:W-:Y:S01]  /*1b30*/  @!P4 IMAD.MOV R26, RZ, RZ, -R26 ;  /* 0x000000ffff1ac224 */ /* 0x000fe200078e0a1a */
[----:B------:R-:W-:Y:S01]  /*1b40*/  ISETP.GT.U32.AND P1, PT, R0, R212, PT ;  /* 0x000000d40000720c */ /* 0x000fe20003f24070 */
[----:B------:R-:W-:Y:S01]  /*1b50*/  IMAD.HI.U32 R5, R4, R7, RZ ;  /* 0x0000000704057227 */ /* 0x000fe200078e00ff */
[----:B------:R-:W-:-:S02]  /*1b60*/  ISETP.GE.AND P4, PT, R23, RZ, PT ;  /* 0x000000ff1700720c */ /* 0x000fc40003f86270 */
[----:B------:R-:W-:Y:S01]  /*1b70*/  LOP3.LUT R23, R2, 0xac, RZ, 0xfc, !PT ;  /* 0x000000ac02177812 */ /* 0x000fe200078efcff */
[----:B------:R-:W-:Y:S01]  /*1b80*/  @!P3 IMAD.IADD R78, R78, 0x1, -R0 ;  /* 0x000000014e4eb824 */ /* 0x000fe200078e0a00 */
[----:B------:R-:W-:Y:S01]  /*1b90*/  ISETP.GE.AND P3, PT, R21, RZ, PT ;  /* 0x000000ff1500720c */ /* 0x000fe20003f66270 */
[----:B------:R-:W-:Y:S01]  /*1ba0*/  IMAD.MOV R5, RZ, RZ, -R5 ;  /* 0x000000ffff057224 */ /* 0x000fe200078e0a05 */
[----:B------:R-:W-:Y:S01]  /*1bb0*/  LOP3.LUT R21, R2, 0x150, RZ, 0xfc, !PT ;  /* 0x0000015002157812 */ /* 0x000fe200078efcff */
[----:B------:R-:W-:Y:S01]  /*1bc0*/  @!P2 IMAD.MOV R210, RZ, RZ, -R210 ;  /* 0x000000ffffd2a224 */ /* 0x000fe200078e0ad2 */
[----:B------:R-:W-:Y:S01]  /*1bd0*/  ISETP.GT.U32.AND P2, PT, R0, R78, PT ;  /* 0x0000004e0000720c */ /* 0x000fe20003f44070 */
[--C-:B------:R-:W-:Y:S02]  /*1be0*/  @!P5 IMAD.IADD R76, R76, 0x1, -R0.reuse ;  /* 0x000000014c4cd824 */ /* 0x100fe400078e0a00 */
[--C-:B------:R-:W-:Y:S01]  /*1bf0*/  @!P6 IMAD.IADD R30, R30, 0x1, -R0.reuse ;  /* 0x000000011e1ee824 */ /* 0x100fe200078e0a00 */
[----:B------:R-:W-:Y:S01]  /*1c00*/  ISETP.GE.AND P6, PT, R13, RZ, PT ;  /* 0x000000ff0d00720c */ /* 0x000fe20003fc6270 */
[C---:B------:R-:W-:Y:S01]  /*1c10*/  IMAD R32, R0.reuse, R5, R7 ;  /* 0x0000000500207224 */ /* 0x040fe200078e0207 */
[----:B------:R-:W-:Y:S01]  /*1c20*/  ISETP.GT.U32.AND P5, PT, R0, R76, PT ;  /* 0x0000004c0000720c */ /* 0x000fe20003fa4070 */
[----:B------:R-:W-:Y:S01]  /*1c30*/  @!P1 IMAD.IADD R212, R212, 0x1, -R0 ;  /* 0x00000001d4d49824 */ /* 0x000fe200078e0a00 */
[----:B------:R-:W-:Y:S01]  /*1c40*/  ISETP.GE.AND P1, PT, R6, RZ, PT ;  /* 0x000000ff0600720c */ /* 0x000fe20003f26270 */
[----:B------:R-:W-:Y:S01]  /*1c50*/  @!P4 IMAD.MOV R30, RZ, RZ, -R30 ;  /* 0x000000ffff1ec224 */ /* 0x000fe200078e0a1e */
[----:B------:R-:W-:Y:S01]  /*1c60*/  ISETP.GT.U32.AND P4, PT, R0, R32, PT ;  /* 0x000000200000720c */ /* 0x000fe20003f84070 */
[----:B------:R-:W-:Y:S01]  /*1c70*/  IMAD.HI.U32 R6, R4, R9, RZ ;  /* 0x0000000904067227 */ /* 0x000fe200078e00ff */
[----:B------:R-:W-:-:S03]  /*1c80*/  LOP3.LUT R5, R2, 0x1b0, RZ, 0xfc, !PT ;  /* 0x000001b002057812 */ /* 0x000fc600078efcff */
[----:B------:R-:W-:Y:S02]  /*1c90*/  IMAD.MOV R6, RZ, RZ, -R6 ;  /* 0x000000ffff067224 */ /* 0x000fe400078e0a06 */
[----:B------:R-:W-:Y:S01]  /*1ca0*/  @!P0 IMAD.MOV R28, RZ, RZ, -R28 ;  /* 0x000000ffff1c8224 */ /* 0x000fe200078e0a1c */
[----:B------:R-:W-:Y:S01]  /*1cb0*/  ISETP.GT.U32.AND P0, PT, R0, R212, PT ;  /* 0x000000d40000720c */ /* 0x000fe20003f04070 */
[----:B------:R-:W-:Y:S01]  /*1cc0*/  @!P2 IMAD.IADD R78, R78, 0x1, -R0 ;  /* 0x000000014e4ea824 */ /* 0x000fe200078e0a00 */
[----:B------:R-:W-:Y:S01]  /*1cd0*/  ISETP.GE.AND P2, PT, R11, RZ, PT ;  /* 0x000000ff0b00720c */ /* 0x000fe20003f46270 */
[----:B------:R-:W-:Y:S01]  /*1ce0*/  IMAD R34, R0, R6, R9 ;  /* 0x0000000600227224 */ /* 0x000fe200078e0209 */
[----:B------:R-:W-:Y:S01]  /*1cf0*/  IABS R9, R5 ;  /* 0x0000000500097213 */ /* 0x000fe20000000000 */
[----:B------:R-:W-:Y:S01]  /*1d00*/  @!P3 IMAD.MOV R78, RZ, RZ, -R78 ;  /* 0x000000ffff4eb224 */ /* 0x000fe200078e0a4e */
[----:B------:R-:W-:Y:S01]  /*1d10*/  ISETP.GE.AND P3, PT, R8, RZ, PT ;  /* 0x000000ff0800720c */ /* 0x000fe20003f66270 */
[--C-:B------:R-:W-:Y:S01]  /*1d20*/  @!P5 IMAD.IADD R76, R76, 0x1, -R0.reuse ;  /* 0x000000014c4cd824 */ /* 0x100fe200078e0a00 */
[----:B------:R-:W-:Y:S01]  /*1d30*/  ISETP.GT.U32.AND P5, PT, R0, R34, PT ;  /* 0x000000220000720c */ /* 0x000fe20003fa4070 */
[----:B------:R-:W-:Y:S01]  /*1d40*/  @!P4 IMAD.IADD R32, R32, 0x1, -R0 ;  /* 0x000000012020c824 */ /* 0x000fe200078e0a00 */
[C---:B------:R-:W-:Y:S01]  /*1d50*/  LOP3.LUT R8, R2.reuse, 0x1a8, RZ, 0xfc, !PT ;  /* 0x000001a802087812 */ /* 0x040fe200078efcff */
[----:B------:R-:W-:Y:S01]  /*1d60*/  @!P6 IMAD.MOV R76, RZ, RZ, -R76 ;  /* 0x000000ffff4ce224 */ /* 0x000fe200078e0a4c */
[----:B------:R-:W-:Y:S01]  /*1d70*/  LOP3.LUT R6, R2, 0x1ac, RZ, 0xfc, !PT ;  /* 0x000001ac02067812 */ /* 0x000fe200078efcff */
[----:B------:R-:W-:Y:S01]  /*1d80*/  @!P0 IMAD.IADD R212, R212, 0x1, -R0 ;  /* 0x00000001d4d48824 */ /* 0x000fe200078e0a00 */
[----:B------:R-:W-:Y:S01]  /*1d90*/  IABS R13, R8 ;  /* 0x00000008000d7213 */ /* 0x000fe20000000000 */
[----:B------:R-:W-:Y:S01]  /*1da0*/  IMAD R87, R3, UR4, RZ ;  /* 0x0000000403577c24 */ /* 0x000fe2000f8e02ff */
[----:B------:R-:W-:Y:S01]  /*1db0*/  ISETP.GT.U32.AND P4, PT, R0, R32, PT ;  /* 0x000000200000720c */ /* 0x000fe20003f84070 */
[----:B------:R-:W-:Y:S01]  /*1dc0*/  @!P2 IMAD.MOV R212, RZ, RZ, -R212 ;  /* 0x000000ffffd4a224 */ /* 0x000fe200078e0ad4 */
[----:B------:R-:W-:Y:S01]  /*1dd0*/  ISETP.GE.AND P0, PT, R5, RZ, PT ;  /* 0x000000ff0500720c */ /* 0x000fe20003f06270 */
[----:B------:R-:W-:Y:S01]  /*1de0*/  IMAD.HI.U32 R5, R4, R9, RZ ;  /* 0x0000000904057227 */ /* 0x000fe200078e00ff */
[----:B------:R-:W-:Y:S01]  /*1df0*/  IABS R11, R6 ;  /* 0x00000006000b7213 */ /* 0x000fe20000000000 */
[----:B------:R-:W-:Y:S01]  /*1e00*/  ULDC UR4, c[0x0][0x240] ;  /* 0x0000900000047ab9 */ /* 0x000fe20000000800 */
[----:B------:R-:W-:Y:S01]  /*1e10*/  ISETP.GE.AND P2, PT, R6, RZ, PT ;  /* 0x000000ff0600720c */ /* 0x000fe20003f46270 */
[----:B------:R-:W-:Y:S01]  /*1e20*/  IMAD.HI.U32 R7, R4, R13, RZ ;  /* 0x0000000d04077227 */ /* 0x000fe200078e00ff */
[----:B------:R-:W-:-:S02]  /*1e30*/  ISETP.GE.AND P6, PT, R8, RZ, PT ;  /* 0x000000ff0800720c */ /* 0x000fc40003fc6270 */
[----:B------:R-:W-:Y:S01]  /*1e40*/  LOP3.LUT R8, R2, 0x1a0, RZ, 0xfc, !PT ;  /* 0x000001a002087812 */ /* 0x000fe200078efcff */
[--C-:B------:R-:W-:Y:S02]  /*1e50*/  @!P5 IMAD.IADD R34, R34, 0x1, -R0.reuse ;  /* 0x000000012222d824 */ /* 0x100fe400078e0a00 */
[----:B------:R-:W-:Y:S02]  /*1e60*/  IMAD.MOV R5, RZ, RZ, -R5 ;  /* 0x000000ffff057224 */ /* 0x000fe400078e0a05 */
[----:B------:R-:W-:Y:S01]  /*1e70*/  IMAD.MOV R7, RZ, RZ, -R7 ;  /* 0x000000ffff077224 */ /* 0x000fe200078e0a07 */
[C---:B------:R-:W-:Y:S01]  /*1e80*/  ISETP.GT.U32.AND P5, PT, R0.reuse, R34, PT ;  /* 0x000000220000720c */ /* 0x040fe20003fa4070 */
[----:B------:R-:W-:Y:S01]  /*1e90*/  IMAD R74, R0, R5, R9 ;  /* 0x00000005004a7224 */ /* 0x000fe200078e0209 */
[----:B------:R-:W-:Y:S01]  /*1ea0*/  IABS R9, R8 ;  /* 0x0000000800097213 */ /* 0x000fe20000000000 */
[----:B------:R-:W-:Y:S02]  /*1eb0*/  @!P4 IMAD.IADD R32, R32, 0x1, -R0 ;  /* 0x000000012020c824 */ /* 0x000fe400078e0a00 */
[C---:B------:R-:W-:Y:S01]  /*1ec0*/  IMAD R214, R0.reuse, R7, R13 ;  /* 0x0000000700d67224 */ /* 0x040fe200078e020d */
[----:B------:R-:W-:Y:S01]  /*1ed0*/  ISETP.GT.U32.AND P4, PT, R0, R74, PT ;  /* 0x0000004a0000720c */ /* 0x000fe20003f84070 */
[----:B------:R-:W-:Y:S01]  /*1ee0*/  IMAD.HI.U32 R6, R4, R11, RZ ;  /* 0x0000000b04067227 */ /* 0x000fe200078e00ff */
[----:B------:R-:W-:-:S03]  /*1ef0*/  IABS R13, R17 ;  /* 0x00000011000d7213 */ /* 0x000fc60000000000 */
[----:B------:R-:W-:Y:S01]  /*1f00*/  @!P1 IMAD.MOV R32, RZ, RZ, -R32 ;  /* 0x000000ffff209224 */ /* 0x000fe200078e0a20 */
[----:B------:R-:W-:Y:S01]  /*1f10*/  ISETP.GT.U32.AND P1, PT, R0, R214, PT ;  /* 0x000000d60000720c */ /* 0x000fe20003f24070 */
[----:B------:R-:W-:Y:S02]  /*1f20*/  IMAD.MOV R6, RZ, RZ, -R6 ;  /* 0x000000ffff067224 */ /* 0x000fe400078e0a06 */
[--C-:B------:R-:W-:Y:S02]  /*1f30*/  @!P5 IMAD.IADD R34, R34, 0x1, -R0.reuse ;  /* 0x000000012222d824 */ /* 0x100fe400078e0a00 */
[----:B------:R-:W-:Y:S01]  /*1f40*/  IMAD R36, R0, R6, R11 ;  /* 0x0000000600247224 */ /* 0x000fe200078e020b */
[----:B------:R-:W-:Y:S01]  /*1f50*/  LOP3.LUT R6, R2, 0x1a4, RZ, 0xfc, !PT ;  /* 0x000001a402067812 */ /* 0x000fe200078efcff */
[----:B------:R-:W-:Y:S01]  /*1f60*/  @!P4 IMAD.IADD R74, R74, 0x1, -R0 ;  /* 0x000000014a4ac824 */ /* 0x000fe200078e0a00 */
[----:B------:R-:W-:Y:S01]  /*1f70*/  IABS R11, R10 ;  /* 0x0000000a000b7213 */ /* 0x000fe20000000000 */
[----:B------:R-:W-:Y:S01]  /*1f80*/  @!P3 IMAD.MOV R34, RZ, RZ, -R34 ;  /* 0x000000ffff22b224 */ /* 0x000fe200078e0a22 */
[----:B------:R-:W-:Y:S01]  /*1f90*/  IABS R7, R6 ;  /* 0x0000000600077213 */ /* 0x000fe20000000000 */
[----:B------:R-:W-:Y:S01]  /*1fa0*/  IMAD R155, R155, UR28, RZ ;  /* 0x0000001c9b9b7c24 */ /* 0x000fe2000f8e02ff */
[----:B------:R-:W-:Y:S01]  /*1fb0*/  ISETP.GT.U32.AND P5, PT, R0, R36, PT ;  /* 0x000000240000720c */ /* 0x000fe20003fa4070 */
[----:B------:R-:W-:Y:S01]  /*1fc0*/  @!P1 IMAD.IADD R214, R214, 0x1, -R0 ;  /* 0x00000001d6d69824 */ /* 0x000fe200078e0a00 */
[----:B------:R-:W-:Y:S01]  /*1fd0*/  ISETP.GT.U32.AND P4, PT, R0, R74, PT ;  /* 0x0000004a0000720c */ /* 0x000fe20003f84070 */
[----:B------:R-:W-:Y:S01]  /*1fe0*/  IMAD.HI.U32 R5, R4, R7, RZ ;  /* 0x0000000704057227 */ /* 0x000fe200078e00ff */
[----:B------:R-:W-:-:S02]  /*1ff0*/  ISETP.GE.AND P3, PT, R6, RZ, PT ;  /* 0x000000ff0600720c */ /* 0x000fc40003f66270 */
[----:B------:R-:W-:Y:S01]  /*2000*/  ISETP.GT.U32.AND P1, PT, R0, R214, PT ;  /* 0x000000d60000720c */ /* 0x000fe20003f24070 */
[----:B------:R-:W-:Y:S02]  /*2010*/  IMAD.MOV R5, RZ, RZ, -R5 ;  /* 0x000000ffff057224 */ /* 0x000fe400078e0a05 */
[----:B------:R-:W-:-:S04]  /*2020*/  IMAD.HI.U32 R6, R4, R11, RZ ;  /* 0x0000000b04067227 */ /* 0x000fc800078e00ff */
[----:B------:R-:W-:Y:S02]  /*2030*/  @!P5 IMAD.IADD R36, R36, 0x1, -R0 ;  /* 0x000000012424d824 */ /* 0x000fe400078e0a00 */
[----:B------:R-:W-:Y:S02]  /*2040*/  IMAD R72, R0, R5, R7 ;  /* 0x0000000500487224 */ /* 0x000fe400078e0207 */
[----:B------:R-:W-:Y:S01]  /*2050*/  IMAD.HI.U32 R5, R4, R9, RZ ;  /* 0x0000000904057227 */ /* 0x000fe200078e00ff */
[----:B------:R-:W-:-:S03]  /*2060*/  ISETP.GT.U32.AND P5, PT, R0, R36, PT ;  /* 0x000000240000720c */ /* 0x000fc60003fa4070 */
[----:B------:R-:W-:-:S04]  /*2070*/  IMAD.HI.U32 R7, R4, R13, RZ ;  /* 0x0000000d04077227 */ /* 0x000fc800078e00ff */
[----:B------:R-:W-:Y:S02]  /*2080*/  IMAD.MOV R6, RZ, RZ, -R6 ;  /* 0x000000ffff067224 */ /* 0x000fe400078e0a06 */
[----:B------:R-:W-:Y:S02]  /*2090*/  IMAD.MOV R5, RZ, RZ, -R5 ;  /* 0x000000ffff057224 */ /* 0x000fe400078e0a05 */
[----:B------:R-:W-:Y:S02]  /*20a0*/  IMAD.MOV R7, RZ, RZ, -R7 ;  /* 0x000000ffff077224 */ /* 0x000fe400078e0a07 */
[----:B------:R-:W-:Y:S01]  /*20b0*/  IMAD R40, R0, R6, R11 ;  /* 0x0000000600287224 */ /* 0x000fe200078e020b */
[----:B------:R-:W-:Y:S01]  /*20c0*/  LOP3.LUT R6, R2, 0x194, RZ, 0xfc, !PT ;  /* 0x0000019402067812 */ /* 0x000fe200078efcff */
[----:B------:R-:W-:Y:S01]  /*20d0*/  @!P4 IMAD.IADD R74, R74, 0x1, -R0 ;  /* 0x000000014a4ac824 */ /* 0x000fe200078e0a00 */
[C---:B------:R-:W-:Y:S01]  /*20e0*/  ISETP.GT.U32.AND P4, PT, R0.reuse, R72, PT ;  /* 0x000000480000720c */ /* 0x040fe20003f84070 */
[----:B------:R-:W-:-:S02]  /*20f0*/  IMAD R38, R0, R5, R9 ;  /* 0x0000000500267224 */ /* 0x000fc400078e0209 */
        /* <DEDUP_REMOVED lines=8> */
[----:B------:R-:W-:Y:S01]  /*2180*/  @!P5 IMAD.IADD R36, R36, 0x1, -R0 ;  /* 0x000000012424d824 */ /* 0x000fe200078e0a00 */
[----:B------:R-:W-:Y:S01]  /*2190*/  ISETP.GE.AND P5, PT, R8, RZ, PT ;  /* 0x000000ff0800720c */ /* 0x000fe20003fa6270 */
[----:B------:R-:W-:Y:S01]  /*21a0*/  IMAD.HI.U32 R5, R4, R7, RZ ;  /* 0x0000000704057227 */ /* 0x000fe200078e00ff */
[----:B------:R-:W-:-:S03]  /*21b0*/  LOP3.LUT R8, R2, 0x190, RZ, 0xfc, !PT ;  /* 0x0000019002087812 */ /* 0x000fc600078efcff */
[----:B------:R-:W-:Y:S01]  /*21c0*/  IMAD.MOV R5, RZ, RZ, -R5 ;  /* 0x000000ffff057224 */ /* 0x000fe200078e0a05 */
[----:B------:R-:W-:Y:S01]  /*21d0*/  IABS R9, R8 ;  /* 0x0000000800097213 */ /* 0x000fe20000000000 */
[--C-:B------:R-:W-:Y:S02]  /*21e0*/  @!P1 IMAD.IADD R40, R40, 0x1, -R0.reuse ;  /* 0x0000000128289824 */ /* 0x100fe400078e0a00 */
[--C-:B------:R-:W-:Y:S01]  /*21f0*/  @!P0 IMAD.IADD R38, R38, 0x1, -R0.reuse ;  /* 0x0000000126268824 */ /* 0x100fe200078e0a00 */
[----:B------:R-:W-:Y:S01]  /*2200*/  ISETP.GE.AND P0, PT, R6, RZ, PT ;  /* 0x000000ff0600720c */ /* 0x000fe20003f06270 */
[--C-:B------:R-:W-:Y:S01]  /*2210*/  @!P6 IMAD.IADD R70, R70, 0x1, -R0.reuse ;  /* 0x000000014646e824 */ /* 0x100fe200078e0a00 */
[C---:B------:R-:W-:Y:S01]  /*2220*/  ISETP.GT.U32.AND P6, PT, R0.reuse, R40, PT ;  /* 0x000000280000720c */ /* 0x040fe20003fc4070 */
[C---:B------:R-:W-:Y:S01]  /*2230*/  IMAD R42, R0.reuse, R5, R7 ;  /* 0x00000005002a7224 */ /* 0x040fe200078e0207 */
[----:B------:R-:W-:Y:S01]  /*2240*/  ISETP.GT.U32.AND P1, PT, R0, R38, PT ;  /* 0x000000260000720c */ /* 0x000fe20003f24070 */
[----:B------:R-:W-:Y:S01]  /*2250*/  @!P4 IMAD.IADD R72, R72, 0x1, -R0 ;  /* 0x000000014848c824 */ /* 0x000fe200078e0a00 */
[----:B------:R-:W-:Y:S01]  /*2260*/  LOP3.LUT R7, R2, 0x18c, RZ, 0xfc, !PT ;  /* 0x0000018c02077812 */ /* 0x000fe200078efcff */
[----:B------:R-:W-:-:S03]  /*2270*/  IMAD.HI.U32 R5, R4, R9, RZ ;  /* 0x0000000904057227 */ /* 0x000fc600078e00ff */
[----:B------:R-:W-:Y:S01]  /*2280*/  ISETP.GT.U32.AND P4, PT, R0, R72, PT ;  /* 0x000000480000720c */ /* 0x000fe20003f84070 */
[----:B------:R-:W-:Y:S01]  /*2290*/  IMAD.MOV R5, RZ, RZ, -R5 ;  /* 0x000000ffff057224 */ /* 0x000fe200078e0a05 */
[----:B------:R-:W-:Y:S01]  /*22a0*/  IABS R6, R7 ;  /* 0x0000000700067213 */ /* 0x000fe20000000000 */
[----:B------:R-:W-:Y:S01]  /*22b0*/  @!P2 IMAD.MOV R36, RZ, RZ, -R36 ;  /* 0x000000ffff24a224 */ /* 0x000fe200078e0a24 */
[----:B------:R-:W-:Y:S01]  /*22c0*/  ISETP.GE.AND P2, PT, R10, RZ, PT ;  /* 0x000000ff0a00720c */ /* 0x000fe20003f46270 */
[----:B------:R-:W-:Y:S01]  /*22d0*/  IMAD R216, R0, R5, R9 ;  /* 0x0000000500d87224 */ /* 0x000fe200078e0209 */
[----:B------:R-:W-:Y:S01]  /*22e0*/  LOP3.LUT R10, R2, 0x188, RZ, 0xfc, !PT ;  /* 0x00000188020a7812 */ /* 0x000fe200078efcff */
[--C-:B------:R-:W-:Y:S02]  /*22f0*/  @!P6 IMAD.IADD R40, R40, 0x1, -R0.reuse ;  /* 0x000000012828e824 */ /* 0x100fe400078e0a00 */
[----:B------:R-:W-:Y:S01]  /*2300*/  @!P1 IMAD.IADD R38, R38, 0x1, -R0 ;  /* 0x0000000126269824 */ /* 0x000fe200078e0a00 */
[C---:B------:R-:W-:Y:S01]  /*2310*/  ISETP.GT.U32.AND P6, PT, R0.reuse, R216, PT ;  /* 0x000000d80000720c */ /* 0x040fe20003fc4070 */
[----:B------:R-:W-:Y:S01]  /*2320*/  IMAD.MOV.U32 R9, RZ, RZ, R6 ;  /* 0x000000ffff097224 */ /* 0x000fe200078e0006 */
[----:B------:R-:W-:Y:S01]  /*2330*/  ISETP.GT.U32.AND P1, PT, R0, R42, PT ;  /* 0x0000002a0000720c */ /* 0x000fe20003f24070 */
[----:B------:R-:W-:Y:S01]  /*2340*/  @!P4 IMAD.IADD R72, R72, 0x1, -R0 ;  /* 0x000000014848c824 */ /* 0x000fe200078e0a00 */
[----:B------:R-:W-:Y:S01]  /*2350*/  ISETP.GE.AND P4, PT, R17, RZ, PT ;  /* 0x000000ff1100720c */ /* 0x000fe20003f86270 */
[----:B------:R-:W-:Y:S01]  /*2360*/  IMAD.HI.U32 R5, R4, R9, RZ ;  /* 0x0000000904057227 */ /* 0x000fe200078e00ff */
[----:B------:R-:W-:-:S02]  /*2370*/  LOP3.LUT R17, R2, 0x184, RZ, 0xfc, !PT ;  /* 0x0000018402117812 */ /* 0x000fc400078efcff */
[----:B------:R-:W-:Y:S01]  /*2380*/  IABS R11, R10 ;  /* 0x0000000a000b7213 */ /* 0x000fe20000000000 */
[----:B------:R-:W-:Y:S01]  /*2390*/  @!P3 IMAD.MOV R72, RZ, RZ, -R72 ;  /* 0x000000ffff48b224 */ /* 0x000fe200078e0a48 */
[----:B------:R-:W-:Y:S01]  /*23a0*/  ISETP.GT.U32.AND P3, PT, R0, R70, PT ;  /* 0x000000460000720c */ /* 0x000fe20003f64070 */
[----:B------:R-:W-:Y:S01]  /*23b0*/  IMAD.MOV R5, RZ, RZ, -R5 ;  /* 0x000000ffff057224 */ /* 0x000fe200078e0a05 */
[----:B------:R-:W-:Y:S01]  /*23c0*/  IABS R13, R17 ;  /* 0x00000011000d7213 */ /* 0x000fe20000000000 */
[----:B------:R-:W-:Y:S02]  /*23d0*/  @!P6 IMAD.IADD R216, R216, 0x1, -R0 ;  /* 0x00000001d8d8e824 */ /* 0x000fe400078e0a00 */
[----:B------:R-:W-:-:S03]  /*23e0*/  IMAD.HI.U32 R6, R4, R11, RZ ;  /* 0x0000000b04067227 */ /* 0x000fc600078e00ff */
[----:B------:R-:W-:Y:S01]  /*23f0*/  ISETP.GT.U32.AND P6, PT, R0, R216, PT ;  /* 0x000000d80000720c */ /* 0x000fe20003fc4070 */
[----:B------:R-:W-:Y:S01]  /*2400*/  @!P1 IMAD.IADD R42, R42, 0x1, -R0 ;  /* 0x000000012a2a9824 */ /* 0x000fe200078e0a00 */
[----:B------:R-:W-:Y:S01]  /*2410*/  ISETP.GE.AND P1, PT, R7, RZ, PT ;  /* 0x000000ff0700720c */ /* 0x000fe20003f26270 */
[----:B------:R-:W-:-:S04]  /*2420*/  IMAD.HI.U32 R7, R4, R13, RZ ;  /* 0x0000000d04077227 */ /* 0x000fc800078e00ff */
[----:B------:R-:W-:Y:S02]  /*2430*/  IMAD.MOV R6, RZ, RZ, -R6 ;  /* 0x000000ffff067224 */ /* 0x000fe400078e0a06 */
[----:B------:R-:W-:Y:S02]  /*2440*/  IMAD R68, R0, R5, R9 ;  /* 0x0000000500447224 */ /* 0x000fe400078e0209 */
[----:B------:R-:W-:Y:S01]  /*2450*/  @!P3 IMAD.IADD R70, R70, 0x1, -R0 ;  /* 0x000000014646b824 */ /* 0x000fe200078e0a00 */
[----:B------:R-:W-:Y:S01]  /*2460*/  ISETP.GE.AND P3, PT, R8, RZ, PT ;  /* 0x000000ff0800720c */ /* 0x000fe20003f66270 */
[----:B------:R-:W-:Y:S01]  /*2470*/  IMAD.MOV R7, RZ, RZ, -R7 ;  /* 0x000000ffff077224 */ /* 0x000fe200078e0a07 */
[----:B------:R-:W-:Y:S01]  /*2480*/  LOP3.LUT R8, R2, 0x17c, RZ, 0xfc, !PT ;  /* 0x0000017c02087812 */ /* 0x000fe200078efcff */
[----:B0-----:R-:W-:Y:S01]  /*2490*/  IMAD R44, R0, R6, R11 ;  /* 0x00000006002c7224 */ /* 0x001fe200078e020b */
[----:B------:R-:W-:Y:S01]  /*24a0*/  LOP3.LUT R6, R2, 0x180, RZ, 0xfc, !PT ;  /* 0x0000018002067812 */ /* 0x000fe200078efcff */
[----:B------:R-:W-:Y:S01]  /*24b0*/  @!P2 IMAD.MOV R40, RZ, RZ, -R40 ;  /* 0x000000ffff28a224 */ /* 0x000fe200078e0a28 */
[C---:B------:R-:W-:Y:S01]  /*24c0*/  ISETP.GT.U32.AND P2, PT, R0.reuse, R68, PT ;  /* 0x000000440000720c */ /* 0x040fe20003f44070 */
[C---:B------:R-:W-:Y:S01]  /*24d0*/  IMAD R46, R0.reuse, R7, R13 ;  /* 0x00000007002e7224 */ /* 0x040fe200078e020d */
[----:B------:R-:W-:Y:S01]  /*24e0*/  IABS R7, R6 ;  /* 0x0000000600077213 */ /* 0x000fe20000000000 */
[----:B------:R-:W-:Y:S01]  /*24f0*/  @!P4 IMAD.MOV R70, RZ, RZ, -R70 ;  /* 0x000000ffff46c224 */ /* 0x000fe200078e0a46 */
[----:B------:R-:W-:Y:S01]  /*2500*/  ISETP.GT.U32.AND P4, PT, R0, R44, PT ;  /* 0x0000002c0000720c */ /* 0x000fe20003f84070 */
[----:B------:R-:W-:Y:S01]  /*2510*/  @!P6 IMAD.IADD R216, R216, 0x1, -R0 ;  /* 0x00000001d8d8e824 */ /* 0x000fe200078e0a00 */
[----:B------:R-:W-:Y:S01]  /*2520*/  ISETP.GT.U32.AND P6, PT, R0, R46, PT ;  /* 0x0000002e0000720c */ /* 0x000fe20003fc4070 */
[----:B------:R-:W-:Y:S01]  /*2530*/  IMAD.HI.U32 R5, R4, R7, RZ ;  /* 0x0000000704057227 */ /* 0x000fe200078e00ff */
[----:B------:R-:W-:-:S02]  /*2540*/  IABS R9, R8 ;  /* 0x0000000800097213 */ /* 0x000fc40000000000 */
[----:B------:R-:W-:Y:S01]  /*2550*/  LOP3.LUT R11, R2, 0x174, RZ, 0xfc, !PT ;  /* 0x00000174020b7812 */ /* 0x000fe200078efcff */
[----:B------:R-:W-:Y:S01]  /*2560*/  @!P5 IMAD.MOV R38, RZ, RZ, -R38 ;  /* 0x000000ffff26d224 */ /* 0x000fe200078e0a26 */
[----:B------:R-:W-:Y:S01]  /*2570*/  ISETP.GT.U32.AND P5, PT, R0, R42, PT ;  /* 0x0000002a0000720c */ /* 0x000fe20003fa4070 */
[--C-:B------:R-:W-:Y:S01]  /*2580*/  @!P2 IMAD.IADD R68, R68, 0x1, -R0.reuse ;  /* 0x000000014444a824 */ /* 0x100fe200078e0a00 */
[----:B------:R-:W-:Y:S01]  /*2590*/  LOP3.LUT R13, R2, 0x170, RZ, 0xfc, !PT ;  /* 0x00000170020d7812 */ /* 0x000fe200078efcff */
[----:B------:R-:W-:Y:S01]  /*25a0*/  IMAD.MOV R66, RZ, RZ, -R5 ;  /* 0x000000ffff427224 */ /* 0x000fe200078e0a05 */
[----:B------:R-:W-:Y:S01]  /*25b0*/  ISETP.GE.AND P2, PT, R17, RZ, PT ;  /* 0x000000ff1100720c */ /* 0x000fe20003f46270 */
[--C-:B------:R-:W-:Y:S01]  /*25c0*/  @!P4 IMAD.IADD R44, R44, 0x1, -R0.reuse ;  /* 0x000000012c2cc824 */ /* 0x100fe200078e0a00 */
[----:B------:R-:W-:Y:S01]  /*25d0*/  ISETP.GT.U32.AND P4, PT, R0, R68, PT ;  /* 0x000000440000720c */ /* 0x000fe20003f84070 */
[----:B------:R-:W-:Y:S01]  /*25e0*/  @!P6 IMAD.IADD R46, R46, 0x1, -R0 ;  /* 0x000000012e2ee824 */ /* 0x000fe200078e0a00 */
[----:B------:R-:W-:Y:S01]  /*25f0*/  LOP3.LUT R17, R2, 0x160, RZ, 0xfc, !PT ;  /* 0x0000016002117812 */ /* 0x000fe200078efcff */
[----:B------:R-:W-:Y:S01]  /*2600*/  IMAD.HI.U32 R5, R4, R9, RZ ;  /* 0x0000000904057227 */ /* 0x000fe200078e00ff */
[----:B------:R-:W-:-:S03]  /*2610*/  ISETP.GT.U32.AND P6, PT, R0, R44, PT ;  /* 0x0000002c0000720c */ /* 0x000fc60003fc4070 */
[----:B------:R-:W-:Y:S02]  /*2620*/  IMAD R66, R0, R66, R7 ;  /* 0x0000004200427224 */ /* 0x000fe400078e0207 */
[----:B------:R-:W-:Y:S02]  /*2630*/  IMAD.MOV R5, RZ, RZ, -R5 ;  /* 0x000000ffff057224 */ /* 0x000fe400078e0a05 */
[--C-:B------:R-:W-:Y:S01]  /*2640*/  @!P5 IMAD.IADD R42, R42, 0x1, -R0.reuse ;  /* 0x000000012a2ad824 */ /* 0x100fe200078e0a00 */
[----:B------:R-:W-:Y:S01]  /*2650*/  ISETP.GE.AND P5, PT, R10, RZ, PT ;  /* 0x000000ff0a00720c */ /* 0x000fe20003fa6270 */
[--C-:B------:R-:W-:Y:S01]  /*2660*/  @!P4 IMAD.IADD R68, R68, 0x1, -R0.reuse ;  /* 0x000000014444c824 */ /* 0x100fe200078e0a00 */
[C---:B------:R-:W-:Y:S01]  /*2670*/  ISETP.GT.U32.AND P4, PT, R0.reuse, R66, PT ;  /* 0x000000420000720c */ /* 0x040fe20003f84070 */
[----:B------:R-:W-:Y:S01]  /*2680*/  IMAD R48, R0, R5, R9 ;  /* 0x0000000500307224 */ /* 0x000fe200078e0209 */
[----:B------:R-:W-:Y:S01]  /*2690*/  LOP3.LUT R10, R2, 0x178, RZ, 0xfc, !PT ;  /* 0x00000178020a7812 */ /* 0x000fe200078efcff */
[----:B------:R-:W-:Y:S01]  /*26a0*/  @!P6 IMAD.IADD R44, R44, 0x1, -R0 ;  /* 0x000000012c2ce824 */ /* 0x000fe200078e0a00 */
[----:B------:R-:W-:Y:S01]  /*26b0*/  IABS R9, R11 ;  /* 0x0000000b00097213 */ /* 0x000fe20000000000 */
[----:B------:R-:W-:Y:S01]  /*26c0*/  @!P0 IMAD.MOV R42, RZ, RZ, -R42 ;  /* 0x000000ffff2a8224 */ /* 0x000fe200078e0a2a */
[C---:B------:R-:W-:Y:S01]  /*26d0*/  ISETP.GT.U32.AND P6, PT, R0.reuse, R48, PT ;  /* 0x000000300000720c */ /* 0x040fe20003fc4070 */
[----:B------:R-:W-:Y:S01]  /*26e0*/  @!P3 IMAD.MOV R216, RZ, RZ, -R216 ;  /* 0x000000ffffd8b224 */ /* 0x000fe200078e0ad8 */
[----:B------:R-:W-:Y:S01]  /*26f0*/  IABS R7, R10 ;  /* 0x0000000a00077213 */ /* 0x000fe20000000000 */
[----:B------:R-:W-:Y:S01]  /*2700*/  @!P1 IMAD.MOV R68, RZ, RZ, -R68 ;  /* 0x000000ffff449224 */ /* 0x000fe200078e0a44 */
[----:B------:R-:W-:Y:S01]  /*2710*/  ISETP.GT.U32.AND P0, PT, R0, R46, PT ;  /* 0x0000002e0000720c */ /* 0x000fe20003f04070 */
[----:B------:R-:W-:Y:S01]  /*2720*/  @!P5 IMAD.MOV R44, RZ, RZ, -R44 ;  /* 0x000000ffff2cd224 */ /* 0x000fe200078e0a2c */
[----:B------:R-:W-:Y:S01]  /*2730*/  ISETP.GE.AND P5, PT, R10, RZ, PT ;  /* 0x000000ff0a00720c */ /* 0x000fe20003fa6270 */
[----:B------:R-:W-:Y:S01]  /*2740*/  @!P4 IMAD.IADD R66, R66, 0x1, -R0 ;  /* 0x000000014242c824 */ /* 0x000fe200078e0a00 */
[----:B------:R-:W-:Y:S01]  /*2750*/  ISETP.GE.AND P4, PT, R8, RZ, PT ;  /* 0x000000ff0800720c */ /* 0x000fe20003f86270 */
[----:B------:R-:W-:Y:S01]  /*2760*/  IMAD.HI.U32 R5, R4, R7, RZ ;  /* 0x0000000704057227 */ /* 0x000fe200078e00ff */
[----:B------:R-:W-:-:S02]  /*2770*/  LOP3.LUT R8, R2, 0x16c, RZ, 0xfc, !PT ;  /* 0x0000016c02087812 */ /* 0x000fc400078efcff */
[----:B------:R-:W-:Y:S01]  /*2780*/  LOP3.LUT R10, R2, 0x164, RZ, 0xfc, !PT ;  /* 0x00000164020a7812 */ /* 0x000fe200078efcff */
[----:B------:R-:W-:Y:S01]  /*2790*/  @!P6 IMAD.IADD R48, R48, 0x1, -R0 ;  /* 0x000000013030e824 */ /* 0x000fe200078e0a00 */
[----:B------:R-:W-:Y:S01]  /*27a0*/  ISETP.GT.U32.AND P6, PT, R0, R66, PT ;  /* 0x000000420000720c */ /* 0x000fe20003fc4070 */
[----:B------:R-:W-:Y:S02]  /*27b0*/  IMAD.MOV R218, RZ, RZ, -R5 ;  /* 0x000000ffffda7224 */ /* 0x000fe400078e0a05 */
[----:B------:R-:W-:Y:S01]  /*27c0*/  IMAD.HI.U32 R5, R4, R9, RZ ;  /* 0x0000000904057227 */ /* 0x000fe200078e00ff */
[----:B------:R-:W-:-:S03]  /*27d0*/  ISETP.GT.U32.AND P1, PT, R0, R48, PT ;  /* 0x000000300000720c */ /* 0x000fc60003f24070 */
[--C-:B------:R-:W-:Y:S01]  /*27e0*/  @!P0 IMAD.IADD R46, R46, 0x1, -R0.reuse ;  /* 0x000000012e2e8824 */ /* 0x100fe200078e0a00 */
[----:B------:R-:W-:Y:S01]  /*27f0*/  ISETP.GE.AND P0, PT, R6, RZ, PT ;  /* 0x000000ff0600720c */ /* 0x000fe20003f06270 */
[----:B------:R-:W-:Y:S01]  /*2800*/  IMAD R218, R0, R218, R7 ;  /* 0x000000da00da7224 */ /* 0x000fe200078e0207 */
[----:B------:R-:W-:Y:S01]  /*2810*/  IABS R6, R13 ;  /* 0x0000000d00067213 */ /* 0x000fe20000000000 */
[----:B------:R-:W-:Y:S02]  /*2820*/  IMAD.MOV R64, RZ, RZ, -R5 ;  /* 0x000000ffff407224 */ /* 0x000fe400078e0a05 */
[----:B------:R-:W-:Y:S01]  /*2830*/  @!P6 IMAD.IADD R66, R66, 0x1, -R0 ;  /* 0x000000014242e824 */ /* 0x000fe200078e0a00 */
[C---:B------:R-:W-:Y:S01]  /*2840*/  ISETP.GT.U32.AND P3, PT, R0.reuse, R218, PT ;  /* 0x000000da0000720c */ /* 0x040fe20003f64070 */
[----:B------:R-:W-:Y:S02]  /*2850*/  IMAD R64, R0, R64, R9 ;  /* 0x0000004000407224 */ /* 0x000fe400078e0209 */
[----:B------:R-:W-:Y:S01]  /*2860*/  IMAD.MOV.U32 R7, RZ, RZ, R6 ;  /* 0x000000ffff077224 */ /* 0x000fe200078e0006 */
[----:B------:R-:W-:Y:S01]  /*2870*/  IABS R6, R8 ;  /* 0x0000000800067213 */ /* 0x000fe20000000000 */
[----:B------:R-:W-:Y:S01]  /*2880*/  @!P1 IMAD.IADD R48, R48, 0x1, -R0 ;  /* 0x0000000130309824 */ /* 0x000fe200078e0a00 */
[----:B------:R-:W-:Y:S01]  /*2890*/  ISETP.GT.U32.AND P6, PT, R0, R64, PT ;  /* 0x000000400000720c */ /* 0x000fe20003fc4070 */
[----:B------:R-:W-:Y:S01]  /*28a0*/  IMAD.HI.U32 R5, R4, R7, RZ ;  /* 0x0000000704057227 */ /* 0x000fe200078e00ff */
[----:B------:R-:W-:-:S02]  /*28b0*/  ISETP.GE.AND P1, PT, R13, RZ, PT ;  /* 0x000000ff0d00720c */ /* 0x000fc40003f26270 */
[----:B------:R-:W-:Y:S01]  /*28c0*/  IABS R13, R21 ;  /* 0x00000015000d7213 */ /* 0x000fe20000000000 */
[----:B------:R-:W-:Y:S02]  /*28d0*/  IMAD.MOV R5, RZ, RZ, -R5 ;  /* 0x000000ffff057224 */ /* 0x000fe400078e0a05 */
[----:B------:R-:W-:Y:S01]  /*28e0*/  @!P3 IMAD.IADD R218, R218, 0x1, -R0 ;  /* 0x00000001dadab824 */ /* 0x000fe200078e0a00 */
[----:B------:R-:W-:Y:S01]  /*28f0*/  ISETP.GE.AND P3, PT, R8, RZ, PT ;  /* 0x000000ff0800720c */ /* 0x000fe20003f66270 */
[----:B------:R-:W-:Y:S01]  /*2900*/  IMAD R50, R0, R5, R7 ;  /* 0x0000000500327224 */ /* 0x000fe200078e0207 */
[----:B------:R-:W-:Y:S01]  /*2910*/  LOP3.LUT R8, R2, 0x168, RZ, 0xfc, !PT ;  /* 0x0000016802087812 */ /* 0x000fe200078efcff */
[----:B------:R-:W-:Y:S01]  /*2920*/  IMAD.MOV.U32 R7, RZ, RZ, R6 ;  /* 0x000000ffff077224 */ /* 0x000fe200078e0006 */
[----:B------:R-:W-:Y:S01]  /*2930*/  IABS R6, R10 ;  /* 0x0000000a00067213 */ /* 0x000fe20000000000 */
[----:B------:R-:W-:Y:S01]  /*2940*/  @!P6 IMAD.IADD R64, R64, 0x1, -R0 ;  /* 0x000000014040e824 */ /* 0x000fe200078e0a00 */
[C---:B------:R-:W-:Y:S01]  /*2950*/  ISETP.GT.U32.AND P6, PT, R0.reuse, R218, PT ;  /* 0x000000da0000720c */ /* 0x040fe20003fc4070 */
[----:B------:R-:W-:Y:S01]  /*2960*/  @!P4 IMAD.MOV R48, RZ, RZ, -R48 ;  /* 0x000000ffff30c224 */ /* 0x000fe200078e0a30 */
[----:B------:R-:W-:Y:S01]  /*2970*/  ISETP.GT.U32.AND P4, PT, R0, R50, PT ;  /* 0x000000320000720c */ /* 0x000fe20003f84070 */
[----:B------:R-:W-:Y:S01]  /*2980*/  IMAD.HI.U32 R5, R4, R7, RZ ;  /* 0x0000000704057227 */ /* 0x000fe200078e00ff */
[----:B------:R-:W-:-:S03]  /*2990*/  IABS R9, R8 ;  /* 0x0000000800097213 */ /* 0x000fc60000000000 */
[----:B------:R-:W-:Y:S02]  /*29a0*/  IMAD.MOV R5, RZ, RZ, -R5 ;  /* 0x000000ffff057224 */ /* 0x000fe400078e0a05 */
[----:B------:R-:W-:Y:S01]  /*29b0*/  @!P0 IMAD.MOV R66, RZ, RZ, -R66 ;  /* 0x000000ffff428224 */ /* 0x000fe200078e0a42 */
[C---:B------:R-:W-:Y:S01]  /*29c0*/  ISETP.GT.U32.AND P0, PT, R0.reuse, R64, PT ;  /* 0x000000400000720c */ /* 0x040fe20003f04070 */
[----:B------:R-:W-:Y:S02]  /*29d0*/  IMAD R52, R0, R5, R7 ;  /* 0x0000000500347224 */ /* 0x000fe400078e0207 */
[----:B------:R-:W-:Y:S01]  /*29e0*/  @!P2 IMAD.MOV R46, RZ, RZ, -R46 ;  /* 0x000000ffff2ea224 */ /* 0x000fe200078e0a2e */
[----:B------:R-:W-:Y:S01]  /*29f0*/  ISETP.GE.AND P2, PT, R11, RZ, PT ;  /* 0x000000ff0b00720c */ /* 0x000fe20003f46270 */
[--C-:B------:R-:W-:Y:S01]  /*2a00*/  @!P6 IMAD.IADD R218, R218, 0x1, -R0.reuse ;  /* 0x00000001dadae824 */ /* 0x100fe200078e0a00 */
[----:B------:R-:W-:Y:S01]  /*2a10*/  ISETP.GT.U32.AND P6, PT, R0, R52, PT ;  /* 0x000000340000720c */ /* 0x000fe20003fc4070 */
[----:B------:R-:W-:Y:S01]  /*2a20*/  @!P4 IMAD.IADD R50, R50, 0x1, -R0 ;  /* 0x000000013232c824 */ /* 0x000fe200078e0a00 */
[----:B------:R-:W-:Y:S01]  /*2a30*/  IABS R11, R17 ;  /* 0x00000011000b7213 */ /* 0x000fe20000000000 */
[----:B------:R-:W-:Y:S01]  /*2a40*/  IMAD.MOV.U32 R7, RZ, RZ, R6 ;  /* 0x000000ffff077224 */ /* 0x000fe200078e0006 */
[----:B------:R-:W-:Y:S01]  /*2a50*/  ISETP.GE.AND P4, PT, R10, RZ, PT ;  /* 0x000000ff0a00720c */ /* 0x000fe20003f86270 */
[----:B------:R-:W-:Y:S01]  /*2a60*/  IMAD.HI.U32 R5, R4, R9, RZ ;  /* 0x0000000904057227 */ /* 0x000fe200078e00ff */
[----:B------:R-:W-:-:S03]  /*2a70*/  LOP3.LUT R10, R2, 0x158, RZ, 0xfc, !PT ;  /* 0x00000158020a7812 */ /* 0x000fc600078efcff */
[----:B------:R-:W-:Y:S01]  /*2a80*/  @!P5 IMAD.MOV R218, RZ, RZ, -R218 ;  /* 0x000000ffffdad224 */ /* 0x000fe200078e0ada */
[----:B------:R-:W-:Y:S01]  /*2a90*/  ISETP.GT.U32.AND P5, PT, R0, R50, PT ;  /* 0x000000320000720c */ /* 0x000fe20003fa4070 */
[----:B------:R-:W-:-:S04]  /*2aa0*/  IMAD.HI.U32 R6, R4, R7, RZ ;  /* 0x0000000704067227 */ /* 0x000fc800078e00ff */
[----:B------:R-:W-:Y:S02]  /*2ab0*/  IMAD.MOV R62, RZ, RZ, -R5 ;  /* 0x000000ffff3e7224 */ /* 0x000fe400078e0a05 */
[----:B------:R-:W-:Y:S01]  /*2ac0*/  @!P0 IMAD.IADD R64, R64, 0x1, -R0 ;  /* 0x0000000140408824 */ /* 0x000fe200078e0a00 */
[----:B------:R-:W-:Y:S01]  /*2ad0*/  ISETP.GE.AND P0, PT, R8, RZ, PT ;  /* 0x000000ff0800720c */ /* 0x000fe20003f06270 */
[----:B------:R-:W-:Y:S01]  /*2ae0*/  IMAD.MOV R6, RZ, RZ, -R6 ;  /* 0x000000ffff067224 */ /* 0x000fe200078e0a06 */
[----:B------:R-:W-:Y:S01]  /*2af0*/  LOP3.LUT R8, R2, 0x15c, RZ, 0xfc, !PT ;  /* 0x0000015c02087812 */ /* 0x000fe200078efcff */
[C---:B------:R-:W-:Y:S01]  /*2b00*/  IMAD R62, R0.reuse, R62, R9 ;  /* 0x0000003e003e7224 */ /* 0x040fe200078e0209 */
[----:B------:R-:W-:Y:S01]  /*2b10*/  IABS R9, R10 ;  /* 0x0000000a00097213 */ /* 0x000fe20000000000 */
[----:B------:R-:W-:Y:S01]  /*2b20*/  IMAD R54, R0, R6, R7 ;  /* 0x0000000600367224 */ /* 0x000fe200078e0207 */
[----:B------:R-:W-:Y:S01]  /*2b30*/  IABS R7, R8 ;  /* 0x0000000800077213 */ /* 0x000fe20000000000 */
[----:B------:R-:W-:-:S02]  /*2b40*/  @!P6 IMAD.IADD R52, R52, 0x1, -R0 ;  /* 0x000000013434e824 */ /* 0x000fc400078e0a00 */
[----:B------:R-:W-:Y:S01]  /*2b50*/  @!P2 IMAD.MOV R64, RZ, RZ, -R64 ;  /* 0x000000ffff40a224 */ /* 0x000fe200078e0a40 */
[----:B------:R-:W-:Y:S01]  /*2b60*/  ISETP.GT.U32.AND P2, PT, R0, R62, PT ;  /* 0x0000003e0000720c */ /* 0x000fe20003f44070 */
[----:B------:R-:W-:Y:S01]  /*2b70*/  @!P5 IMAD.IADD R50, R50, 0x1, -R0 ;  /* 0x000000013232d824 */ /* 0x000fe200078e0a00 */
[----:B------:R-:W-:Y:S01]  /*2b80*/  ISETP.GT.U32.AND P6, PT, R0, R52, PT ;  /* 0x000000340000720c */ /* 0x000fe20003fc4070 */
[----:B------:R-:W-:Y:S01]  /*2b90*/  IMAD.HI.U32 R5, R4, R11, RZ ;  /* 0x0000000b04057227 */ /* 0x000fe200078e00ff */
[----:B------:R-:W-:-:S03]  /*2ba0*/  ISETP.GT.U32.AND P5, PT, R0, R54, PT ;  /* 0x000000360000720c */ /* 0x000fc60003fa4070 */
[----:B------:R-:W-:Y:S02]  /*2bb0*/  IMAD.MOV R5, RZ, RZ, -R5 ;  /* 0x000000ffff057224 */ /* 0x000fe400078e0a05 */
[----:B------:R-:W-:-:S04]  /*2bc0*/  IMAD.HI.U32 R6, R4, R9, RZ ;  /* 0x0000000904067227 */ /* 0x000fc800078e00ff */
[----:B------:R-:W-:Y:S01]  /*2bd0*/  IMAD R220, R0, R5, R11 ;  /* 0x0000000500dc7224 */ /* 0x000fe200078e020b */
[----:B------:R-:W-:Y:S01]  /*2be0*/  IABS R11, R19 ;  /* 0x00000013000b7213 */ /* 0x000fe20000000000 */
[--C-:B------:R-:W-:Y:S01]  /*2bf0*/  @!P2 IMAD.IADD R62, R62, 0x1, -R0.reuse ;  /* 0x000000013e3ea824 */ /* 0x100fe200078e0a00 */
[----:B------:R-:W-:Y:S01]  /*2c00*/  ISETP.GE.AND P2, PT, R17, RZ, PT ;  /* 0x000000ff1100720c */ /* 0x000fe20003f46270 */
[--C-:B------:R-:W-:Y:S01]  /*2c10*/  @!P6 IMAD.IADD R52, R52, 0x1, -R0.reuse ;  /* 0x000000013434e824 */ /* 0x100fe200078e0a00 */
[----:B------:R-:W-:Y:S01]  /*2c20*/  ISETP.GT.U32.AND P6, PT, R0, R220, PT ;  /* 0x000000dc0000720c */ /* 0x000fe20003fc4070 */
[----:B------:R-:W-:Y:S01]  /*2c30*/  @!P5 IMAD.IADD R54, R54, 0x1, -R0 ;  /* 0x000000013636d824 */ /* 0x000fe200078e0a00 */
[----:B------:R-:W-:Y:S01]  /*2c40*/  ISETP.GT.U32.AND P5, PT, R0, R62, PT ;  /* 0x0000003e0000720c */ /* 0x000fe20003fa4070 */
[----:B------:R-:W-:Y:S01]  /*2c50*/  IMAD.HI.U32 R5, R4, R7, RZ ;  /* 0x0000000704057227 */ /* 0x000fe200078e00ff */
[----:B------:R-:W-:-:S03]  /*2c60*/  LOP3.LUT R17, R2, 0x12c, RZ, 0xfc, !PT ;  /* 0x0000012c02117812 */ /* 0x000fc600078efcff */
[----:B------:R-:W-:Y:S02]  /*2c70*/  IMAD.MOV R5, RZ, RZ, -R5 ;  /* 0x000000ffff057224 */ /* 0x000fe400078e0a05 */
[----:B------:R-:W-:Y:S02]  /*2c80*/  IMAD.MOV R6, RZ, RZ, -R6 ;  /* 0x000000ffff067224 */ /* 0x000fe400078e0a06 */
[----:B------:R-:W-:Y:S02]  /*2c90*/  IMAD R60, R0, R5, R7 ;  /* 0x00000005003c7224 */ /* 0x000fe400078e0207 */
[--C-:B------:R-:W-:Y:S01]  /*2ca0*/  @!P6 IMAD.IADD R220, R220, 0x1, -R0.reuse ;  /* 0x00000001dcdce824 */ /* 0x100fe200078e0a00 */
[----:B------:R-:W-:Y:S01]  /*2cb0*/  ISETP.GT.U32.AND P6, PT, R0, R54, PT ;  /* 0x000000360000720c */ /* 0x000fe20003fc4070 */
[----:B------:R-:W-:Y:S01]  /*2cc0*/  @!P5 IMAD.IADD R62, R62, 0x1, -R0 ;  /* 0x000000013e3ed824 */ /* 0x000fe200078e0a00 */
[C---:B------:R-:W-:Y:S01]  /*2cd0*/  ISETP.GT.U32.AND P5, PT, R0.reuse, R60, PT ;  /* 0x0000003c0000720c */ /* 0x040fe20003fa4070 */
[----:B------:R-:W-:-:S02]  /*2ce0*/  IMAD R56, R0, R6, R9 ;  /* 0x0000000600387224 */ /* 0x000fc400078e0209 */
[----:B------:R-:W-:-:S04]  /*2cf0*/  IMAD.HI.U32 R6, R4, R13, RZ ;  /* 0x0000000d04067227 */ /* 0x000fc800078e00ff */
[----:B------:R-:W-:Y:S02]  /*2d00*/  IMAD.MOV R6, RZ, RZ, -R6 ;  /* 0x000000ffff067224 */ /* 0x000fe400078e0a06 */
[----:B------:R-:W-:-:S04]  /*2d10*/  IMAD.HI.U32 R5, R4, R11, RZ ;  /* 0x0000000b04057227 */ /* 0x000fc800078e00ff */
[--C-:B------:R-:W-:Y:S01]  /*2d20*/  @!P6 IMAD.IADD R54, R54, 0x1, -R0.reuse ;  /* 0x000000013636e824 */ /* 0x100fe200078e0a00 */
[C---:B------:R-:W-:Y:S01]  /*2d30*/  ISETP.GT.U32.AND P6, PT, R0.reuse, R56, PT ;  /* 0x000000380000720c */ /* 0x040fe20003fc4070 */
[----:B------:R-:W-:Y:S01]  /*2d40*/  IMAD R98, R0, R6, R13 ;  /* 0x0000000600627224 */ /* 0x000fe200078e020d */
[----:B------:R-:W-:Y:S01]  /*2d50*/  LOP3.LUT R6, R2, 0x148, RZ, 0xfc, !PT ;  /* 0x0000014802067812 */ /* 0x000fe200078efcff */
[----:B------:R-:W-:Y:S02]  /*2d60*/  @!P5 IMAD.IADD R60, R60, 0x1, -R0 ;  /* 0x000000013c3cd824 */ /* 0x000fe400078e0a00 */
[----:B------:R-:W-:Y:S01]  /*2d70*/  @!P3 IMAD.MOV R52, RZ, RZ, -R52 ;  /* 0x000000ffff34b224 */ /* 0x000fe200078e0a34 */
[----:B------:R-:W-:Y:S01]  /*2d80*/  ISETP.GE.AND P3, PT, R8, RZ, PT ;  /* 0x000000ff0800720c */ /* 0x000fe20003f66270 */
[----:B------:R-:W-:Y:S01]  /*2d90*/  @!P0 IMAD.MOV R62, RZ, RZ, -R62 ;  /* 0x000000ffff3e8224 */ /* 0x000fe200078e0a3e */
[C---:B------:R-:W-:Y:S01]  /*2da0*/  ISETP.GT.U32.AND P0, PT, R0.reuse, R60, PT ;  /* 0x0000003c0000720c */ /* 0x040fe20003f04070 */
[----:B------:R-:W-:Y:S01]  /*2db0*/  @!P4 IMAD.MOV R54, RZ, RZ, -R54 ;  /* 0x000000ffff36c224 */ /* 0x000fe200078e0a36 */
[----:B------:R-:W-:Y:S01]  /*2dc0*/  ISETP.GT.U32.AND P4, PT, R0, R98, PT ;  /* 0x000000620000720c */ /* 0x000fe20003f84070 */
[----:B------:R-:W-:Y:S01]  /*2dd0*/  IMAD.MOV R5, RZ, RZ, -R5 ;  /* 0x000000ffff057224 */ /* 0x000fe200078e0a05 */
[----:B------:R-:W-:Y:S01]  /*2de0*/  LOP3.LUT R8, R2, 0x14c, RZ, 0xfc, !PT ;  /* 0x0000014c02087812 */ /* 0x000fe200078efcff */
[----:B------:R-:W-:Y:S01]  /*2df0*/  @!P6 IMAD.IADD R56, R56, 0x1, -R0 ;  /* 0x000000013838e824 */ /* 0x000fe200078e0a00 */
[----:B------:R-:W-:Y:S01]  /*2e00*/  IABS R9, R6 ;  /* 0x0000000600097213 */ /* 0x000fe20000000000 */
[C---:B------:R-:W-:Y:S01]  /*2e10*/  IMAD R58, R0.reuse, R5, R11 ;  /* 0x00000005003a7224 */ /* 0x040fe200078e020b */
[----:B------:R-:W-:Y:S01]  /*2e20*/  IABS R7, R8 ;  /* 0x0000000800077213 */ /* 0x000fe20000000000 */
[----:B------:R-:W-:Y:S01]  /*2e30*/  @!P1 IMAD.MOV R50, RZ, RZ, -R50 ;  /* 0x000000ffff329224 */ /* 0x000fe200078e0a32 */
[----:B------:R-:W-:-:S02]  /*2e40*/  ISETP.GT.U32.AND P6, PT, R0, R56, PT ;  /* 0x000000380000720c */ /* 0x000fc40003fc4070 */
[----:B------:R-:W-:Y:S01]  /*2e50*/  ISETP.GT.U32.AND P5, PT, R0, R58, PT ;  /* 0x0000003a0000720c */ /* 0x000fe20003fa4070 */
[----:B------:R-:W-:Y:S01]  /*2e60*/  IMAD.HI.U32 R5, R4, R7, RZ ;  /* 0x0000000704057227 */ /* 0x000fe200078e00ff */
[----:B------:R-:W-:-:S03]  /*2e70*/  ISETP.GT.U32.AND P1, PT, R0, R220, PT ;  /* 0x000000dc0000720c */ /* 0x000fc60003f24070 */
[--C-:B------:R-:W-:Y:S01]  /*2e80*/  @!P0 IMAD.IADD R60, R60, 0x1, -R0.reuse ;  /* 0x000000013c3c8824 */ /* 0x100fe200078e0a00 */
        /* <DEDUP_REMOVED lines=8> */
[----:B------:R-:W-:Y:S01]  /*2f10*/  LOP3.LUT R7, R2, 0x13c, RZ, 0xfc, !PT ;  /* 0x0000013c02077812 */ /* 0x000fe200078efcff */
[----:B------:R-:W-:Y:S01]  /*2f20*/  IMAD.HI.U32 R5, R4, R9, RZ ;  /* 0x0000000904057227 */ /* 0x000fe200078e00ff */
[----:B------:R-:W-:-:S02]  /*2f30*/  IABS R13, R8 ;  /* 0x00000008000d7213 */ /* 0x000fc40000000000 */
[----:B------:R-:W-:Y:S01]  /*2f40*/  IABS R11, R7 ;  /* 0x00000007000b7213 */ /* 0x000fe20000000000 */
[----:B------:R-:W-:Y:S01]  /*2f50*/  IMAD.MOV R5, RZ, RZ, -R5 ;  /* 0x000000ffff057224 */ /* 0x000fe200078e0a05 */
[----:B------:R-:W-:Y:S01]  /*2f60*/  LOP3.LUT R21, R2, 0xe0, RZ, 0xfc, !PT ;  /* 0x000000e002157812 */ /* 0x000fe200078efcff */
[--C-:B------:R-:W-:Y:S02]  /*2f70*/  @!P5 IMAD.IADD R58, R58, 0x1, -R0.reuse ;  /* 0x000000013a3ad824 */ /* 0x100fe400078e0a00 */
[--C-:B------:R-:W-:Y:S01]  /*2f80*/  @!P6 IMAD.IADD R56, R56, 0x1, -R0.reuse ;  /* 0x000000013838e824 */ /* 0x100fe200078e0a00 */
[C---:B------:R-:W-:Y:S01]  /*2f90*/  ISETP.GT.U32.AND P6, PT, R0.reuse, R100, PT ;  /* 0x000000640000720c */ /* 0x040fe20003fc4070 */
[C---:B------:R-:W-:Y:S01]  /*2fa0*/  IMAD R222, R0.reuse, R5, R9 ;  /* 0x0000000500de7224 */ /* 0x040fe200078e0209 */
[----:B------:R-:W-:Y:S01]  /*2fb0*/  ISETP.GT.U32.AND P5, PT, R0, R58, PT ;  /* 0x0000003a0000720c */ /* 0x000fe20003fa4070 */
[--C-:B------:R-:W-:Y:S01]  /*2fc0*/  @!P1 IMAD.IADD R220, R220, 0x1, -R0.reuse ;  /* 0x00000001dcdc9824 */ /* 0x100fe200078e0a00 */
[----:B------:R-:W-:Y:S01]  /*2fd0*/  ISETP.GE.AND P1, PT, R10, RZ, PT ;  /* 0x000000ff0a00720c */ /* 0x000fe20003f26270 */
[----:B------:R-:W-:Y:S01]  /*2fe0*/  @!P3 IMAD.IADD R98, R98, 0x1, -R0 ;  /* 0x000000016262b824 */ /* 0x000fe200078e0a00 */
[----:B------:R-:W-:Y:S01]  /*2ff0*/  ISETP.GT.U32.AND P3, PT, R0, R222, PT ;  /* 0x000000de0000720c */ /* 0x000fe20003f64070 */
[----:B------:R-:W-:Y:S01]  /*3000*/  @!P2 IMAD.MOV R220, RZ, RZ, -R220 ;  /* 0x000000ffffdca224 */ /* 0x000fe200078e0adc */
[----:B------:R-:W-:Y:S01]  /*3010*/  ISETP.GE.AND P2, PT, R19, RZ, PT ;  /* 0x000000ff1300720c */ /* 0x000fe20003f46270 */
[----:B------:R-:W-:Y:S01]  /*3020*/  @!P0 IMAD.MOV R98, RZ, RZ, -R98 ;  /* 0x000000ffff628224 */ /* 0x000fe200078e0a62 */
[----:B------:R-:W-:-:S02]  /*3030*/  LOP3.LUT R5, R2, 0x144, RZ, 0xfc, !PT ;  /* 0x0000014402057812 */ /* 0x000fc400078efcff */
[----:B------:R-:W-:Y:S01]  /*3040*/  ISETP.GE.AND P0, PT, R7, RZ, PT ;  /* 0x000000ff0700720c */ /* 0x000fe20003f06270 */
[--C-:B------:R-:W-:Y:S01]  /*3050*/  @!P6 IMAD.IADD R100, R100, 0x1, -R0.reuse ;  /* 0x000000016464e824 */ /* 0x100fe200078e0a00 */
[----:B------:R-:W-:Y:S01]  /*3060*/  IABS R9, R5 ;  /* 0x0000000500097213 */ /* 0x000fe20000000000 */
[----:B------:R-:W-:Y:S01]  /*3070*/  @!P5 IMAD.IADD R58, R58, 0x1, -R0 ;  /* 0x000000013a3ad824 */ /* 0x000fe200078e0a00 */
[----:B------:R-:W-:Y:S01]  /*3080*/  ISETP.GE.AND P5, PT, R6, RZ, PT ;  /* 0x000000ff0600720c */ /* 0x000fe20003fa6270 */
[----:B------:R-:W-:Y:S01]  /*3090*/  @!P1 IMAD.MOV R56, RZ, RZ, -R56 ;  /* 0x000000ffff389224 */ /* 0x000fe200078e0a38 */
[----:B------:R-:W-:Y:S01]  /*30a0*/  LOP3.LUT R6, R2, 0x140, RZ, 0xfc, !PT ;  /* 0x0000014002067812 */ /* 0x000fe200078efcff */
[----:B------:R-:W-:Y:S01]  /*30b0*/  @!P3 IMAD.IADD R222, R222, 0x1, -R0 ;  /* 0x00000001dedeb824 */ /* 0x000fe200078e0a00 */
[----:B------:R-:W-:Y:S01]  /*30c0*/  ISETP.GT.U32.AND P6, PT, R0, R100, PT ;  /* 0x000000640000720c */ /* 0x000fe20003fc4070 */
[----:B------:R-:W-:Y:S01]  /*30d0*/  @!P2 IMAD.MOV R58, RZ, RZ, -R58 ;  /* 0x000000ffff3aa224 */ /* 0x000fe200078e0a3a */
[----:B------:R-:W-:-:S02]  /*30e0*/  ISETP.GE.AND P2, PT, R6, RZ, PT ;  /* 0x000000ff0600720c */ /* 0x000fc40003f46270 */
[----:B------:R-:W-:Y:S02]  /*30f0*/  IABS R6, R6 ;  /* 0x0000000600067213 */ /* 0x000fe40000000000 */
[----:B------:R-:W-:Y:S01]  /*3100*/  ISETP.GE.AND P1, PT, R5, RZ, PT ;  /* 0x000000ff0500720c */ /* 0x000fe20003f26270 */
[----:B------:R-:W-:Y:S01]  /*3110*/  IMAD.HI.U32 R5, R4, R9, RZ ;  /* 0x0000000904057227 */ /* 0x000fe200078e00ff */
[----:B------:R-:W-:Y:S02]  /*3120*/  ISETP.GT.U32.AND P3, PT, R0, R222, PT ;  /* 0x000000de0000720c */ /* 0x000fe40003f64070 */
[----:B------:R-:W-:Y:S01]  /*3130*/  LOP3.LUT R19, R2, 0x128, RZ, 0xfc, !PT ;  /* 0x0000012802137812 */ /* 0x000fe200078efcff */
[----:B------:R-:W-:Y:S02]  /*3140*/  IMAD.MOV.U32 R7, RZ, RZ, R6 ;  /* 0x000000ffff077224 */ /* 0x000fe400078e0006 */
[----:B------:R-:W-:Y:S01]  /*3150*/  IMAD.MOV R102, RZ, RZ, -R5 ;  /* 0x000000ffff667224 */ /* 0x000fe200078e0a05 */
[----:B------:R-:W-:Y:S01]  /*3160*/  IABS R10, R19 ;  /* 0x00000013000a7213 */ /* 0x000fe20000000000 */
[----:B------:R-:W-:-:S04]  /*3170*/  IMAD.HI.U32 R6, R4, R11, RZ ;  /* 0x0000000b04067227 */ /* 0x000fc800078e00ff */
[----:B------:R-:W-:Y:S01]  /*3180*/  @!P6 IMAD.IADD R100, R100, 0x1, -R0 ;  /* 0x000000016464e824 */ /* 0x000fe200078e0a00 */
[----:B------:R-:W-:Y:S01]  /*3190*/  ISETP.GE.AND P6, PT, R8, RZ, PT ;  /* 0x000000ff0800720c */ /* 0x000fe20003fc6270 */
[C---:B------:R-:W-:Y:S01]  /*31a0*/  IMAD R102, R0.reuse, R102, R9 ;  /* 0x0000006600667224 */ /* 0x040fe200078e0209 */
[----:B------:R-:W-:Y:S01]  /*31b0*/  IABS R8, R17 ;  /* 0x0000001100087213 */ /* 0x000fe20000000000 */
[----:B------:R-:W-:Y:S02]  /*31c0*/  IMAD.MOV R6, RZ, RZ, -R6 ;  /* 0x000000ffff067224 */ /* 0x000fe400078e0a06 */
[----:B------:R-:W-:Y:S01]  /*31d0*/  @!P4 IMAD.MOV R100, RZ, RZ, -R100 ;  /* 0x000000ffff64c224 */ /* 0x000fe200078e0a64 */
[----:B------:R-:W-:Y:S01]  /*31e0*/  ISETP.GT.U32.AND P4, PT, R0, R102, PT ;  /* 0x000000660000720c */ /* 0x000fe20003f84070 */
[----:B------:R-:W-:Y:S02]  /*31f0*/  @!P3 IMAD.IADD R222, R222, 0x1, -R0 ;  /* 0x00000001dedeb824 */ /* 0x000fe400078e0a00 */
[----:B------:R-:W-:Y:S01]  /*3200*/  IMAD R224, R0, R6, R11 ;  /* 0x0000000600e07224 */ /* 0x000fe200078e020b */
[----:B------:R-:W-:Y:S01]  /*3210*/  LOP3.LUT R11, R2, 0x134, RZ, 0xfc, !PT ;  /* 0x00000134020b7812 */ /* 0x000fe200078efcff */
[----:B------:R-:W-:-:S04]  /*3220*/  IMAD.HI.U32 R5, R4, R7, RZ ;  /* 0x0000000704057227 */ /* 0x000fc800078e00ff */
[----:B------:R-:W-:Y:S01]  /*3230*/  @!P5 IMAD.MOV R222, RZ, RZ, -R222 ;  /* 0x000000ffffded224 */ /* 0x000fe200078e0ade */
[----:B------:R-:W-:Y:S01]  /*3240*/  ISETP.GT.U32.AND P5, PT, R0, R224, PT ;  /* 0x000000e00000720c */ /* 0x000fe20003fa4070 */
[----:B------:R-:W-:Y:S02]  /*3250*/  IMAD.MOV R104, RZ, RZ, -R5 ;  /* 0x000000ffff687224 */ /* 0x000fe400078e0a05 */
[----:B------:R-:W-:-:S04]  /*3260*/  IMAD.HI.U32 R5, R4, R13, RZ ;  /* 0x0000000d04057227 */ /* 0x000fc800078e00ff */
[----:B------:R-:W-:Y:S02]  /*3270*/  IMAD.MOV R5, RZ, RZ, -R5 ;  /* 0x000000ffff057224 */ /* 0x000fe400078e0a05 */
[C---:B------:R-:W-:Y:S01]  /*3280*/  IMAD R104, R0.reuse, R104, R7 ;  /* 0x0000006800687224 */ /* 0x040fe200078e0207 */
[----:B------:R-:W-:Y:S01]  /*3290*/  IABS R7, R11 ;  /* 0x0000000b00077213 */ /* 0x000fe20000000000 */
[----:B------:R-:W-:Y:S01]  /*32a0*/  IMAD R108, R0, R5, R13 ;  /* 0x00000005006c7224 */ /* 0x000fe200078e020d */
[----:B------:R-:W-:Y:S01]  /*32b0*/  LOP3.LUT R13, R2, 0x130, RZ, 0xfc, !PT ;  /* 0x00000130020d7812 */ /* 0x000fe200078efcff */
[--C-:B------:R-:W-:Y:S01]  /*32c0*/  @!P4 IMAD.IADD R102, R102, 0x1, -R0.reuse ;  /* 0x000000016666c824 */ /* 0x100fe200078e0a00 */
[----:B------:R-:W-:Y:S01]  /*32d0*/  ISETP.GT.U32.AND P3, PT, R0, R104, PT ;  /* 0x000000680000720c */ /* 0x000fe20003f64070 */
[----:B------:R-:W-:Y:S01]  /*32e0*/  @!P5 IMAD.IADD R224, R224, 0x1, -R0 ;  /* 0x00000001e0e0d824 */ /* 0x000fe200078e0a00 */
[----:B------:R-:W-:Y:S01]  /*32f0*/  IABS R9, R13 ;  /* 0x0000000d00097213 */ /* 0x000fe20000000000 */
[----:B------:R-:W-:Y:S01]  /*3300*/  IMAD.HI.U32 R5, R4, R7, RZ ;  /* 0x0000000704057227 */ /* 0x000fe200078e00ff */
[----:B------:R-:W-:-:S02]  /*3310*/  ISETP.GT.U32.AND P4, PT, R0, R102, PT ;  /* 0x000000660000720c */ /* 0x000fc40003f84070 */
[----:B------:R-:W-:Y:S01]  /*3320*/  ISETP.GT.U32.AND P5, PT, R0, R224, PT ;  /* 0x000000e00000720c */ /* 0x000fe20003fa4070 */
[----:B------:R-:W-:-:S04]  /*3330*/  IMAD.HI.U32 R6, R4, R9, RZ ;  /* 0x0000000904067227 */ /* 0x000fc800078e00ff */
[----:B------:R-:W-:Y:S02]  /*3340*/  IMAD.MOV R6, RZ, RZ, -R6 ;  /* 0x000000ffff067224 */ /* 0x000fe400078e0a06 */
[--C-:B------:R-:W-:Y:S02]  /*3350*/  @!P3 IMAD.IADD R104, R104, 0x1, -R0.reuse ;  /* 0x000000016868b824 */ /* 0x100fe400078e0a00 */
[----:B------:R-:W-:Y:S02]  /*3360*/  IMAD R112, R0, R6, R9 ;  /* 0x0000000600707224 */ /* 0x000fe400078e0209 */
[--C-:B------:R-:W-:Y:S01]  /*3370*/  @!P4 IMAD.IADD R102, R102, 0x1, -R0.reuse ;  /* 0x000000016666c824 */ /* 0x100fe200078e0a00 */
[----:B------:R-:W-:Y:S01]  /*3380*/  ISETP.GT.U32.AND P4, PT, R0, R108, PT ;  /* 0x0000006c0000720c */ /* 0x000fe20003f84070 */
[----:B------:R-:W-:Y:S01]  /*3390*/  @!P5 IMAD.IADD R224, R224, 0x1, -R0 ;  /* 0x00000001e0e0d824 */ /* 0x000fe200078e0a00 */
[C---:B------:R-:W-:Y:S01]  /*33a0*/  ISETP.GT.U32.AND P3, PT, R0.reuse, R104, PT ;  /* 0x000000680000720c */ /* 0x040fe20003f64070 */
[----:B------:R-:W-:Y:S01]  /*33b0*/  IMAD.MOV R5, RZ, RZ, -R5 ;  /* 0x000000ffff057224 */ /* 0x000fe200078e0a05 */
[----:B------:R-:W-:Y:S01]  /*33c0*/  ISETP.GT.U32.AND P5, PT, R0, R112, PT ;  /* 0x000000700000720c */ /* 0x000fe20003fa4070 */
[----:B------:R-:W-:-:S02]  /*33d0*/  @!P1 IMAD.MOV R102, RZ, RZ, -R102 ;  /* 0x000000ffff669224 */ /* 0x000fc400078e0a66 */
[----:B------:R-:W-:Y:S02]  /*33e0*/  IMAD R106, R0, R5, R7 ;  /* 0x00000005006a7224 */ /* 0x000fe400078e0207 */
[----:B------:R-:W-:Y:S01]  /*33f0*/  IMAD.MOV.U32 R7, RZ, RZ, R8 ;  /* 0x000000ffff077224 */ /* 0x000fe200078e0008 */
[C---:B------:R-:W-:Y:S01]  /*3400*/  LOP3.LUT R8, R2.reuse, 0x124, RZ, 0xfc, !PT ;  /* 0x0000012402087812 */ /* 0x040fe200078efcff */
[----:B------:R-:W-:Y:S01]  /*3410*/  IMAD.MOV.U32 R9, RZ, RZ, R10 ;  /* 0x000000ffff097224 */ /* 0x000fe200078e000a */
[----:B------:R-:W-:Y:S01]  /*3420*/  LOP3.LUT R10, R2, 0x11c, RZ, 0xfc, !PT ;  /* 0x0000011c020a7812 */ /* 0x000fe200078efcff */
[--C-:B------:R-:W-:Y:S01]  /*3430*/  @!P4 IMAD.IADD R108, R108, 0x1, -R0.reuse ;  /* 0x000000016c6cc824 */ /* 0x100fe200078e0a00 */
[----:B------:R-:W-:Y:S01]  /*3440*/  ISETP.GE.AND P4, PT, R11, RZ, PT ;  /* 0x000000ff0b00720c */ /* 0x000fe20003f86270 */
[----:B------:R-:W-:Y:S01]  /*3450*/  IMAD.HI.U32 R5, R4, R7, RZ ;  /* 0x0000000704057227 */ /* 0x000fe200078e00ff */
[----:B------:R-:W-:Y:S02]  /*3460*/  IABS R11, R8 ;  /* 0x00000008000b7213 */ /* 0x000fe40000000000 */
[----:B------:R-:W-:Y:S01]  /*3470*/  ISETP.GT.U32.AND P1, PT, R0, R108, PT ;  /* 0x0000006c0000720c */ /* 0x000fe20003f24070 */
[--C-:B------:R-:W-:Y:S01]  /*3480*/  @!P3 IMAD.IADD R104, R104, 0x1, -R0.reuse ;  /* 0x000000016868b824 */ /* 0x100fe200078e0a00 */
[----:B------:R-:W-:Y:S01]  /*3490*/  ISETP.GT.U32.AND P3, PT, R0, R106, PT ;  /* 0x0000006a0000720c */ /* 0x000fe20003f64070 */
[----:B------:R-:W-:-:S02]  /*34a0*/  @!P5 IMAD.IADD R112, R112, 0x1, -R0 ;  /* 0x000000017070d824 */ /* 0x000fc400078e0a00 */
[----:B------:R-:W-:Y:S02]  /*34b0*/  IMAD.MOV R5, RZ, RZ, -R5 ;  /* 0x000000ffff057224 */ /* 0x000fe400078e0a05 */
[----:B------:R-:W-:Y:S01]  /*34c0*/  IMAD.HI.U32 R6, R4, R9, RZ ;  /* 0x0000000904067227 */ /* 0x000fe200078e00ff */
[----:B------:R-:W-:-:S03]  /*34d0*/  ISETP.GT.U32.AND P5, PT, R0, R112, PT ;  /* 0x000000700000720c */ /* 0x000fc60003fa4070 */
[----:B------:R-:W-:Y:S02]  /*34e0*/  IMAD R114, R0, R5, R7 ;  /* 0x0000000500727224 */ /* 0x000fe400078e0207 */
[----:B------:R-:W-:-:S04]  /*34f0*/  IMAD.HI.U32 R5, R4, R11, RZ ;  /* 0x0000000b04057227 */ /* 0x000fc800078e00ff */
[----:B------:R-:W-:Y:S02]  /*3500*/  IMAD.MOV R6, RZ, RZ, -R6 ;  /* 0x000000ffff067224 */ /* 0x000fe400078e0a06 */
[----:B------:R-:W-:Y:S02]  /*3510*/  IMAD.MOV R5, RZ, RZ, -R5 ;  /* 0x000000ffff057224 */ /* 0x000fe400078e0a05 */
[--C-:B------:R-:W-:Y:S01]  /*3520*/  @!P3 IMAD.IADD R106, R106, 0x1, -R0.reuse ;  /* 0x000000016a6ab824 */ /* 0x100fe200078e0a00 */
[----:B------:R-:W-:Y:S01]  /*3530*/  ISETP.GE.AND P3, PT, R13, RZ, PT ;  /* 0x000000ff0d00720c */ /* 0x000fe20003f66270 */
[----:B------:R-:W-:Y:S01]  /*3540*/  IMAD R110, R0, R6, R9 ;  /* 0x00000006006e7224 */ /* 0x000fe200078e0209 */
[----:B------:R-:W-:Y:S01]  /*3550*/  LOP3.LUT R6, R2, 0x120, RZ, 0xfc, !PT ;  /* 0x0000012002067812 */ /* 0x000fe200078efcff */
[----:B------:R-:W-:Y:S01]  /*3560*/  @!P1 IMAD.IADD R108, R108, 0x1, -R0 ;  /* 0x000000016c6c9824 */ /* 0x000fe200078e0a00 */
[C---:B------:R-:W-:Y:S01]  /*3570*/  ISETP.GT.U32.AND P1, PT, R0.reuse, R114, PT ;  /* 0x000000720000720c */ /* 0x040fe20003f24070 */
[C---:B------:R-:W-:Y:S01]  /*3580*/  IMAD R226, R0.reuse, R5, R11 ;  /* 0x0000000500e27224 */ /* 0x040fe200078e020b */
[----:B------:R-:W-:Y:S01]  /*3590*/  IABS R7, R6 ;  /* 0x0000000600077213 */ /* 0x000fe20000000000 */
[----:B------:R-:W-:Y:S01]  /*35a0*/  @!P2 IMAD.MOV R104, RZ, RZ, -R104 ;  /* 0x000000ffff68a224 */ /* 0x000fe200078e0a68 */
[C---:B------:R-:W-:Y:S01]  /*35b0*/  ISETP.GT.U32.AND P2, PT, R0.reuse, R106, PT ;  /* 0x0000006a0000720c */ /* 0x040fe20003f44070 */
[----:B------:R-:W-:Y:S01]  /*35c0*/  @!P6 IMAD.MOV R108, RZ, RZ, -R108 ;  /* 0x000000ffff6ce224 */ /* 0x000fe200078e0a6c */
[----:B------:R-:W-:Y:S01]  /*35d0*/  ISETP.GT.U32.AND P6, PT, R0, R110, PT ;  /* 0x0000006e0000720c */ /* 0x000fe20003fc4070 */
[----:B------:R-:W-:Y:S01]  /*35e0*/  @!P5 IMAD.IADD R112, R112, 0x1, -R0 ;  /* 0x000000017070d824 */ /* 0x000fe200078e0a00 */
[----:B------:R-:W-:Y:S01]  /*35f0*/  ISETP.GT.U32.AND P5, PT, R0, R226, PT ;  /* 0x000000e20000720c */ /* 0x000fe20003fa4070 */
[----:B------:R-:W-:Y:S01]  /*3600*/  IMAD.HI.U32 R5, R4, R7, RZ ;  /* 0x0000000704057227 */ /* 0x000fe200078e00ff */
[----:B------:R-:W-:-:S02]  /*3610*/  IABS R9, R10 ;  /* 0x0000000a00097213 */ /* 0x000fc40000000000 */
[----:B------:R-:W-:Y:S01]  /*3620*/  LOP3.LUT R13, R2, 0x114, RZ, 0xfc, !PT ;  /* 0x00000114020d7812 */ /* 0x000fe200078efcff */
[--C-:B------:R-:W-:Y:S01]  /*3630*/  @!P1 IMAD.IADD R114, R114, 0x1, -R0.reuse ;  /* 0x0000000172729824 */ /* 0x100fe200078e0a00 */
[----:B------:R-:W-:Y:S01]  /*3640*/  ISETP.GE.AND P1, PT, R8, RZ, PT ;  /* 0x000000ff0800720c */ /* 0x000fe20003f26270 */
[----:B------:R-:W-:Y:S01]  /*3650*/  IMAD.MOV R116, RZ, RZ, -R5 ;  /* 0x000000ffff747224 */ /* 0x000fe200078e0a05 */
[----:B------:R-:W-:Y:S01]  /*3660*/  LOP3.LUT R8, R2, 0x118, RZ, 0xfc, !PT ;  /* 0x0000011802087812 */ /* 0x000fe200078efcff */
[--C-:B------:R-:W-:Y:S01]  /*3670*/  @!P2 IMAD.IADD R106, R106, 0x1, -R0.reuse ;  /* 0x000000016a6aa824 */ /* 0x100fe200078e0a00 */
[----:B------:R-:W-:Y:S01]  /*3680*/  IABS R11, R13 ;  /* 0x0000000d000b7213 */ /* 0x000fe20000000000 */
[--C-:B------:R-:W-:Y:S01]  /*3690*/  @!P6 IMAD.IADD R110, R110, 0x1, -R0.reuse ;  /* 0x000000016e6ee824 */ /* 0x100fe200078e0a00 */
[----:B------:R-:W-:Y:S01]  /*36a0*/  ISETP.GT.U32.AND P6, PT, R0, R114, PT ;  /* 0x000000720000720c */ /* 0x000fe20003fc4070 */
[----:B------:R-:W-:Y:S01]  /*36b0*/  @!P5 IMAD.IADD R226, R226, 0x1, -R0 ;  /* 0x00000001e2e2d824 */ /* 0x000fe200078e0a00 */
[----:B------:R-:W-:Y:S01]  /*36c0*/  ISETP.GE.AND P2, PT, R19, RZ, PT ;  /* 0x000000ff1300720c */ /* 0x000fe20003f46270 */
[----:B------:R-:W-:Y:S01]  /*36d0*/  @!P4 IMAD.MOV R106, RZ, RZ, -R106 ;  /* 0x000000ffff6ac224 */ /* 0x000fe200078e0a6a */
[----:B------:R-:W-:Y:S01]  /*36e0*/  ISETP.GT.U32.AND P5, PT, R0, R110, PT ;  /* 0x0000006e0000720c */ /* 0x000fe20003fa4070 */
[----:B------:R-:W-:Y:S01]  /*36f0*/  IMAD.HI.U32 R5, R4, R9, RZ ;  /* 0x0000000904057227 */ /* 0x000fe200078e00ff */
[----:B------:R-:W-:-:S02]  /*3700*/  ISETP.GT.U32.AND P4, PT, R0, R226, PT ;  /* 0x000000e20000720c */ /* 0x000fc40003f84070 */
[----:B------:R-:W-:Y:S01]  /*3710*/  LOP3.LUT R19, R2, 0xf0, RZ, 0xfc, !PT ;  /* 0x000000f002137812 */ /* 0x000fe200078efcff */
[----:B------:R-:W-:Y:S01]  /*3720*/  IMAD R116, R0, R116, R7 ;  /* 0x0000007400747224 */ /* 0x000fe200078e0207 */
[----:B------:R-:W-:Y:S01]  /*3730*/  IABS R7, R8 ;  /* 0x0000000800077213 */ /* 0x000fe20000000000 */
[----:B------:R-:W-:Y:S02]  /*3740*/  IMAD.MOV R5, RZ, RZ, -R5 ;  /* 0x000000ffff057224 */ /* 0x000fe400078e0a05 */
[----:B------:R-:W-:Y:S01]  /*3750*/  @!P6 IMAD.IADD R114, R114, 0x1, -R0 ;  /* 0x000000017272e824 */ /* 0x000fe200078e0a00 */
[C---:B------:R-:W-:Y:S01]  /*3760*/  ISETP.GT.U32.AND P6, PT, R0.reuse, R116, PT ;  /* 0x000000740000720c */ /* 0x040fe20003fc4070 */
[----:B------:R-:W-:Y:S02]  /*3770*/  IMAD R118, R0, R5, R9 ;  /* 0x0000000500767224 */ /* 0x000fe400078e0209 */
[----:B------:R-:W-:-:S04]  /*3780*/  IMAD.HI.U32 R5, R4, R7, RZ ;  /* 0x0000000704057227 */ /* 0x000fc800078e00ff */
[--C-:B------:R-:W-:Y:S01]  /*3790*/  @!P4 IMAD.IADD R226, R226, 0x1, -R0.reuse ;  /* 0x00000001e2e2c824 */ /* 0x100fe200078e0a00 */
[----:B------:R-:W-:Y:S01]  /*37a0*/  ISETP.GT.U32.AND P4, PT, R0, R118, PT ;  /* 0x000000760000720c */ /* 0x000fe20003f84070 */
[----:B------:R-:W-:Y:S01]  /*37b0*/  @!P5 IMAD.IADD R110, R110, 0x1, -R0 ;  /* 0x000000016e6ed824 */ /* 0x000fe200078e0a00 */
[----:B------:R-:W-:Y:S01]  /*37c0*/  ISETP.GE.AND P5, PT, R6, RZ, PT ;  /* 0x000000ff0600720c */ /* 0x000fe20003fa6270 */
[----:B------:R-:W-:Y:S01]  /*37d0*/  @!P0 IMAD.MOV R224, RZ, RZ, -R224 ;  /* 0x000000ffffe08224 */ /* 0x000fe200078e0ae0 */
[----:B------:R-:W-:Y:S01]  /*37e0*/  ISETP.GE.AND P0, PT, R17, RZ, PT ;  /* 0x000000ff1100720c */ /* 0x000fe20003f06270 */
[----:B------:R-:W-:Y:S01]  /*37f0*/  IMAD.HI.U32 R6, R4, R11, RZ ;  /* 0x0000000b04067227 */ /* 0x000fe200078e00ff */
[----:B------:R-:W-:-:S03]  /*3800*/  LOP3.LUT R17, R2, 0x110, RZ, 0xfc, !PT ;  /* 0x0000011002117812 */ /* 0x000fc600078efcff */
[----:B------:R-:W-:Y:S02]  /*3810*/  IMAD.MOV R5, RZ, RZ, -R5 ;  /* 0x000000ffff057224 */ /* 0x000fe400078e0a05 */
[----:B------:R-:W-:Y:S01]  /*3820*/  @!P6 IMAD.IADD R116, R116, 0x1, -R0 ;  /* 0x000000017474e824 */ /* 0x000fe200078e0a00 */
[----:B------:R-:W-:Y:S01]  /*3830*/  ISETP.GE.AND P6, PT, R10, RZ, PT ;  /* 0x000000ff0a00720c */ /* 0x000fe20003fc6270 */
[----:B------:R-:W-:Y:S01]  /*3840*/  IMAD.MOV R6, RZ, RZ, -R6 ;  /* 0x000000ffff067224 */ /* 0x000fe200078e0a06 */
[----:B------:R-:W-:Y:S01]  /*3850*/  LOP3.LUT R10, R2, 0x10c, RZ, 0xfc, !PT ;  /* 0x0000010c020a7812 */ /* 0x000fe200078efcff */
[----:B------:R-:W-:Y:S01]  /*3860*/  IMAD R120, R0, R5, R7 ;  /* 0x0000000500787224 */ /* 0x000fe200078e0207 */
[----:B------:R-:W-:Y:S01]  /*3870*/  IABS R7, R17 ;  /* 0x0000001100077213 */ /* 0x000fe20000000000 */
[----:B------:R-:W-:Y:S01]  /*3880*/  @!P4 IMAD.IADD R118, R118, 0x1, -R0 ;  /* 0x000000017676c824 */ /* 0x000fe200078e0a00 */
[----:B------:R-:W-:Y:S01]  /*3890*/  IABS R9, R10 ;  /* 0x0000000a00097213 */ /* 0x000fe20000000000 */
[----:B------:R-:W-:Y:S01]  /*38a0*/  @!P3 IMAD.MOV R112, RZ, RZ, -R112 ;  /* 0x000000ffff70b224 */ /* 0x000fe200078e0a70 */
[C---:B------:R-:W-:Y:S01]  /*38b0*/  ISETP.GT.U32.AND P3, PT, R0.reuse, R116, PT ;  /* 0x000000740000720c */ /* 0x040fe20003f64070 */
[C---:B------:R-:W-:Y:S01]  /*38c0*/  IMAD R122, R0.reuse, R6, R11 ;  /* 0x00000006007a7224 */ /* 0x040fe200078e020b */
[----:B------:R-:W-:Y:S01]  /*38d0*/  ISETP.GT.U32.AND P4, PT, R0, R118, PT ;  /* 0x000000760000720c */ /* 0x000fe20003f84070 */
[----:B------:R-:W-:Y:S01]  /*38e0*/  IMAD.HI.U32 R5, R4, R7, RZ ;  /* 0x0000000704057227 */ /* 0x000fe200078e00ff */
[----:B------:R-:W-:-:S03]  /*38f0*/  LOP3.LUT R11, R2, 0x104, RZ, 0xfc, !PT ;  /* 0x00000104020b7812 */ /* 0x000fc600078efcff */
[----:B------:R-:W-:Y:S01]  /*3900*/  @!P2 IMAD.MOV R110, RZ, RZ, -R110 ;  /* 0x000000ffff6ea224 */ /* 0x000fe200078e0a6e */
[----:B------:R-:W-:Y:S01]  /*3910*/  ISETP.GT.U32.AND P2, PT, R0, R122, PT ;  /* 0x0000007a0000720c */ /* 0x000fe20003f44070 */
[----:B------:R-:W-:-:S04]  /*3920*/  IMAD.HI.U32 R6, R4, R9, RZ ;  /* 0x0000000904067227 */ /* 0x000fc800078e00ff */
[----:B------:R-:W-:Y:S02]  /*3930*/  IMAD.MOV R5, RZ, RZ, -R5 ;  /* 0x000000ffff057224 */ /* 0x000fe400078e0a05 */
[----:B------:R-:W-:Y:S01]  /*3940*/  @!P0 IMAD.MOV R114, RZ, RZ, -R114 ;  /* 0x000000ffff728224 */ /* 0x000fe200078e0a72 */
[----:B------:R-:W-:Y:S01]  /*3950*/  ISETP.GT.U32.AND P0, PT, R0, R120, PT ;  /* 0x000000780000720c */ /* 0x000fe20003f04070 */
[----:B------:R-:W-:Y:S01]  /*3960*/  @!P3 IMAD.IADD R116, R116, 0x1, -R0 ;  /* 0x000000017474b824 */ /* 0x000fe200078e0a00 */
[----:B------:R-:W-:Y:S01]  /*3970*/  ISETP.GE.AND P3, PT, R13, RZ, PT ;  /* 0x000000ff0d00720c */ /* 0x000fe20003f66270 */
[----:B------:R-:W-:Y:S01]  /*3980*/  IMAD.MOV R6, RZ, RZ, -R6 ;  /* 0x000000ffff067224 */ /* 0x000fe200078e0a06 */
[----:B------:R-:W-:Y:S01]  /*3990*/  LOP3.LUT R13, R2, 0xf8, RZ, 0xfc, !PT ;  /* 0x000000f8020d7812 */ /* 0x000fe200078efcff */
[----:B------:R-:W-:Y:S02]  /*39a0*/  IMAD R124, R0, R5, R7 ;  /* 0x00000005007c7224 */ /* 0x000fe400078e0207 */
[----:B------:R-:W-:Y:S01]  /*39b0*/  @!P4 IMAD.IADD R118, R118, 0x1, -R0 ;  /* 0x000000017676c824 */ /* 0x000fe200078e0a00 */
[----:B------:R-:W-:Y:S01]  /*39c0*/  ISETP.GE.AND P4, PT, R17, RZ, PT ;  /* 0x000000ff1100720c */ /* 0x000fe20003f86270 */
[----:B------:R-:W-:Y:S01]  /*39d0*/  IMAD R228, R0, R6, R9 ;  /* 0x0000000600e47224 */ /* 0x000fe200078e0209 */
[----:B------:R-:W-:Y:S01]  /*39e0*/  LOP3.LUT R6, R2, 0x108, RZ, 0xfc, !PT ;  /* 0x0000010802067812 */ /* 0x000fe200078efcff */
[----:B------:R-:W-:Y:S01]  /*39f0*/  @!P5 IMAD.MOV R116, RZ, RZ, -R116 ;  /* 0x000000ffff74d224 */ /* 0x000fe200078e0a74 */
[----:B------:R-:W-:Y:S01]  /*3a00*/  ISETP.GT.U32.AND P5, PT, R0, R124, PT ;  /* 0x0000007c0000720c */ /* 0x000fe20003fa4070 */
[----:B------:R-:W-:Y:S01]  /*3a10*/  @!P2 IMAD.IADD R122, R122, 0x1, -R0 ;  /* 0x000000017a7aa824 */ /* 0x000fe200078e0a00 */
[----:B------:R-:W-:Y:S01]  /*3a20*/  IABS R7, R6 ;  /* 0x0000000600077213 */ /* 0x000fe20000000000 */
[----:B------:R-:W-:Y:S01]  /*3a30*/  @!P6 IMAD.MOV R118, RZ, RZ, -R118 ;  /* 0x000000ffff76e224 */ /* 0x000fe200078e0a76 */
[----:B------:R-:W-:Y:S01]  /*3a40*/  ISETP.GT.U32.AND P6, PT, R0, R228, PT ;  /* 0x000000e40000720c */ /* 0x000fe20003fc4070 */
[----:B------:R-:W-:Y:S01]  /*3a50*/  @!P0 IMAD.IADD R120, R120, 0x1, -R0 ;  /* 0x0000000178788824 */ /* 0x000fe200078e0a00 */
[----:B------:R-:W-:Y:S01]  /*3a60*/  ISETP.GT.U32.AND P2, PT, R0, R122, PT ;  /* 0x0000007a0000720c */ /* 0x000fe20003f44070 */
[----:B------:R-:W-:Y:S01]  /*3a70*/  IMAD.HI.U32 R5, R4, R7, RZ ;  /* 0x0000000704057227 */ /* 0x000fe200078e00ff */
[----:B------:R-:W-:-:S02]  /*3a80*/  IABS R9, R11 ;  /* 0x0000000b00097213 */ /* 0x000fc40000000000 */
[----:B------:R-:W-:Y:S01]  /*3a90*/  ISETP.GT.U32.AND P0, PT, R0, R120, PT ;  /* 0x000000780000720c */ /* 0x000fe20003f04070 */
[----:B------:R-:W-:Y:S01]  /*3aa0*/  IMAD.MOV R5, RZ, RZ, -R5 ;  /* 0x000000ffff057224 */ /* 0x000fe200078e0a05 */
[----:B------:R-:W-:Y:S01]  /*3ab0*/  LOP3.LUT R17, R2, 0xf4, RZ, 0xfc, !PT ;  /* 0x000000f402117812 */ /* 0x000fe200078efcff */
[--C-:B------:R-:W-:Y:S02]  /*3ac0*/  @!P5 IMAD.IADD R124, R124, 0x1, -R0.reuse ;  /* 0x000000017c7cd824 */ /* 0x100fe400078e0a00 */
[----:B------:R-:W-:Y:S02]  /*3ad0*/  IMAD R126, R0, R5, R7 ;  /* 0x00000005007e7224 */ /* 0x000fe400078e0207 */
[--C-:B------:R-:W-:Y:S01]  /*3ae0*/  @!P6 IMAD.IADD R228, R228, 0x1, -R0.reuse ;  /* 0x00000001e4e4e824 */ /* 0x100fe200078e0a00 */
[----:B------:R-:W-:Y:S01]  /*3af0*/  ISETP.GT.U32.AND P5, PT, R0, R124, PT ;  /* 0x0000007c0000720c */ /* 0x000fe20003fa4070 */
[----:B------:R-:W-:Y:S01]  /*3b00*/  @!P2 IMAD.IADD R122, R122, 0x1, -R0 ;  /* 0x000000017a7aa824 */ /* 0x000fe200078e0a00 */
[----:B------:R-:W-:Y:S01]  /*3b10*/  ISETP.GE.AND P2, PT, R6, RZ, PT ;  /* 0x000000ff0600720c */ /* 0x000fe20003f46270 */
[----:B------:R-:W-:Y:S01]  /*3b20*/  IMAD.HI.U32 R6, R4, R9, RZ ;  /* 0x0000000904067227 */ /* 0x000fe200078e00ff */
[----:B------:R-:W-:-:S03]  /*3b30*/  ISETP.GT.U32.AND P6, PT, R0, R228, PT ;  /* 0x000000e40000720c */ /* 0x000fc60003fc4070 */
[----:B------:R-:W-:Y:S01]  /*3b40*/  @!P0 IMAD.IADD R120, R120, 0x1, -R0 ;  /* 0x0000000178788824 */ /* 0x000fe200078e0a00 */
[----:B------:R-:W-:Y:S01]  /*3b50*/  ISETP.GE.AND P0, PT, R10, RZ, PT ;  /* 0x000000ff0a00720c */ /* 0x000fe20003f06270 */
[----:B------:R-:W-:Y:S01]  /*3b60*/  IMAD.MOV R6, RZ, RZ, -R6 ;  /* 0x000000ffff067224 */ /* 0x000fe200078e0a06 */
[----:B------:R-:W-:Y:S01]  /*3b70*/  LOP3.LUT R10, R2, 0x100, RZ, 0xfc, !PT ;  /* 0x00000100020a7812 */ /* 0x000fe200078efcff */
[----:B------:R-:W-:Y:S01]  /*3b80*/  @!P1 IMAD.MOV R226, RZ, RZ, -R226 ;  /* 0x000000ffffe29224 */ /* 0x000fe200078e0ae2 */
[----:B------:R-:W-:Y:S01]  /*3b90*/  ISETP.GE.AND P1, PT, R8, RZ, PT ;  /* 0x000000ff0800720c */ /* 0x000fe20003f26270 */
[----:B------:R-:W-:Y:S01]  /*3ba0*/  IMAD R128, R0, R6, R9 ;  /* 0x0000000600807224 */ /* 0x000fe200078e0209 */
[----:B------:R-:W-:Y:S01]  /*3bb0*/  IABS R8, R10 ;  /* 0x0000000a00087213 */ /* 0x000fe20000000000 */
[--C-:B------:R-:W-:Y:S01]  /*3bc0*/  @!P5 IMAD.IADD R124, R124, 0x1, -R0.reuse ;  /* 0x000000017c7cd824 */ /* 0x100fe200078e0a00 */
[----:B------:R-:W-:Y:S01]  /*3bd0*/  ISETP.GT.U32.AND P5, PT, R0, R126, PT ;  /* 0x0000007e0000720c */ /* 0x000fe20003fa4070 */
[----:B------:R-:W-:Y:S01]  /*3be0*/  @!P6 IMAD.IADD R228, R228, 0x1, -R0 ;  /* 0x00000001e4e4e824 */ /* 0x000fe200078e0a00 */
[----:B------:R-:W-:Y:S01]  /*3bf0*/  ISETP.GT.U32.AND P6, PT, R0, R128, PT ;  /* 0x000000800000720c */ /* 0x000fe20003fc4070 */
[----:B------:R-:W-:Y:S01]  /*3c00*/  IMAD.MOV.U32 R7, RZ, RZ, R8 ;  /* 0x000000ffff077224 */ /* 0x000fe200078e0008 */
[----:B------:R-:W-:Y:S01]  /*3c10*/  LOP3.LUT R8, R2, 0xfc, RZ, 0xfc, !PT ;  /* 0x000000fc02087812 */ /* 0x000fe200078efcff */
[----:B------:R-:W-:-:S02]  /*3c20*/  @!P4 IMAD.MOV R124, RZ, RZ, -R124 ;  /* 0x000000ffff7cc224 */ /* 0x000fc400078e0a7c */
[----:B------:R-:W-:Y:S01]  /*3c30*/  IMAD.HI.U32 R5, R4, R7, RZ ;  /* 0x0000000704057227 */ /* 0x000fe200078e00ff */
[----:B------:R-:W-:-:S03]  /*3c40*/  IABS R9, R8 ;  /* 0x0000000800097213 */ /* 0x000fc60000000000 */
[----:B------:R-:W-:Y:S02]  /*3c50*/  IMAD.MOV R5, RZ, RZ, -R5 ;  /* 0x000000ffff057224 */ /* 0x000fe400078e0a05 */
[----:B------:R-:W-:Y:S02]  /*3c60*/  @!P5 IMAD.IADD R126, R126, 0x1, -R0 ;  /* 0x000000017e7ed824 */ /* 0x000fe400078e0a00 */
[----:B------:R-:W-:Y:S01]  /*3c70*/  @!P1 IMAD.MOV R120, RZ, RZ, -R120 ;  /* 0x000000ffff789224 */ /* 0x000fe200078e0a78 */
[----:B------:R-:W-:Y:S01]  /*3c80*/  ISETP.GE.AND P1, PT, R11, RZ, PT ;  /* 0x000000ff0b00720c */ /* 0x000fe20003f26270 */
[----:B------:R-:W-:Y:S01]  /*3c90*/  @!P6 IMAD.IADD R128, R128, 0x1, -R0 ;  /* 0x000000018080e824 */ /* 0x000fe200078e0a00 */
[----:B------:R-:W-:Y:S01]  /*3ca0*/  IABS R11, R13 ;  /* 0x0000000d000b7213 */ /* 0x000fe20000000000 */
[C---:B------:R-:W-:Y:S01]  /*3cb0*/  IMAD R130, R0.reuse, R5, R7 ;  /* 0x0000000500827224 */ /* 0x040fe200078e0207 */
[----:B------:R-:W-:Y:S01]  /*3cc0*/  ISETP.GT.U32.AND P6, PT, R0, R126, PT ;  /* 0x0000007e0000720c */ /* 0x000fe20003fc4070 */
[----:B------:R-:W-:Y:S01]  /*3cd0*/  IMAD.HI.U32 R5, R4, R9, RZ ;  /* 0x0000000904057227 */ /* 0x000fe200078e00ff */
[----:B------:R-:W-:-:S02]  /*3ce0*/  IABS R7, R17 ;  /* 0x0000001100077213 */ /* 0x000fc40000000000 */
[----:B------:R-:W-:Y:S01]  /*3cf0*/  ISETP.GT.U32.AND P5, PT, R0, R130, PT ;  /* 0x000000820000720c */ /* 0x000fe20003fa4070 */
[----:B------:R-:W-:Y:S01]  /*3d00*/  IMAD.HI.U32 R6, R4, R11, RZ ;  /* 0x0000000b04067227 */ /* 0x000fe200078e00ff */
[----:B------:R-:W-:-:S03]  /*3d10*/  ISETP.GT.U32.AND P4, PT, R0, R128, PT ;  /* 0x000000800000720c */ /* 0x000fc60003f84070 */
[----:B------:R-:W-:Y:S02]  /*3d20*/  IMAD.MOV R5, RZ, RZ, -R5 ;  /* 0x000000ffff057224 */ /* 0x000fe400078e0a05 */
[----:B------:R-:W-:Y:S02]  /*3d30*/  IMAD.MOV R6, RZ, RZ, -R6 ;  /* 0x000000ffff067224 */ /* 0x000fe400078e0a06 */
[C---:B------:R-:W-:Y:S01]  /*3d40*/  IMAD R132, R0.reuse, R5, R9 ;  /* 0x0000000500847224 */ /* 0x040fe200078e0209 */
[----:B------:R-:W-:Y:S01]  /*3d50*/  IABS R9, R19 ;  /* 0x0000001300097213 */ /* 0x000fe20000000000 */
[----:B------:R-:W-:Y:S02]  /*3d60*/  IMAD R134, R0, R6, R11 ;  /* 0x0000000600867224 */ /* 0x000fe400078e020b */
[----:B------:R-:W-:Y:S01]  /*3d70*/  @!P6 IMAD.IADD R126, R126, 0x1, -R0 ;  /* 0x000000017e7ee824 */ /* 0x000fe200078e0a00 */
[----:B------:R-:W-:Y:S01]  /*3d80*/  ISETP.GT.U32.AND P6, PT, R0, R132, PT ;  /* 0x000000840000720c */ /* 0x000fe20003fc4070 */
[----:B------:R-:W-:-:S04]  /*3d90*/  IMAD.HI.U32 R5, R4, R7, RZ ;  /* 0x0000000704057227 */ /* 0x000fc800078e00ff */
[----:B------:R-:W-:Y:S01]  /*3da0*/  @!P2 IMAD.MOV R126, RZ, RZ, -R126 ;  /* 0x000000ffff7ea224 */ /* 0x000fe200078e0a7e */
[----:B------:R-:W-:Y:S01]  /*3db0*/  ISETP.GT.U32.AND P2, PT, R0, R134, PT ;  /* 0x000000860000720c */ /* 0x000fe20003f44070 */
[----:B------:R-:W-:Y:S02]  /*3dc0*/  IMAD.MOV R5, RZ, RZ, -R5 ;  /* 0x000000ffff057224 */ /* 0x000fe400078e0a05 */
[--C-:B------:R-:W-:Y:S02]  /*3dd0*/  @!P5 IMAD.IADD R130, R130, 0x1, -R0.reuse ;  /* 0x000000018282d824 */ /* 0x100fe400078e0a00 */
[----:B------:R-:W-:Y:S02]  /*3de0*/  IMAD R230, R0, R5, R7 ;  /* 0x0000000500e67224 */ /* 0x000fe400078e0207 */
[----:B------:R-:W-:Y:S01]  /*3df0*/  @!P6 IMAD.IADD R132, R132, 0x1, -R0 ;  /* 0x000000018484e824 */ /* 0x000fe200078e0a00 */
[----:B------:R-:W-:Y:S01]  /*3e00*/  ISETP.GT.U32.AND P5, PT, R0, R130, PT ;  /* 0x000000820000720c */ /* 0x000fe20003fa4070 */
[----:B------:R-:W-:Y:S01]  /*3e10*/  IMAD.HI.U32 R6, R4, R9, RZ ;  /* 0x0000000904067227 */ /* 0x000fe200078e00ff */
[----:B------:R-:W-:-:S03]  /*3e20*/  ISETP.GT.U32.AND P6, PT, R0, R230, PT ;  /* 0x000000e60000720c */ /* 0x000fc60003fc4070 */
[----:B------:R-:W-:Y:S01]  /*3e30*/  @!P2 IMAD.IADD R134, R134, 0x1, -R0 ;  /* 0x000000018686a824 */ /* 0x000fe200078e0a00 */
[----:B------:R-:W-:Y:S01]  /*3e40*/  ISETP.GT.U32.AND P2, PT, R0, R132, PT ;  /* 0x000000840000720c */ /* 0x000fe20003f44070 */
[----:B------:R-:W-:Y:S02]  /*3e50*/  IMAD.MOV R6, RZ, RZ, -R6 ;  /* 0x000000ffff067224 */ /* 0x000fe400078e0a06 */
[----:B------:R-:W-:Y:S01]  /*3e60*/  @!P0 IMAD.MOV R228, RZ, RZ, -R228 ;  /* 0x000000ffffe48224 */ /* 0x000fe200078e0ae4 */
[----:B------:R-:W-:Y:S01]  /*3e70*/  ISETP.GE.AND P0, PT, R8, RZ, PT ;  /* 0x000000ff0800720c */ /* 0x000fe20003f06270 */
[----:B------:R-:W-:Y:S01]  /*3e80*/  IMAD R136, R0, R6, R9 ;  /* 0x0000000600887224 */ /* 0x000fe200078e0209 */
[----:B------:R-:W-:Y:S01]  /*3e90*/  LOP3.LUT R8, R2, 0xec, RZ, 0xfc, !PT ;  /* 0x000000ec02087812 */ /* 0x000fe200078efcff */
[----:B------:R-:W-:Y:S01]  /*3ea0*/  @!P3 IMAD.MOV R122, RZ, RZ, -R122 ;  /* 0x000000ffff7ab224 */ /* 0x000fe200078e0a7a */
[----:B------:R-:W-:Y:S01]  /*3eb0*/  ISETP.GE.AND P3, PT, R10, RZ, PT ;  /* 0x000000ff0a00720c */ /* 0x000fe20003f66270 */
[--C-:B------:R-:W-:Y:S01]  /*3ec0*/  @!P6 IMAD.IADD R230, R230, 0x1, -R0.reuse ;  /* 0x00000001e6e6e824 */ /* 0x100fe200078e0a00 */
[----:B------:R-:W-:Y:S01]  /*3ed0*/  IABS R7, R8 ;  /* 0x0000000800077213 */ /* 0x000fe20000000000 */
[--C-:B------:R-:W-:Y:S01]  /*3ee0*/  @!P5 IMAD.IADD R130, R130, 0x1, -R0.reuse ;  /* 0x000000018282d824 */ /* 0x100fe200078e0a00 */
[----:B------:R-:W-:Y:S01]  /*3ef0*/  ISETP.GE.AND P5, PT, R17, RZ, PT ;  /* 0x000000ff1100720c */ /* 0x000fe20003fa6270 */
[--C-:B------:R-:W-:Y:S01]  /*3f00*/  @!P2 IMAD.IADD R132, R132, 0x1, -R0.reuse ;  /* 0x000000018484a824 */ /* 0x100fe200078e0a00 */
[----:B------:R-:W-:Y:S01]  /*3f10*/  ISETP.GT.U32.AND P2, PT, R0, R136, PT ;  /* 0x000000880000720c */ /* 0x000fe20003f44070 */
[----:B------:R-:W-:Y:S01]  /*3f20*/  @!P4 IMAD.IADD R128, R128, 0x1, -R0 ;  /* 0x000000018080c824 */ /* 0x000fe200078e0a00 */
[----:B------:R-:W-:Y:S01]  /*3f30*/  LOP3.LUT R17, R2, 0xe4, RZ, 0xfc, !PT ;  /* 0x000000e402117812 */ /* 0x000fe200078efcff */
[----:B------:R-:W-:Y:S01]  /*3f40*/  IMAD.HI.U32 R5, R4, R7, RZ ;  /* 0x0000000704057227 */ /* 0x000fe200078e00ff */
[----:B------:R-:W-:-:S02]  /*3f50*/  ISETP.GT.U32.AND P6, PT, R0, R230, PT ;  /* 0x000000e60000720c */ /* 0x000fc40003fc4070 */
[----:B------:R-:W-:Y:S01]  /*3f60*/  IABS R11, R17 ;  /* 0x00000011000b7213 */ /* 0x000fe20000000000 */
[----:B------:R-:W-:Y:S01]  /*3f70*/  @!P1 IMAD.MOV R128, RZ, RZ, -R128 ;  /* 0x000000ffff809224 */ /* 0x000fe200078e0a80 */
[----:B------:R-:W-:Y:S01]  /*3f80*/  ISETP.GT.U32.AND P1, PT, R0, R134, PT ;  /* 0x000000860000720c */ /* 0x000fe20003f24070 */
[----:B------:R-:W-:Y:S01]  /*3f90*/  IMAD.MOV R5, RZ, RZ, -R5 ;  /* 0x000000ffff057224 */ /* 0x000fe200078e0a05 */
[----:B------:R-:W-:Y:S01]  /*3fa0*/  ISETP.GE.AND P4, PT, R13, RZ, PT ;  /* 0x000000ff0d00720c */ /* 0x000fe20003f86270 */
[----:B------:R-:W-:Y:S01]  /*3fb0*/  IMAD.HI.U32 R6, R4, R11, RZ ;  /* 0x0000000b04067227 */ /* 0x000fe200078e00ff */
[----:B------:R-:W-:Y:S02]  /*3fc0*/  IABS R13, R21 ;  /* 0x00000015000d7213 */ /* 0x000fe40000000000 */
[----:B------:R-:W-:Y:S01]  /*3fd0*/  LOP3.LUT R10, R2, 0xe8, RZ, 0xfc, !PT ;  /* 0x000000e8020a7812 */ /* 0x000fe200078efcff */
[----:B------:R-:W-:Y:S01]  /*3fe0*/  @!P2 IMAD.IADD R136, R136, 0x1, -R0 ;  /* 0x000000018888a824 */ /* 0x000fe200078e0a00 */
[----:B------:R-:W-:Y:S01]  /*3ff0*/  ISETP.GE.AND P2, PT, R8, RZ, PT ;  /* 0x000000ff0800720c */ /* 0x000fe20003f46270 */
[C---:B------:R-:W-:Y:S01]  /*4000*/  IMAD R138, R0.reuse, R5, R7 ;  /* 0x00000005008a7224 */ /* 0x040fe200078e0207 */
[----:B------:R-:W-:Y:S01]  /*4010*/  IABS R9, R10 ;  /* 0x0000000a00097213 */ /* 0x000fe20000000000 */
[----:B------:R-:W-:Y:S01]  /*4020*/  @!P3 IMAD.MOV R130, RZ, RZ, -R130 ;  /* 0x000000ffff82b224 */ /* 0x000fe200078e0a82 */
[----:B------:R-:W-:Y:S01]  /*4030*/  ISETP.GT.U32.AND P3, PT, R0, R136, PT ;  /* 0x000000880000720c */ /* 0x000fe20003f64070 */
[----:B------:R-:W-:Y:S01]  /*4040*/  IMAD.HI.U32 R7, R4, R13, RZ ;  /* 0x0000000d04077227 */ /* 0x000fe200078e00ff */
[----:B------:R-:W-:-:S03]  /*4050*/  LOP3.LUT R8, R2, 0xd8, RZ, 0xfc, !PT ;  /* 0x000000d802087812 */ /* 0x000fc600078efcff */
[----:B------:R-:W-:Y:S01]  /*4060*/  @!P6 IMAD.IADD R230, R230, 0x1, -R0 ;  /* 0x00000001e6e6e824 */ /* 0x000fe200078e0a00 */
[----:B------:R-:W-:Y:S01]  /*4070*/  ISETP.GT.U32.AND P6, PT, R0, R138, PT ;  /* 0x0000008a0000720c */ /* 0x000fe20003fc4070 */
[----:B------:R-:W-:Y:S02]  /*4080*/  IMAD.MOV R6, RZ, RZ, -R6 ;  /* 0x000000ffff067224 */ /* 0x000fe400078e0a06 */
[----:B------:R-:W-:Y:S01]  /*4090*/  @!P1 IMAD.IADD R134, R134, 0x1, -R0 ;  /* 0x0000000186869824 */ /* 0x000fe200078e0a00 */
[----:B------:R-:W-:Y:S01]  /*40a0*/  ISETP.GE.AND P1, PT, R19, RZ, PT ;  /* 0x000000ff1300720c */ /* 0x000fe20003f26270 */
[----:B------:R-:W-:Y:S01]  /*40b0*/  IMAD.MOV R7, RZ, RZ, -R7 ;  /* 0x000000ffff077224 */ /* 0x000fe200078e0a07 */
[----:B------:R-:W-:Y:S01]  /*40c0*/  IABS R19, R23 ;  /* 0x0000001700137213 */ /* 0x000fe20000000000 */
[----:B------:R-:W-:Y:S01]  /*40d0*/  IMAD R142, R0, R6, R11 ;  /* 0x00000006008e7224 */ /* 0x000fe200078e020b */
[----:B------:R-:W-:Y:S01]  /*40e0*/  LOP3.LUT R6, R2, 0xdc, RZ, 0xfc, !PT ;  /* 0x000000dc02067812 */ /* 0x000fe200078efcff */
[----:B------:R-:W-:Y:S01]  /*40f0*/  IMAD R144, R0, R7, R13 ;  /* 0x0000000700907224 */ /* 0x000fe200078e020d */
[----:B------:R-:W-:Y:S01]  /*4100*/  LOP3.LUT R13, R2, 0xd0, RZ, 0xfc, !PT ;  /* 0x000000d0020d7812 */ /* 0x000fe200078efcff */
[----:B------:R-:W-:Y:S01]  /*4110*/  @!P4 IMAD.MOV R134, RZ, RZ, -R134 ;  /* 0x000000ffff86c224 */ /* 0x000fe200078e0a86 */
[----:B------:R-:W-:Y:S01]  /*4120*/  ISETP.GT.U32.AND P4, PT, R0, R142, PT ;  /* 0x0000008e0000720c */ /* 0x000fe20003f84070 */
[----:B------:R-:W-:Y:S01]  /*4130*/  IMAD.HI.U32 R5, R4, R9, RZ ;  /* 0x0000000904057227 */ /* 0x000fe200078e00ff */
[----:B------:R-:W-:-:S03]  /*4140*/  IABS R7, R6 ;  /* 0x0000000600077213 */ /* 0x000fc60000000000 */
[--C-:B------:R-:W-:Y:S01]  /*4150*/  @!P3 IMAD.IADD R136, R136, 0x1, -R0.reuse ;  /* 0x000000018888b824 */ /* 0x100fe200078e0a00 */
[----:B------:R-:W-:Y:S01]  /*4160*/  ISETP.GT.U32.AND P3, PT, R0, R144, PT ;  /* 0x000000900000720c */ /* 0x000fe20003f64070 */
[----:B------:R-:W-:Y:S02]  /*4170*/  IMAD.MOV R5, RZ, RZ, -R5 ;  /* 0x000000ffff057224 */ /* 0x000fe400078e0a05 */
[----:B------:R-:W-:Y:S02]  /*4180*/  @!P6 IMAD.IADD R138, R138, 0x1, -R0 ;  /* 0x000000018a8ae824 */ /* 0x000fe400078e0a00 */
[C---:B------:R-:W-:Y:S01]  /*4190*/  IMAD R140, R0.reuse, R5, R9 ;  /* 0x00000005008c7224 */ /* 0x040fe200078e0209 */
[----:B------:R-:W-:Y:S01]  /*41a0*/  IABS R9, R8 ;  /* 0x0000000800097213 */ /* 0x000fe20000000000 */
[----:B------:R-:W-:Y:S01]  /*41b0*/  @!P0 IMAD.MOV R132, RZ, RZ, -R132 ;  /* 0x000000ffff848224 */ /* 0x000fe200078e0a84 */
[----:B------:R-:W-:Y:S01]  /*41c0*/  ISETP.GT.U32.AND P0, PT, R0, R138, PT ;  /* 0x0000008a0000720c */ /* 0x000fe20003f04070 */
[----:B------:R-:W-:Y:S01]  /*41d0*/  @!P4 IMAD.IADD R142, R142, 0x1, -R0 ;  /* 0x000000018e8ec824 */ /* 0x000fe200078e0a00 */
[----:B------:R-:W-:Y:S01]  /*41e0*/  ISETP.GT.U32.AND P6, PT, R0, R140, PT ;  /* 0x0000008c0000720c */ /* 0x000fe20003fc4070 */
[----:B------:R-:W-:-:S04]  /*41f0*/  IMAD.HI.U32 R5, R4, R7, RZ ;  /* 0x0000000704057227 */ /* 0x000fc800078e00ff */
[----:B------:R-:W-:Y:S01]  /*4200*/  @!P3 IMAD.IADD R144, R144, 0x1, -R0 ;  /* 0x000000019090b824 */ /* 0x000fe200078e0a00 */
[----:B------:R-:W-:Y:S01]  /*4210*/  ISETP.GT.U32.AND P3, PT, R0, R142, PT ;  /* 0x0000008e0000720c */ /* 0x000fe20003f64070 */
[----:B------:R-:W-:Y:S02]  /*4220*/  IMAD.MOV R232, RZ, RZ, -R5 ;  /* 0x000000ffffe87224 */ /* 0x000fe400078e0a05 */
[----:B------:R-:W-:-:S04]  /*4230*/  IMAD.HI.U32 R5, R4, R9, RZ ;  /* 0x0000000904057227 */ /* 0x000fc800078e00ff */
[--C-:B------:R-:W-:Y:S01]  /*4240*/  @!P0 IMAD.IADD R138, R138, 0x1, -R0.reuse ;  /* 0x000000018a8a8824 */ /* 0x100fe200078e0a00 */
[----:B------:R-:W-:Y:S01]  /*4250*/  ISETP.GE.AND P0, PT, R17, RZ, PT ;  /* 0x000000ff1100720c */ /* 0x000fe20003f06270 */
[----:B------:R-:W-:Y:S02]  /*4260*/  IMAD R232, R0, R232, R7 ;  /* 0x000000e800e87224 */ /* 0x000fe400078e0207 */
[----:B------:R-:W-:Y:S02]  /*4270*/  IMAD.MOV R5, RZ, RZ, -R5 ;  /* 0x000000ffff057224 */ /* 0x000fe400078e0a05 */
[----:B------:R-:W-:Y:S01]  /*4280*/  @!P6 IMAD.IADD R140, R140, 0x1, -R0 ;  /* 0x000000018c8ce824 */ /* 0x000fe200078e0a00 */
[----:B------:R-:W-:Y:S01]  /*4290*/  ISETP.GE.AND P6, PT, R21, RZ, PT ;  /* 0x000000ff1500720c */ /* 0x000fe20003fc6270 */
[C---:B------:R-:W-:Y:S01]  /*42a0*/  IMAD R146, R0.reuse, R5, R9 ;  /* 0x0000000500927224 */ /* 0x040fe200078e0209 */
[----:B------:R-:W-:Y:S01]  /*42b0*/  IABS R9, R13 ;  /* 0x0000000d00097213 */ /* 0x000fe20000000000 */
[----:B------:R-:W-:Y:S01]  /*42c0*/  @!P2 IMAD.MOV R138, RZ, RZ, -R138 ;  /* 0x000000ffff8aa224 */ /* 0x000fe200078e0a8a */
[----:B------:R-:W-:Y:S01]  /*42d0*/  ISETP.GT.U32.AND P2, PT, R0, R232, PT ;  /* 0x000000e80000720c */ /* 0x000fe20003f44070 */
[----:B------:R-:W-:Y:S01]  /*42e0*/  @!P3 IMAD.IADD R142, R142, 0x1, -R0 ;  /* 0x000000018e8eb824 */ /* 0x000fe200078e0a00 */
[C---:B------:R-:W-:Y:S01]  /*42f0*/  ISETP.GT.U32.AND P4, PT, R0.reuse, R140, PT ;  /* 0x0000008c0000720c */ /* 0x040fe20003f84070 */
[----:B------:R-:W-:Y:S01]  /*4300*/  @!P1 IMAD.MOV R136, RZ, RZ, -R136 ;  /* 0x000000ffff889224 */ /* 0x000fe200078e0a88 */
[C---:B------:R-:W-:Y:S01]  /*4310*/  ISETP.GT.U32.AND P3, PT, R0.reuse, R146, PT ;  /* 0x000000920000720c */ /* 0x040fe20003f64070 */
[----:B------:R-:W-:Y:S01]  /*4320*/  @!P5 IMAD.MOV R230, RZ, RZ, -R230 ;  /* 0x000000ffffe6d224 */ /* 0x000fe200078e0ae6 */
[----:B------:R-:W-:Y:S01]  /*4330*/  ISETP.GT.U32.AND P1, PT, R0, R144, PT ;  /* 0x000000900000720c */ /* 0x000fe20003f24070 */
[----:B------:R-:W-:Y:S01]  /*4340*/  @!P0 IMAD.MOV R142, RZ, RZ, -R142 ;  /* 0x000000ffff8e8224 */ /* 0x000fe200078e0a8e */
[----:B------:R-:W-:-:S02]  /*4350*/  ISETP.GE.AND P5, PT, R10, RZ, PT ;  /* 0x000000ff0a00720c */ /* 0x000fc40003fa6270 */
[C---:B------:R-:W-:Y:S02]  /*4360*/  LOP3.LUT R10, R2.reuse, 0xd4, RZ, 0xfc, !PT ;  /* 0x000000d4020a7812 */ /* 0x040fe400078efcff */
[----:B------:R-:W-:Y:S01]  /*4370*/  LOP3.LUT R21, R2, 0xb0, RZ, 0xfc, !PT ;  /* 0x000000b002157812 */ /* 0x000fe200078efcff */
[--C-:B------:R-:W-:Y:S01]  /*4380*/  @!P2 IMAD.IADD R232, R232, 0x1, -R0.reuse ;  /* 0x00000001e8e8a824 */ /* 0x100fe200078e0a00 */
[----:B------:R-:W-:Y:S01]  /*4390*/  IABS R7, R10 ;  /* 0x0000000a00077213 */ /* 0x000fe20000000000 */
[--C-:B------:R-:W-:Y:S01]  /*43a0*/  @!P4 IMAD.IADD R140, R140, 0x1, -R0.reuse ;  /* 0x000000018c8cc824 */ /* 0x100fe200078e0a00 */
[----:B------:R-:W-:Y:S01]  /*43b0*/  ISETP.GE.AND P4, PT, R6, RZ, PT ;  /* 0x000000ff0600720c */ /* 0x000fe20003f86270 */
[----:B------:R-:W-:Y:S01]  /*43c0*/  @!P3 IMAD.IADD R146, R146, 0x1, -R0 ;  /* 0x000000019292b824 */ /* 0x000fe200078e0a00 */
[----:B------:R-:W-:Y:S01]  /*43d0*/  ISETP.GT.U32.AND P3, PT, R0, R232, PT ;  /* 0x000000e80000720c */ /* 0x000fe20003f64070 */
[----:B------:R-:W-:Y:S01]  /*43e0*/  IMAD.HI.U32 R6, R4, R9, RZ ;  /* 0x0000000904067227 */ /* 0x000fe200078e00ff */
[----:B------:R-:W-:-:S02]  /*43f0*/  ISETP.GE.AND P2, PT, R10, RZ, PT ;  /* 0x000000ff0a00720c */ /* 0x000fc40003f46270 */
[----:B------:R-:W-:Y:S01]  /*4400*/  LOP3.LUT R10, R2, 0xc0, RZ, 0xfc, !PT ;  /* 0x000000c0020a7812 */ /* 0x000fe200078efcff */
[----:B------:R-:W-:Y:S01]  /*4410*/  IMAD.MOV R6, RZ, RZ, -R6 ;  /* 0x000000ffff067224 */ /* 0x000fe200078e0a06 */
[----:B------:R-:W-:Y:S01]  /*4420*/  IABS R17, R21 ;  /* 0x0000001500117213 */ /* 0x000fe20000000000 */
[----:B------:R-:W-:Y:S01]  /*4430*/  @!P1 IMAD.IADD R144, R144, 0x1, -R0 ;  /* 0x0000000190909824 */ /* 0x000fe200078e0a00 */
[----:B------:R-:W-:Y:S01]  /*4440*/  ISETP.GE.AND P1, PT, R8, RZ, PT ;  /* 0x000000ff0800720c */ /* 0x000fe20003f26270 */
[----:B------:R-:W-:Y:S01]  /*4450*/  IMAD R150, R0, R6, R9 ;  /* 0x0000000600967224 */ /* 0x000fe200078e0209 */
[----:B------:R-:W-:Y:S01]  /*4460*/  LOP3.LUT R8, R2, 0xcc, RZ, 0xfc, !PT ;  /* 0x000000cc02087812 */ /* 0x000fe200078efcff */
[----:B------:R-:W-:-:S03]  /*4470*/  IMAD.HI.U32 R5, R4, R7, RZ ;  /* 0x0000000704057227 */ /* 0x000fc600078e00ff */
[----:B------:R-:W-:Y:S01]  /*4480*/  IABS R11, R8 ;  /* 0x00000008000b7213 */ /* 0x000fe20000000000 */
[----:B------:R-:W-:Y:S01]  /*4490*/  @!P3 IMAD.IADD R232, R232, 0x1, -R0 ;  /* 0x00000001e8e8b824 */ /* 0x000fe200078e0a00 */
[C---:B------:R-:W-:Y:S01]  /*44a0*/  ISETP.GT.U32.AND P3, PT, R0.reuse, R150, PT ;  /* 0x000000960000720c */ /* 0x040fe20003f64070 */
[----:B------:R-:W-:Y:S02]  /*44b0*/  IMAD.MOV R5, RZ, RZ, -R5 ;  /* 0x000000ffff057224 */ /* 0x000fe400078e0a05 */
[----:B------:R-:W-:Y:S01]  /*44c0*/  @!P5 IMAD.MOV R140, RZ, RZ, -R140 ;  /* 0x000000ffff8cd224 */ /* 0x000fe200078e0a8c */
[C---:B------:R-:W-:Y:S01]  /*44d0*/  ISETP.GT.U32.AND P5, PT, R0.reuse, R146, PT ;  /* 0x000000920000720c */ /* 0x040fe20003fa4070 */
[----:B------:R-:W-:Y:S02]  /*44e0*/  IMAD R148, R0, R5, R7 ;  /* 0x0000000500947224 */ /* 0x000fe400078e0207 */
[----:B------:R-:W-:-:S03]  /*44f0*/  IMAD.HI.U32 R5, R4, R11, RZ ;  /* 0x0000000b04057227 */ /* 0x000fc600078e00ff */
[----:B------:R-:W-:Y:S01]  /*4500*/  ISETP.GT.U32.AND P0, PT, R0, R148, PT ;  /* 0x000000940000720c */ /* 0x000fe20003f04070 */
[----:B------:R-:W-:Y:S02]  /*4510*/  IMAD.MOV R5, RZ, RZ, -R5 ;  /* 0x000000ffff057224 */ /* 0x000fe400078e0a05 */
[--C-:B------:R-:W-:Y:S02]  /*4520*/  @!P3 IMAD.IADD R150, R150, 0x1, -R0.reuse ;  /* 0x000000019696b824 */ /* 0x100fe400078e0a00 */
[----:B------:R-:W-:Y:S01]  /*4530*/  IMAD R152, R0, R5, R11 ;  /* 0x0000000500987224 */ /* 0x000fe200078e020b */
[----:B------:R-:W-:Y:S01]  /*4540*/  LOP3.LUT R5, R2, 0xc8, RZ, 0xfc, !PT ;  /* 0x000000c802057812 */ /* 0x000fe200078efcff */
[----:B------:R-:W-:Y:S01]  /*4550*/  @!P5 IMAD.IADD R146, R146, 0x1, -R0 ;  /* 0x000000019292d824 */ /* 0x000fe200078e0a00 */
[----:B------:R-:W-:Y:S01]  /*4560*/  ISETP.GT.U32.AND P3, PT, R0, R150, PT ;  /* 0x000000960000720c */ /* 0x000fe20003f64070 */
[----:B------:R-:W-:Y:S01]  /*4570*/  @!P6 IMAD.MOV R144, RZ, RZ, -R144 ;  /* 0x000000ffff90e224 */ /* 0x000fe200078e0a90 */
[----:B------:R-:W-:Y:S01]  /*4580*/  IABS R9, R5 ;  /* 0x0000000500097213 */ /* 0x000fe20000000000 */
[----:B------:R-:W-:Y:S01]  /*4590*/  @!P4 IMAD.MOV R232, RZ, RZ, -R232 ;  /* 0x000000ffffe8c224 */ /* 0x000fe200078e0ae8 */
[----:B------:R-:W-:Y:S01]  /*45a0*/  ISETP.GE.AND P6, PT, R13, RZ, PT ;  /* 0x000000ff0d00720c */ /* 0x000fe20003fc6270 */
[----:B------:R-:W-:Y:S01]  /*45b0*/  @!P1 IMAD.MOV R146, RZ, RZ, -R146 ;  /* 0x000000ffff929224 */ /* 0x000fe200078e0a92 */
[----:B------:R-:W-:Y:S01]  /*45c0*/  ISETP.GE.AND P4, PT, R5, RZ, PT ;  /* 0x000000ff0500720c */ /* 0x000fe20003f86270 */
[----:B------:R-:W-:Y:S01]  /*45d0*/  IMAD.HI.U32 R5, R4, R9, RZ ;  /* 0x0000000904057227 */ /* 0x000fe200078e00ff */
[----:B------:R-:W-:-:S02]  /*45e0*/  ISETP.GT.U32.AND P1, PT, R0, R152, PT ;  /* 0x000000980000720c */ /* 0x000fc40003f24070 */
[----:B------:R-:W-:Y:S01]  /*45f0*/  ISETP.GE.AND P5, PT, R8, RZ, PT ;  /* 0x000000ff0800720c */ /* 0x000fe20003fa6270 */
[----:B------:R-:W-:Y:S01]  /*4600*/  IMAD.MOV R5, RZ, RZ, -R5 ;  /* 0x000000ffff057224 */ /* 0x000fe200078e0a05 */
[----:B------:R-:W-:Y:S01]  /*4610*/  LOP3.LUT R8, R2, 0xc4, RZ, 0xfc, !PT ;  /* 0x000000c402087812 */ /* 0x000fe200078efcff */
[--C-:B------:R-:W-:Y:S01]  /*4620*/  @!P0 IMAD.IADD R148, R148, 0x1, -R0.reuse ;  /* 0x0000000194948824 */ /* 0x100fe200078e0a00 */
[----:B------:R-:W-:Y:S01]  /*4630*/  IABS R13, R10 ;  /* 0x0000000a000d7213 */ /* 0x000fe20000000000 */
[----:B------:R-:W-:Y:S01]  /*4640*/  @!P3 IMAD.IADD R150, R150, 0x1, -R0 ;  /* 0x000000019696b824 */ /* 0x000fe200078e0a00 */
[----:B------:R-:W-:Y:S01]  /*4650*/  IABS R11, R8 ;  /* 0x00000008000b7213 */ /* 0x000fe20000000000 */
[C---:B------:R-:W-:Y:S01]  /*4660*/  IMAD R154, R0.reuse, R5, R9 ;  /* 0x00000005009a7224 */ /* 0x040fe200078e0209 */
[----:B------:R-:W-:Y:S01]  /*4670*/  ISETP.GT.U32.AND P0, PT, R0, R148, PT ;  /* 0x000000940000720c */ /* 0x000fe20003f04070 */
[----:B------:R-:W-:Y:S01]  /*4680*/  @!P6 IMAD.MOV R150, RZ, RZ, -R150 ;  /* 0x000000ffff96e224 */ /* 0x000fe200078e0a96 */
[----:B------:R-:W-:Y:S01]  /*4690*/  LOP3.LUT R5, R2, 0xbc, RZ, 0xfc, !PT ;  /* 0x000000bc02057812 */ /* 0x000fe200078efcff */
[----:B------:R-:W-:Y:S01]  /*46a0*/  @!P1 IMAD.IADD R152, R152, 0x1, -R0 ;  /* 0x0000000198989824 */ /* 0x000fe200078e0a00 */
[----:B------:R-:W-:Y:S01]  /*46b0*/  ISETP.GT.U32.AND P6, PT, R0, R154, PT ;  /* 0x0000009a0000720c */ /* 0x000fe20003fc4070 */
[----:B------:R-:W-:Y:S01]  /*46c0*/  IMAD.HI.U32 R6, R4, R11, RZ ;  /* 0x0000000b04067227 */ /* 0x000fe200078e00ff */
[----:B------:R-:W-:-:S02]  /*46d0*/  IABS R9, R5 ;  /* 0x0000000500097213 */ /* 0x000fc40000000000 */
[----:B------:R-:W-:Y:S01]  /*46e0*/  ISETP.GT.U32.AND P1, PT, R0, R152, PT ;  /* 0x000000980000720c */ /* 0x000fe20003f24070 */
[----:B------:R-:W-:Y:S01]  /*46f0*/  IMAD.MOV R6, RZ, RZ, -R6 ;  /* 0x000000ffff067224 */ /* 0x000fe200078e0a06 */
[----:B------:R-:W-:Y:S01]  /*4700*/  ISETP.GE.AND P3, PT, R10, RZ, PT ;  /* 0x000000ff0a00720c */ /* 0x000fe20003f66270 */
[----:B------:R-:W-:Y:S01]  /*4710*/  IMAD.HI.U32 R7, R4, R13, RZ ;  /* 0x0000000d04077227 */ /* 0x000fe200078e00ff */
[----:B------:R-:W-:-:S03]  /*4720*/  LOP3.LUT R10, R2, 0xb4, RZ, 0xfc, !PT ;  /* 0x000000b4020a7812 */ /* 0x000fc600078efcff */
[--C-:B------:R-:W-:Y:S01]  /*4730*/  @!P0 IMAD.IADD R148, R148, 0x1, -R0.reuse ;  /* 0x0000000194948824 */ /* 0x100fe200078e0a00 */
[----:B------:R-:W-:Y:S01]  /*4740*/  ISETP.GE.AND P0, PT, R8, RZ, PT ;  /* 0x000000ff0800720c */ /* 0x000fe20003f06270 */
[----:B------:R-:W-:Y:S01]  /*4750*/  IMAD R234, R0, R6, R11 ;  /* 0x0000000600ea7224 */ /* 0x000fe200078e020b */
[----:B------:R-:W-:Y:S01]  /*4760*/  LOP3.LUT R8, R2, 0xb8, RZ, 0xfc, !PT ;  /* 0x000000b802087812 */ /* 0x000fe200078efcff */
[----:B------:R-:W-:Y:S02]  /*4770*/  @!P6 IMAD.IADD R154, R154, 0x1, -R0 ;  /* 0x000000019a9ae824 */ /* 0x000fe400078e0a00 */
[----:B------:R-:W-:Y:S01]  /*4780*/  @!P2 IMAD.MOV R148, RZ, RZ, -R148 ;  /* 0x000000ffff94a224 */ /* 0x000fe200078e0a94 */
[----:B------:R-:W-:Y:S01]  /*4790*/  ISETP.GE.AND P2, PT, R5, RZ, PT ;  /* 0x000000ff0500720c */ /* 0x000fe20003f46270 */
[----:B------:R-:W-:Y:S01]  /*47a0*/  @!P1 IMAD.IADD R152, R152, 0x1, -R0 ;  /* 0x0000000198989824 */ /* 0x000fe200078e0a00 */
[C---:B------:R-:W-:Y:S01]  /*47b0*/  ISETP.GT.U32.AND P1, PT, R0.reuse, R234, PT ;  /* 0x000000ea0000720c */ /* 0x040fe20003f24070 */
[----:B------:R-:W-:Y:S01]  /*47c0*/  IMAD.MOV R7, RZ, RZ, -R7 ;  /* 0x000000ffff077224 */ /* 0x000fe200078e0a07 */
[----:B------:R-:W-:Y:S01]  /*47d0*/  ISETP.GT.U32.AND P6, PT, R0, R154, PT ;  /* 0x0000009a0000720c */ /* 0x000fe20003fc4070 */
[----:B------:R-:W-:Y:S01]  /*47e0*/  IMAD.HI.U32 R5, R4, R9, RZ ;  /* 0x0000000904057227 */ /* 0x000fe200078e00ff */
[----:B------:R-:W-:-:S03]  /*47f0*/  IABS R11, R8 ;  /* 0x00000008000b7213 */ /* 0x000fc60000000000 */
[C---:B------:R-:W-:Y:S01]  /*4800*/  IMAD R156, R0.reuse, R7, R13 ;  /* 0x00000007009c7224 */ /* 0x040fe200078e020d */
[----:B------:R-:W-:Y:S01]  /*4810*/  IABS R13, R10 ;  /* 0x0000000a000d7213 */ /* 0x000fe20000000000 */
[----:B------:R-:W-:Y:S02]  /*4820*/  IMAD.MOV R5, RZ, RZ, -R5 ;  /* 0x000000ffff057224 */ /* 0x000fe400078e0a05 */
[----:B------:R-:W-:Y:S01]  /*4830*/  @!P5 IMAD.MOV R152, RZ, RZ, -R152 ;  /* 0x000000ffff98d224 */ /* 0x000fe200078e0a98 */
[C---:B------:R-:W-:Y:S01]  /*4840*/  ISETP.GT.U32.AND P5, PT, R0.reuse, R156, PT ;  /* 0x0000009c0000720c */ /* 0x040fe20003fa4070 */
[----:B------:R-:W-:Y:S02]  /*4850*/  IMAD R158, R0, R5, R9 ;  /* 0x00000005009e7224 */ /* 0x000fe400078e0209 */
[----:B------:R-:W-:-:S04]  /*4860*/  IMAD.HI.U32 R7, R4, R13, RZ ;  /* 0x0000000d04077227 */ /* 0x000fc800078e00ff */
[--C-:B------:R-:W-:Y:S02]  /*4870*/  @!P1 IMAD.IADD R234, R234, 0x1, -R0.reuse ;  /* 0x00000001eaea9824 */ /* 0x100fe400078e0a00 */
[----:B------:R-:W-:Y:S01]  /*4880*/  @!P6 IMAD.IADD R154, R154, 0x1, -R0 ;  /* 0x000000019a9ae824 */ /* 0x000fe200078e0a00 */
[C---:B------:R-:W-:Y:S01]  /*4890*/  ISETP.GT.U32.AND P6, PT, R0.reuse, R158, PT ;  /* 0x0000009e0000720c */ /* 0x040fe20003fc4070 */
[----:B------:R-:W-:Y:S01]  /*48a0*/  IMAD.MOV R7, RZ, RZ, -R7 ;  /* 0x000000ffff077224 */ /* 0x000fe200078e0a07 */
[----:B------:R-:W-:Y:S01]  /*48b0*/  ISETP.GT.U32.AND P1, PT, R0, R234, PT ;  /* 0x000000ea0000720c */ /* 0x000fe20003f24070 */
[----:B------:R-:W-:-:S04]  /*48c0*/  IMAD.HI.U32 R6, R4, R11, RZ ;  /* 0x0000000b04067227 */ /* 0x000fc800078e00ff */
[----:B------:R-:W-:Y:S01]  /*48d0*/  IMAD R162, R0, R7, R13 ;  /* 0x0000000700a27224 */ /* 0x000fe200078e020d */
[----:B------:R-:W-:Y:S01]  /*48e0*/  LOP3.LUT R13, R2, 0xa8, RZ, 0xfc, !PT ;  /* 0x000000a8020d7812 */ /* 0x000fe200078efcff */
[----:B------:R-:W-:Y:S02]  /*48f0*/  IMAD.MOV R6, RZ, RZ, -R6 ;  /* 0x000000ffff067224 */ /* 0x000fe400078e0a06 */
[--C-:B------:R-:W-:Y:S01]  /*4900*/  @!P5 IMAD.IADD R156, R156, 0x1, -R0.reuse ;  /* 0x000000019c9cd824 */ /* 0x100fe200078e0a00 */
[C---:B------:R-:W-:Y:S01]  /*4910*/  ISETP.GT.U32.AND P5, PT, R0.reuse, R162, PT ;  /* 0x000000a20000720c */ /* 0x040fe20003fa4070 */
[----:B------:R-:W-:Y:S01]  /*4920*/  IMAD R160, R0, R6, R11 ;  /* 0x0000000600a07224 */ /* 0x000fe200078e020b */
[----:B------:R-:W-:Y:S01]  /*4930*/  IABS R7, R13 ;  /* 0x0000000d00077213 */ /* 0x000fe20000000000 */
[----:B------:R-:W-:Y:S01]  /*4940*/  @!P6 IMAD.IADD R158, R158, 0x1, -R0 ;  /* 0x000000019e9ee824 */ /* 0x000fe200078e0a00 */
[----:B------:R-:W-:Y:S01]  /*4950*/  ISETP.GT.U32.AND P6, PT, R0, R156, PT ;  /* 0x0000009c0000720c */ /* 0x000fe20003fc4070 */
[----:B------:R-:W-:-:S04]  /*4960*/  IMAD.HI.U32 R5, R4, R17, RZ ;  /* 0x0000001104057227 */ /* 0x000fc800078e00ff */
[--C-:B------:R-:W-:Y:S01]  /*4970*/  @!P1 IMAD.IADD R234, R234, 0x1, -R0.reuse ;  /* 0x00000001eaea9824 */ /* 0x100fe200078e0a00 */
[----:B------:R-:W-:Y:S01]  /*4980*/  ISETP.GT.U32.AND P1, PT, R0, R160, PT ;  /* 0x000000a00000720c */ /* 0x000fe20003f24070 */
[----:B------:R-:W-:Y:S02]  /*4990*/  IMAD.MOV R5, RZ, RZ, -R5 ;  /* 0x000000ffff057224 */ /* 0x000fe400078e0a05 */
[--C-:B------:R-:W-:Y:S02]  /*49a0*/  @!P5 IMAD.IADD R162, R162, 0x1, -R0.reuse ;  /* 0x00000001a2a2d824 */ /* 0x100fe400078e0a00 */
[----:B------:R-:W-:Y:S01]  /*49b0*/  IMAD R164, R0, R5, R17 ;  /* 0x0000000500a47224 */ /* 0x000fe200078e0211 */
[----:B------:R-:W-:Y:S01]  /*49c0*/  LOP3.LUT R17, R2, 0xa4, RZ, 0xfc, !PT ;  /* 0x000000a402117812 */ /* 0x000fe200078efcff */
[----:B------:R-:W-:Y:S01]  /*49d0*/  IMAD.HI.U32 R6, R4, R19, RZ ;  /* 0x0000001304067227 */ /* 0x000fe200078e00ff */
[----:B------:R-:W-:Y:S02]  /*49e0*/  ISETP.GT.U32.AND P5, PT, R0, R162, PT ;  /* 0x000000a20000720c */ /* 0x000fe40003fa4070 */
[----:B------:R-:W-:Y:S01]  /*49f0*/  IABS R9, R17 ;  /* 0x0000001100097213 */ /* 0x000fe20000000000 */
[----:B------:R-:W-:Y:S01]  /*4a00*/  @!P6 IMAD.IADD R156, R156, 0x1, -R0 ;  /* 0x000000019c9ce824 */ /* 0x000fe200078e0a00 */
[----:B------:R-:W-:Y:S01]  /*4a10*/  ISETP.GT.U32.AND P6, PT, R0, R164, PT ;  /* 0x000000a40000720c */ /* 0x000fe20003fc4070 */
[----:B------:R-:W-:-:S02]  /*4a20*/  IMAD.MOV R6, RZ, RZ, -R6 ;  /* 0x000000ffff067224 */ /* 0x000fc400078e0a06 */
[----:B------:R-:W-:-:S04]  /*4a30*/  IMAD.HI.U32 R5, R4, R7, RZ ;  /* 0x0000000704057227 */ /* 0x000fc800078e00ff */
[--C-:B------:R-:W-:Y:S01]  /*4a40*/  @!P1 IMAD.IADD R160, R160, 0x1, -R0.reuse ;  /* 0x00000001a0a09824 */ /* 0x100fe200078e0a00 */
[C---:B------:R-:W-:Y:S01]  /*4a50*/  ISETP.GT.U32.AND P1, PT, R0.reuse, R158, PT ;  /* 0x0000009e0000720c */ /* 0x040fe20003f24070 */
[----:B------:R-:W-:Y:S01]  /*4a60*/  IMAD R236, R0, R6, R19 ;  /* 0x0000000600ec7224 */ /* 0x000fe200078e0213 */
[----:B------:R-:W-:Y:S01]  /*4a70*/  LOP3.LUT R19, R2, 0xa0, RZ, 0xfc, !PT ;  /* 0x000000a002137812 */ /* 0x000fe200078efcff */
[----:B------:R-:W-:Y:S02]  /*4a80*/  IMAD.MOV R5, RZ, RZ, -R5 ;  /* 0x000000ffff057224 */ /* 0x000fe400078e0a05 */
[--C-:B------:R-:W-:Y:S01]  /*4a90*/  @!P5 IMAD.IADD R162, R162, 0x1, -R0.reuse ;  /* 0x00000001a2a2d824 */ /* 0x100fe200078e0a00 */
[----:B------:R-:W-:Y:S01]  /*4aa0*/  IABS R11, R19 ;  /* 0x00000013000b7213 */ /* 0x000fe20000000000 */
[----:B------:R-:W-:Y:S02]  /*4ab0*/  IMAD R166, R0, R5, R7 ;  /* 0x0000000500a67224 */ /* 0x000fe400078e0207 */
[----:B------:R-:W-:Y:S01]  /*4ac0*/  @!P6 IMAD.IADD R164, R164, 0x1, -R0 ;  /* 0x00000001a4a4e824 */ /* 0x000fe200078e0a00 */
[----:B------:R-:W-:Y:S01]  /*4ad0*/  ISETP.GE.AND P6, PT, R10, RZ, PT ;  /* 0x000000ff0a00720c */ /* 0x000fe20003fc6270 */
[----:B------:R-:W-:Y:S01]  /*4ae0*/  IMAD.HI.U32 R5, R4, R9, RZ ;  /* 0x0000000904057227 */ /* 0x000fe200078e00ff */
[----:B------:R-:W-:-:S03]  /*4af0*/  ISETP.GT.U32.AND P5, PT, R0, R166, PT ;  /* 0x000000a60000720c */ /* 0x000fc60003fa4070 */
[----:B------:R-:W-:-:S04]  /*4b00*/  IMAD.HI.U32 R6, R4, R11, RZ ;  /* 0x0000000b04067227 */ /* 0x000fc800078e00ff */
[----:B------:R-:W-:Y:S01]  /*4b10*/  @!P1 IMAD.IADD R158, R158, 0x1, -R0 ;  /* 0x000000019e9e9824 */ /* 0x000fe200078e0a00 */
[C---:B------:R-:W-:Y:S01]  /*4b20*/  ISETP.GT.U32.AND P1, PT, R0.reuse, R236, PT ;  /* 0x000000ec0000720c */ /* 0x040fe20003f24070 */
[----:B------:R-:W-:Y:S02]  /*4b30*/  IMAD.MOV R5, RZ, RZ, -R5 ;  /* 0x000000ffff057224 */ /* 0x000fe400078e0a05 */
[----:B------:R-:W-:Y:S02]  /*4b40*/  IMAD.MOV R6, RZ, RZ, -R6 ;  /* 0x000000ffff067224 */ /* 0x000fe400078e0a06 */
[----:B------:R-:W-:Y:S01]  /*4b50*/  @!P4 IMAD.MOV R154, RZ, RZ, -R154 ;  /* 0x000000ffff9ac224 */ /* 0x000fe200078e0a9a */
[C---:B------:R-:W-:Y:S01]  /*4b60*/  ISETP.GT.U32.AND P4, PT, R0.reuse, R160, PT ;  /* 0x000000a00000720c */ /* 0x040fe20003f84070 */
[C---:B------:R-:W-:Y:S02]  /*4b70*/  IMAD R168, R0.reuse, R5, R9 ;  /* 0x0000000500a87224 */ /* 0x040fe400078e0209 */
[----:B------:R-:W-:Y:S01]  /*4b80*/  IMAD R170, R0, R6, R11 ;  /* 0x0000000600aa7224 */ /* 0x000fe200078e020b */
[----:B------:R-:W-:Y:S01]  /*4b90*/  LOP3.LUT R6, R2, 0x94, RZ, 0xfc, !PT ;  /* 0x0000009402067812 */ /* 0x000fe200078efcff */
[----:B------:R-:W-:Y:S01]  /*4ba0*/  @!P0 IMAD.MOV R234, RZ, RZ, -R234 ;  /* 0x000000ffffea8224 */ /* 0x000fe200078e0aea */
[----:B------:R-:W-:Y:S01]  /*4bb0*/  ISETP.GT.U32.AND P0, PT, R0, R164, PT ;  /* 0x000000a40000720c */ /* 0x000fe20003f04070 */
[----:B------:R-:W-:Y:S01]  /*4bc0*/  @!P5 IMAD.IADD R166, R166, 0x1, -R0 ;  /* 0x00000001a6a6d824 */ /* 0x000fe200078e0a00 */
[C---:B------:R-:W-:Y:S01]  /*4bd0*/  ISETP.GT.U32.AND P5, PT, R0.reuse, R168, PT ;  /* 0x000000a80000720c */ /* 0x040fe20003fa4070 */
[----:B------:R-:W-:Y:S01]  /*4be0*/  @!P6 IMAD.MOV R162, RZ, RZ, -R162 ;  /* 0x000000ffffa2e224 */ /* 0x000fe200078e0aa2 */
[----:B------:R-:W-:Y:S01]  /*4bf0*/  ISETP.GT.U32.AND P6, PT, R0, R170, PT ;  /* 0x000000aa0000720c */ /* 0x000fe20003fc4070 */
[--C-:B------:R-:W-:Y:S01]  /*4c00*/  @!P1 IMAD.IADD R236, R236, 0x1, -R0.reuse ;  /* 0x00000001ecec9824 */ /* 0x100fe200078e0a00 */
[----:B------:R-:W-:Y:S01]  /*4c10*/  ISETP.GE.AND P1, PT, R21, RZ, PT ;  /* 0x000000ff1500720c */ /* 0x000fe20003f26270 */
[----:B------:R-:W-:Y:S01]  /*4c20*/  @!P4 IMAD.IADD R160, R160, 0x1, -R0 ;  /* 0x00000001a0a0c824 */ /* 0x000fe200078e0a00 */
[----:B------:R-:W-:Y:S01]  /*4c30*/  ISETP.GE.AND P4, PT, R8, RZ, PT ;  /* 0x000000ff0800720c */ /* 0x000fe20003f86270 */
[----:B------:R-:W-:Y:S01]  /*4c40*/  @!P2 IMAD.MOV R158, RZ, RZ, -R158 ;  /* 0x000000ffff9ea224 */ /* 0x000fe200078e0a9e */
[----:B------:R-:W-:Y:S01]  /*4c50*/  ISETP.GT.U32.AND P2, PT, R0, R166, PT ;  /* 0x000000a60000720c */ /* 0x000fe20003f44070 */
[----:B------:R-:W-:Y:S01]  /*4c60*/  @!P3 IMAD.MOV R156, RZ, RZ, -R156 ;  /* 0x000000ffff9cb224 */ /* 0x000fe200078e0a9c */
[----:B------:R-:W-:Y:S01]  /*4c70*/  LOP3.LUT R8, R2, 0x9c, RZ, 0xfc, !PT ;  /* 0x0000009c02087812 */ /* 0x000fe200078efcff */
[--C-:B------:R-:W-:Y:S01]  /*4c80*/  @!P0 IMAD.IADD R164, R164, 0x1, -R0.reuse ;  /* 0x00000001a4a48824 */ /* 0x100fe200078e0a00 */
[----:B------:R-:W-:Y:S01]  /*4c90*/  ISETP.GE.AND P0, PT, R13, RZ, PT ;  /* 0x000000ff0d00720c */ /* 0x000fe20003f06270 */
[--C-:B------:R-:W-:Y:S01]  /*4ca0*/  @!P5 IMAD.IADD R168, R168, 0x1, -R0.reuse ;  /* 0x00000001a8a8d824 */ /* 0x100fe200078e0a00 */
[----:B------:R-:W-:Y:S01]  /*4cb0*/  IABS R7, R8 ;  /* 0x0000000800077213 */ /* 0x000fe20000000000 */
[----:B------:R-:W-:Y:S01]  /*4cc0*/  @!P6 IMAD.IADD R170, R170, 0x1, -R0 ;  /* 0x00000001aaaae824 */ /* 0x000fe200078e0a00 */
[C---:B------:R-:W-:Y:S01]  /*4cd0*/  ISETP.GT.U32.AND P3, PT, R0.reuse, R236, PT ;  /* 0x000000ec0000720c */ /* 0x040fe20003f64070 */
[----:B------:R-:W-:Y:S01]  /*4ce0*/  @!P1 IMAD.MOV R164, RZ, RZ, -R164 ;  /* 0x000000ffffa49224 */ /* 0x000fe200078e0aa4 */
[----:B------:R-:W-:Y:S01]  /*4cf0*/  ISETP.GT.U32.AND P6, PT, R0, R168, PT ;  /* 0x000000a80000720c */ /* 0x000fe20003fc4070 */
[----:B------:R-:W-:Y:S01]  /*4d00*/  IMAD.HI.U32 R5, R4, R7, RZ ;  /* 0x0000000704057227 */ /* 0x000fe200078e00ff */
[----:B------:R-:W-:-:S02]  /*4d10*/  ISETP.GT.U32.AND P1, PT, R0, R170, PT ;  /* 0x000000aa0000720c */ /* 0x000fc40003f24070 */
[----:B------:R-:W-:Y:S01]  /*4d20*/  LOP3.LUT R13, R2, 0x8c, RZ, 0xfc, !PT ;  /* 0x0000008c020d7812 */ /* 0x000fe200078efcff */
[----:B------:R-:W-:Y:S01]  /*4d30*/  @!P4 IMAD.MOV R160, RZ, RZ, -R160 ;  /* 0x000000ffffa0c224 */ /* 0x000fe200078e0aa0 */
[----:B------:R-:W-:Y:S01]  /*4d40*/  ISETP.GE.AND P4, PT, R23, RZ, PT ;  /* 0x000000ff1700720c */ /* 0x000fe20003f86270 */
[----:B------:R-:W-:Y:S01]  /*4d50*/  @!P2 IMAD.IADD R166, R166, 0x1, -R0 ;  /* 0x00000001a6a6a824 */ /* 0x000fe200078e0a00 */
[----:B------:R-:W-:Y:S01]  /*4d60*/  ISETP.GE.AND P2, PT, R19, RZ, PT ;  /* 0x000000ff1300720c */ /* 0x000fe20003f46270 */
[----:B------:R-:W-:Y:S01]  /*4d70*/  IMAD.MOV R5, RZ, RZ, -R5 ;  /* 0x000000ffff057224 */ /* 0x000fe200078e0a05 */
[----:B------:R-:W-:Y:S01]  /*4d80*/  ISETP.GE.AND P5, PT, R8, RZ, PT ;  /* 0x000000ff0800720c */ /* 0x000fe20003fa6270 */
[----:B------:R-:W-:Y:S01]  /*4d90*/  @!P0 IMAD.MOV R166, RZ, RZ, -R166 ;  /* 0x000000ffffa68224 */ /* 0x000fe200078e0aa6 */
[----:B------:R-:W-:Y:S01]  /*4da0*/  ISETP.GE.AND P0, PT, R6, RZ, PT ;  /* 0x000000ff0600720c */ /* 0x000fe20003f06270 */
[----:B------:R-:W-:Y:S01]  /*4db0*/  IMAD R238, R0, R5, R7 ;  /* 0x0000000500ee7224 */ /* 0x000fe200078e0207 */
[----:B------:R-:W-:Y:S01]  /*4dc0*/  LOP3.LUT R7, R2, 0x90, RZ, 0xfc, !PT ;  /* 0x0000009002077812 */ /* 0x000fe200078efcff */
[--C-:B------:R-:W-:Y:S01]  /*4dd0*/  @!P6 IMAD.IADD R168, R168, 0x1, -R0.reuse ;  /* 0x00000001a8a8e824 */ /* 0x100fe200078e0a00 */
[----:B------:R-:W-:Y:S01]  /*4de0*/  IABS R6, R6 ;  /* 0x0000000600067213 */ /* 0x000fe20000000000 */
[--C-:B------:R-:W-:Y:S01]  /*4df0*/  @!P1 IMAD.IADD R170, R170, 0x1, -R0.reuse ;  /* 0x00000001aaaa9824 */ /* 0x100fe200078e0a00 */
[----:B------:R-:W-:Y:S01]  /*4e00*/  LOP3.LUT R5, R2, 0x98, RZ, 0xfc, !PT ;  /* 0x0000009802057812 */ /* 0x000fe200078efcff */
[----:B------:R-:W-:Y:S01]  /*4e10*/  @!P3 IMAD.IADD R236, R236, 0x1, -R0 ;  /* 0x00000001ececb824 */ /* 0x000fe200078e0a00 */
[----:B------:R-:W-:Y:S01]  /*4e20*/  ISETP.GE.AND P6, PT, R7, RZ, PT ;  /* 0x000000ff0700720c */ /* 0x000fe20003fc6270 */
[----:B------:R-:W-:Y:S01]  /*4e30*/  @!P2 IMAD.MOV R170, RZ, RZ, -R170 ;  /* 0x000000ffffaaa224 */ /* 0x000fe200078e0aaa */
[----:B------:R-:W-:Y:S01]  /*4e40*/  IABS R11, R7 ;  /* 0x00000007000b7213 */ /* 0x000fe20000000000 */
[----:B------:R-:W-:Y:S01]  /*4e50*/  IMAD.MOV.U32 R7, RZ, RZ, R6 ;  /* 0x000000ffff077224 */ /* 0x000fe200078e0006 */
[----:B------:R-:W-:Y:S01]  /*4e60*/  ISETP.GT.U32.AND P1, PT, R0, R238, PT ;  /* 0x000000ee0000720c */ /* 0x000fe20003f24070 */
[----:B------:R-:W-:Y:S01]  /*4e70*/  @!P4 IMAD.MOV R236, RZ, RZ, -R236 ;  /* 0x000000ffffecc224 */ /* 0x000fe200078e0aec */
[----:B------:R-:W-:Y:S01]  /*4e80*/  IABS R9, R5 ;  /* 0x0000000500097213 */ /* 0x000fe20000000000 */
[----:B------:R-:W-:Y:S01]  /*4e90*/  IMAD.HI.U32 R6, R4, R7, RZ ;  /* 0x0000000704067227 */ /* 0x000fe200078e00ff */
[----:B------:R-:W-:-:S02]  /*4ea0*/  ISETP.GE.AND P4, PT, R5, RZ, PT ;  /* 0x000000ff0500720c */ /* 0x000fc40003f86270 */
[----:B------:R-:W-:Y:S01]  /*4eb0*/  ISETP.GE.AND P3, PT, R17, RZ, PT ;  /* 0x000000ff1100720c */ /* 0x000fe20003f66270 */
[----:B------:R-:W-:Y:S01]  /*4ec0*/  IMAD.HI.U32 R5, R4, R9, RZ ;  /* 0x0000000904057227 */ /* 0x000fe200078e00ff */
[----:B------:R-:W-:Y:S02]  /*4ed0*/  IABS R8, R13 ;  /* 0x0000000d00087213 */ /* 0x000fe40000000000 */
[C---:B------:R-:W-:Y:S01]  /*4ee0*/  LOP3.LUT R17, R2.reuse, 0x88, RZ, 0xfc, !PT ;  /* 0x0000008802117812 */ /* 0x040fe200078efcff */
[----:B------:R-:W-:Y:S01]  /*4ef0*/  IMAD.MOV R6, RZ, RZ, -R6 ;  /* 0x000000ffff067224 */ /* 0x000fe200078e0a06 */
[----:B------:R-:W-:Y:S01]  /*4f00*/  LOP3.LUT R19, R2, 0x78, RZ, 0xfc, !PT ;  /* 0x0000007802137812 */ /* 0x000fe200078efcff */
[----:B------:R-:W-:Y:S01]  /*4f10*/  IMAD.MOV R172, RZ, RZ, -R5 ;  /* 0x000000ffffac7224 */ /* 0x000fe200078e0a05 */
[----:B------:R-:W-:Y:S01]  /*4f20*/  IABS R10, R17 ;  /* 0x00000011000a7213 */ /* 0x000fe20000000000 */
[----:B------:R-:W-:Y:S01]  /*4f30*/  IMAD R240, R0, R6, R7 ;  /* 0x0000000600f07224 */ /* 0x000fe200078e0207 */
[----:B------:R-:W-:Y:S01]  /*4f40*/  IABS R21, R43 ;  /* 0x0000002b00157213 */ /* 0x000fe20000000000 */
[----:B------:R-:W-:Y:S01]  /*4f50*/  @!P1 IMAD.IADD R238, R238, 0x1, -R0 ;  /* 0x00000001eeee9824 */ /* 0x000fe200078e0a00 */
[----:B------:R-:W-:Y:S01]  /*4f60*/  IABS R23, R45 ;  /* 0x0000002d00177213 */ /* 0x000fe20000000000 */
[----:B------:R-:W-:Y:S01]  /*4f70*/  IMAD.HI.U32 R5, R4, R11, RZ ;  /* 0x0000000b04057227 */ /* 0x000fe200078e00ff */
[----:B------:R-:W-:-:S02]  /*4f80*/  ISETP.GT.U32.AND P2, PT, R0, R240, PT ;  /* 0x000000f00000720c */ /* 0x000fc40003f44070 */
[C---:B------:R-:W-:Y:S01]  /*4f90*/  ISETP.GT.U32.AND P1, PT, R0.reuse, R238, PT ;  /* 0x000000ee0000720c */ /* 0x040fe20003f24070 */
[----:B------:R-:W-:Y:S02]  /*4fa0*/  IMAD R172, R0, R172, R9 ;  /* 0x000000ac00ac7224 */ /* 0x000fe400078e0209 */
[----:B------:R-:W-:Y:S01]  /*4fb0*/  IMAD.MOV.U32 R9, RZ, RZ, R8 ;  /* 0x000000ffff097224 */ /* 0x000fe200078e0008 */
[----:B------:R-:W-:Y:S01]  /*4fc0*/  LOP3.LUT R8, R2, 0x84, RZ, 0xfc, !PT ;  /* 0x0000008402087812 */ /* 0x000fe200078efcff */
[----:B------:R-:W-:Y:S02]  /*4fd0*/  IMAD.MOV R174, RZ, RZ, -R5 ;  /* 0x000000ffffae7224 */ /* 0x000fe400078e0a05 */
[----:B------:R-:W-:-:S04]  /*4fe0*/  IMAD.HI.U32 R5, R4, R9, RZ ;  /* 0x0000000904057227 */ /* 0x000fc800078e00ff */
[----:B------:R-:W-:Y:S01]  /*4ff0*/  IMAD.MOV.U32 R7, RZ, RZ, R10 ;  /* 0x000000ffff077224 */ /* 0x000fe200078e000a */
[----:B------:R-:W-:Y:S01]  /*5000*/  LOP3.LUT R10, R2, 0x80, RZ, 0xfc, !PT ;  /* 0x00000080020a7812 */ /* 0x000fe200078efcff */
[----:B------:R-:W-:Y:S02]  /*5010*/  IMAD.MOV R5, RZ, RZ, -R5 ;  /* 0x000000ffff057224 */ /* 0x000fe400078e0a05 */
[----:B------:R-:W-:-:S04]  /*5020*/  IMAD.HI.U32 R6, R4, R7, RZ ;  /* 0x0000000704067227 */ /* 0x000fc800078e00ff */
[----:B------:R-:W-:Y:S01]  /*5030*/  IMAD R176, R0, R5, R9 ;  /* 0x0000000500b07224 */ /* 0x000fe200078e0209 */
[----:B------:R-:W-:Y:S01]  /*5040*/  IABS R5, R8 ;  /* 0x0000000800057213 */ /* 0x000fe20000000000 */
[----:B------:R-:W-:Y:S01]  /*5050*/  IMAD.MOV R6, RZ, RZ, -R6 ;  /* 0x000000ffff067224 */ /* 0x000fe200078e0a06 */
[----:B------:R-:W-:Y:S01]  /*5060*/  IABS R9, R10 ;  /* 0x0000000a00097213 */ /* 0x000fe20000000000 */
[--C-:B------:R-:W-:Y:S02]  /*5070*/  @!P1 IMAD.IADD R238, R238, 0x1, -R0.reuse ;  /* 0x00000001eeee9824 */ /* 0x100fe400078e0a00 */
[----:B------:R-:W-:Y:S02]  /*5080*/  @!P2 IMAD.IADD R240, R240, 0x1, -R0 ;  /* 0x00000001f0f0a824 */ /* 0x000fe400078e0a00 */
[----:B------:R-:W-:Y:S02]  /*5090*/  IMAD R178, R0, R6, R7 ;  /* 0x0000000600b27224 */ /* 0x000fe400078e0207 */
[----:B------:R-:W-:-:S02]  /*50a0*/  IMAD.MOV.U32 R7, RZ, RZ, R5 ;  /* 0x000000ffff077224 */ /* 0x000fc400078e0005 */
[----:B------:R-:W-:Y:S01]  /*50b0*/  @!P3 IMAD.MOV R168, RZ, RZ, -R168 ;  /* 0x000000ffffa8b224 */ /* 0x000fe200078e0aa8 */
[C---:B------:R-:W-:Y:S01]  /*50c0*/  ISETP.GT.U32.AND P3, PT, R0.reuse, R172, PT ;  /* 0x000000ac0000720c */ /* 0x040fe20003f64070 */
[----:B------:R-:W-:Y:S01]  /*50d0*/  @!P5 IMAD.MOV R238, RZ, RZ, -R238 ;  /* 0x000000ffffeed224 */ /* 0x000fe200078e0aee */
[----:B------:R-:W-:Y:S01]  /*50e0*/  ISETP.GT.U32.AND P5, PT, R0, R240, PT ;  /* 0x000000f00000720c */ /* 0x000fe20003fa4070 */
[----:B------:R-:W-:-:S04]  /*50f0*/  IMAD.HI.U32 R5, R4, R7, RZ ;  /* 0x0000000704057227 */ /* 0x000fc800078e00ff */
[----:B------:R-:W-:Y:S02]  /*5100*/  IMAD.MOV R5, RZ, RZ, -R5 ;  /* 0x000000ffff057224 */ /* 0x000fe400078e0a05 */
[----:B------:R-:W-:Y:S01]  /*5110*/  IMAD R174, R0, R174, R11 ;  /* 0x000000ae00ae7224 */ /* 0x000fe200078e020b */
[----:B------:R-:W-:Y:S01]  /*5120*/  LOP3.LUT R11, R2, 0x7c, RZ, 0xfc, !PT ;  /* 0x0000007c020b7812 */ /* 0x000fe200078efcff */
[----:B------:R-:W-:Y:S02]  /*5130*/  IMAD R180, R0, R5, R7 ;  /* 0x0000000500b47224 */ /* 0x000fe400078e0207 */
[--C-:B------:R-:W-:Y:S01]  /*5140*/  @!P3 IMAD.IADD R172, R172, 0x1, -R0.reuse ;  /* 0x00000001acacb824 */ /* 0x100fe200078e0a00 */
[----:B------:R-:W-:Y:S01]  /*5150*/  ISETP.GT.U32.AND P3, PT, R0, R176, PT ;  /* 0x000000b00000720c */ /* 0x000fe20003f64070 */
[----:B------:R-:W-:Y:S01]  /*5160*/  @!P5 IMAD.IADD R240, R240, 0x1, -R0 ;  /* 0x00000001f0f0d824 */ /* 0x000fe200078e0a00 */
[----:B------:R-:W-:Y:S01]  /*5170*/  ISETP.GT.U32.AND P5, PT, R0, R180, PT ;  /* 0x000000b40000720c */ /* 0x000fe20003fa4070 */
[----:B------:R-:W-:Y:S01]  /*5180*/  IMAD.HI.U32 R5, R4, R9, RZ ;  /* 0x0000000904057227 */ /* 0x000fe200078e00ff */
[----:B------:R-:W-:-:S02]  /*5190*/  ISETP.GT.U32.AND P1, PT, R0, R174, PT ;  /* 0x000000ae0000720c */ /* 0x000fc40003f24070 */
[----:B------:R-:W-:Y:S01]  /*51a0*/  IABS R7, R11 ;  /* 0x0000000b00077213 */ /* 0x000fe20000000000 */
[----:B------:R-:W-:Y:S01]  /*51b0*/  IMAD.MOV R5, RZ, RZ, -R5 ;  /* 0x000000ffff057224 */ /* 0x000fe200078e0a05 */
[C---:B------:R-:W-:Y:S01]  /*51c0*/  ISETP.GT.U32.AND P2, PT, R0.reuse, R172, PT ;  /* 0x000000ac0000720c */ /* 0x040fe20003f44070 */
[----:B------:R-:W-:Y:S02]  /*51d0*/  @!P0 IMAD.MOV R240, RZ, RZ, -R240 ;  /* 0x000000fffff08224 */ /* 0x000fe400078e0af0 */
[----:B------:R-:W-:Y:S01]  /*51e0*/  IMAD R182, R0, R5, R9 ;  /* 0x0000000500b67224 */ /* 0x000fe200078e0209 */
[----:B------:R-:W-:Y:S01]  /*51f0*/  IABS R9, R19 ;  /* 0x0000001300097213 */ /* 0x000fe20000000000 */
[----:B------:R-:W-:-:S04]  /*5200*/  IMAD.HI.U32 R5, R4, R7, RZ ;  /* 0x0000000704057227 */ /* 0x000fc800078e00ff */
[--C-:B------:R-:W-:Y:S02]  /*5210*/  @!P3 IMAD.IADD R176, R176, 0x1, -R0.reuse ;  /* 0x00000001b0b0b824 */ /* 0x100fe400078e0a00 */
[--C-:B------:R-:W-:Y:S01]  /*5220*/  @!P5 IMAD.IADD R180, R180, 0x1, -R0.reuse ;  /* 0x00000001b4b4d824 */ /* 0x100fe200078e0a00 */
[----:B------:R-:W-:Y:S01]  /*5230*/  ISETP.GE.AND P5, PT, R8, RZ, PT ;  /* 0x000000ff0800720c */ /* 0x000fe20003fa6270 */
[----:B------:R-:W-:Y:S01]  /*5240*/  IMAD.MOV R5, RZ, RZ, -R5 ;  /* 0x000000ffff057224 */ /* 0x000fe200078e0a05 */
[----:B------:R-:W-:Y:S01]  /*5250*/  ISETP.GT.U32.AND P3, PT, R0, R176, PT ;  /* 0x000000b00000720c */ /* 0x000fe20003f64070 */
[----:B------:R-:W-:Y:S01]  /*5260*/  @!P1 IMAD.IADD R174, R174, 0x1, -R0 ;  /* 0x00000001aeae9824 */ /* 0x000fe200078e0a00 */
[C---:B------:R-:W-:Y:S01]  /*5270*/  ISETP.GT.U32.AND P0, PT, R0.reuse, R180, PT ;  /* 0x000000b40000720c */ /* 0x040fe20003f04070 */
[----:B------:R-:W-:Y:S02]  /*5280*/  IMAD R242, R0, R5, R7 ;  /* 0x0000000500f27224 */ /* 0x000fe400078e0207 */
[----:B------:R-:W-:Y:S01]  /*5290*/  IMAD.HI.U32 R5, R4, R9, RZ ;  /* 0x0000000904057227 */ /* 0x000fe200078e00ff */
[----:B------:R-:W-:-:S03]  /*52a0*/  ISETP.GT.U32.AND P1, PT, R0, R174, PT ;  /* 0x000000ae0000720c */ /* 0x000fc60003f24070 */
[----:B------:R-:W-:Y:S02]  /*52b0*/  IMAD.MOV R184, RZ, RZ, -R5 ;  /* 0x000000ffffb87224 */ /* 0x000fe400078e0a05 */
[--C-:B------:R-:W-:Y:S01]  /*52c0*/  @!P2 IMAD.IADD R172, R172, 0x1, -R0.reuse ;  /* 0x00000001acaca824 */ /* 0x100fe200078e0a00 */
[C---:B------:R-:W-:Y:S01]  /*52d0*/  ISETP.GT.U32.AND P2, PT, R0.reuse, R178, PT ;  /* 0x000000b20000720c */ /* 0x040fe20003f44070 */
[----:B------:R-:W-:Y:S02]  /*52e0*/  IMAD R184, R0, R184, R9 ;  /* 0x000000b800b87224 */ /* 0x000fe400078e0209 */
[--C-:B------:R-:W-:Y:S01]  /*52f0*/  @!P3 IMAD.IADD R176, R176, 0x1, -R0.reuse ;  /* 0x00000001b0b0b824 */ /* 0x100fe200078e0a00 */
[----:B------:R-:W-:Y:S01]  /*5300*/  ISETP.GT.U32.AND P3, PT, R0, R182, PT ;  /* 0x000000b60000720c */ /* 0x000fe20003f64070 */
[--C-:B------:R-:W-:Y:S01]  /*5310*/  @!P0 IMAD.IADD R180, R180, 0x1, -R0.reuse ;  /* 0x00000001b4b48824 */ /* 0x100fe200078e0a00 */
[----:B------:R-:W-:Y:S01]  /*5320*/  ISETP.GT.U32.AND P0, PT, R0, R184, PT ;  /* 0x000000b80000720c */ /* 0x000fe20003f04070 */
[----:B------:R-:W-:Y:S01]  /*5330*/  @!P1 IMAD.IADD R174, R174, 0x1, -R0 ;  /* 0x00000001aeae9824 */ /* 0x000fe200078e0a00 */
[----:B------:R-:W-:Y:S01]  /*5340*/  ISETP.GE.AND P1, PT, R13, RZ, PT ;  /* 0x000000ff0d00720c */ /* 0x000fe20003f26270 */
[----:B------:R-:W-:Y:S01]  /*5350*/  @!P5 IMAD.MOV R180, RZ, RZ, -R180 ;  /* 0x000000ffffb4d224 */ /* 0x000fe200078e0ab4 */
[----:B------:R-:W-:Y:S01]  /*5360*/  LOP3.LUT R13, R2, 0x74, RZ, 0xfc, !PT ;  /* 0x00000074020d7812 */ /* 0x000fe200078efcff */
[----:B------:R-:W-:Y:S01]  /*5370*/  @!P6 IMAD.MOV R174, RZ, RZ, -R174 ;  /* 0x000000ffffaee224 */ /* 0x000fe200078e0aae */
[----:B------:R-:W-:Y:S01]  /*5380*/  ISETP.GT.U32.AND P6, PT, R0, R242, PT ;  /* 0x000000f20000720c */ /* 0x000fe20003fc4070 */
[----:B------:R-:W-:Y:S01]  /*5390*/  @!P2 IMAD.IADD R178, R178, 0x1, -R0 ;  /* 0x00000001b2b2a824 */ /* 0x000fe200078e0a00 */
[----:B------:R-:W-:Y:S01]  /*53a0*/  IABS R6, R13 ;  /* 0x0000000d00067213 */ /* 0x000fe20000000000 */
[----:B------:R-:W-:Y:S01]  /*53b0*/  @!P4 IMAD.MOV R172, RZ, RZ, -R172 ;  /* 0x000000ffffacc224 */ /* 0x000fe200078e0aac */
[----:B------:R-:W-:Y:S01]  /*53c0*/  ISETP.GE.AND P2, PT, R17, RZ, PT ;  /* 0x000000ff1100720c */ /* 0x000fe20003f46270 */
[--C-:B------:R-:W-:Y:S01]  /*53d0*/  @!P3 IMAD.IADD R182, R182, 0x1, -R0.reuse ;  /* 0x00000001b6b6b824 */ /* 0x100fe200078e0a00 */
[----:B------:R-:W-:Y:S01]  /*53e0*/  ISETP.GT.U32.AND P3, PT, R0, R178, PT ;  /* 0x000000b20000720c */ /* 0x000fe20003f64070 */
[----:B------:R-:W-:Y:S01]  /*53f0*/  @!P0 IMAD.IADD R184, R184, 0x1, -R0 ;  /* 0x00000001b8b88824 */ /* 0x000fe200078e0a00 */
[----:B------:R-:W-:Y:S01]  /*5400*/  LOP3.LUT R17, R2, 0x64, RZ, 0xfc, !PT ;  /* 0x0000006402117812 */ /* 0x000fe200078efcff */
[----:B------:R-:W-:Y:S01]  /*5410*/  IMAD.MOV.U32 R7, RZ, RZ, R6 ;  /* 0x000000ffff077224 */ /* 0x000fe200078e0006 */
[C---:B------:R-:W-:Y:S01]  /*5420*/  ISETP.GT.U32.AND P4, PT, R0.reuse, R182, PT ;  /* 0x000000b60000720c */ /* 0x040fe20003f84070 */
[----:B------:R-:W-:Y:S01]  /*5430*/  @!P1 IMAD.MOV R176, RZ, RZ, -R176 ;  /* 0x000000ffffb09224 */ /* 0x000fe200078e0ab0 */
[----:B------:R-:W-:Y:S01]  /*5440*/  ISETP.GT.U32.AND P5, PT, R0, R184, PT ;  /* 0x000000b80000720c */ /* 0x000fe20003fa4070 */
[----:B------:R-:W-:Y:S01]  /*5450*/  IMAD.HI.U32 R5, R4, R7, RZ ;  /* 0x0000000704057227 */ /* 0x000fe200078e00ff */
[----:B------:R-:W-:-:S02]  /*5460*/  ISETP.GE.AND P1, PT, R10, RZ, PT ;  /* 0x000000ff0a00720c */ /* 0x000fc40003f26270 */
[----:B------:R-:W-:Y:S01]  /*5470*/  LOP3.LUT R6, R2, 0x6c, RZ, 0xfc, !PT ;  /* 0x0000006c02067812 */ /* 0x000fe200078efcff */
[----:B------:R-:W-:Y:S01]  /*5480*/  IMAD.MOV R5, RZ, RZ, -R5 ;  /* 0x000000ffff057224 */ /* 0x000fe200078e0a05 */
[----:B------:R-:W-:Y:S01]  /*5490*/  IABS R8, R17 ;  /* 0x0000001100087213 */ /* 0x000fe20000000000 */
[--C-:B------:R-:W-:Y:S01]  /*54a0*/  @!P3 IMAD.IADD R178, R178, 0x1, -R0.reuse ;  /* 0x00000001b2b2b824 */ /* 0x100fe200078e0a00 */
[----:B------:R-:W-:Y:S01]  /*54b0*/  ISETP.GE.AND P3, PT, R11, RZ, PT ;  /* 0x000000ff0b00720c */ /* 0x000fe20003f66270 */
[----:B------:R-:W-:Y:S01]  /*54c0*/  @!P6 IMAD.IADD R242, R242, 0x1, -R0 ;  /* 0x00000001f2f2e824 */ /* 0x000fe200078e0a00 */
[----:B------:R-:W-:Y:S01]  /*54d0*/  IABS R11, R6 ;  /* 0x00000006000b7213 */ /* 0x000fe20000000000 */
[----:B------:R-:W-:Y:S01]  /*54e0*/  IMAD R186, R0, R5, R7 ;  /* 0x0000000500ba7224 */ /* 0x000fe200078e0207 */
[----:B------:R-:W-:Y:S01]  /*54f0*/  LOP3.LUT R5, R2, 0x70, RZ, 0xfc, !PT ;  /* 0x0000007002057812 */ /* 0x000fe200078efcff */
[----:B------:R-:W-:Y:S01]  /*5500*/  @!P2 IMAD.MOV R178, RZ, RZ, -R178 ;  /* 0x000000ffffb2a224 */ /* 0x000fe200078e0ab2 */
[----:B------:R-:W-:Y:S01]  /*5510*/  ISETP.GT.U32.AND P2, PT, R0, R242, PT ;  /* 0x000000f20000720c */ /* 0x000fe20003f44070 */
[--C-:B------:R-:W-:Y:S01]  /*5520*/  @!P5 IMAD.IADD R184, R184, 0x1, -R0.reuse ;  /* 0x00000001b8b8d824 */ /* 0x100fe200078e0a00 */
[----:B------:R-:W-:Y:S01]  /*5530*/  IABS R9, R5 ;  /* 0x0000000500097213 */ /* 0x000fe20000000000 */
[----:B------:R-:W-:Y:S01]  /*5540*/  @!P4 IMAD.IADD R182, R182, 0x1, -R0 ;  /* 0x00000001b6b6c824 */ /* 0x000fe200078e0a00 */
[----:B------:R-:W-:-:S02]  /*5550*/  ISETP.GT.U32.AND P5, PT, R0, R186, PT ;  /* 0x000000ba0000720c */ /* 0x000fc40003fa4070 */
[----:B------:R-:W-:Y:S01]  /*5560*/  ISETP.GE.AND P0, PT, R5, RZ, PT ;  /* 0x000000ff0500720c */ /* 0x000fe20003f06270 */
[----:B------:R-:W-:Y:S01]  /*5570*/  IMAD.HI.U32 R5, R4, R9, RZ ;  /* 0x0000000904057227 */ /* 0x000fe200078e00ff */
[----:B------:R-:W-:Y:S02]  /*5580*/  ISETP.GE.AND P4, PT, R19, RZ, PT ;  /* 0x000000ff1300720c */ /* 0x000fe40003f86270 */
[----:B------:R-:W-:Y:S01]  /*5590*/  LOP3.LUT R7, R2, 0x68, RZ, 0xfc, !PT ;  /* 0x0000006802077812 */ /* 0x000fe200078efcff */
[----:B------:R-:W-:Y:S01]  /*55a0*/  @!P1 IMAD.MOV R182, RZ, RZ, -R182 ;  /* 0x000000ffffb69224 */ /* 0x000fe200078e0ab6 */
[----:B------:R-:W-:Y:S01]  /*55b0*/  ISETP.GE.AND P1, PT, R6, RZ, PT ;  /* 0x000000ff0600720c */ /* 0x000fe20003f26270 */
[----:B------:R-:W-:Y:S01]  /*55c0*/  IMAD.HI.U32 R6, R4, R11, RZ ;  /* 0x0000000b04067227 */ /* 0x000fe200078e00ff */
[----:B------:R-:W-:Y:S02]  /*55d0*/  ISETP.GE.AND P6, PT, R13, RZ, PT ;  /* 0x000000ff0d00720c */ /* 0x000fe40003fc6270 */
[----:B------:R-:W-:Y:S01]  /*55e0*/  IABS R13, R7 ;  /* 0x00000007000d7213 */ /* 0x000fe20000000000 */
[----:B------:R-:W-:Y:S01]  /*55f0*/  IMAD.MOV R5, RZ, RZ, -R5 ;  /* 0x000000ffff057224 */ /* 0x000fe200078e0a05 */
[----:B------:R-:W-:Y:S01]  /*5600*/  LOP3.LUT R19, R2, 0x60, RZ, 0xfc, !PT ;  /* 0x0000006002137812 */ /* 0x000fe200078efcff */
[----:B------:R-:W-:Y:S01]  /*5610*/  @!P2 IMAD.IADD R242, R242, 0x1, -R0 ;  /* 0x00000001f2f2a824 */ /* 0x000fe200078e0a00 */
[----:B------:R-:W-:Y:S01]  /*5620*/  ISETP.GE.AND P2, PT, R7, RZ, PT ;  /* 0x000000ff0700720c */ /* 0x000fe20003f46270 */
[----:B------:R-:W-:Y:S01]  /*5630*/  IMAD.MOV R6, RZ, RZ, -R6 ;  /* 0x000000ffff067224 */ /* 0x000fe200078e0a06 */
[----:B------:R-:W-:Y:S01]  /*5640*/  IABS R10, R19 ;  /* 0x00000013000a7213 */ /* 0x000fe20000000000 */
[----:B------:R-:W-:-:S02]  /*5650*/  IMAD R188, R0, R5, R9 ;  /* 0x0000000500bc7224 */ /* 0x000fc400078e0209 */
[----:B------:R-:W-:Y:S02]  /*5660*/  @!P5 IMAD.IADD R186, R186, 0x1, -R0 ;  /* 0x00000001babad824 */ /* 0x000fe400078e0a00 */
[C---:B------:R-:W-:Y:S02]  /*5670*/  IMAD R190, R0.reuse, R6, R11 ;  /* 0x0000000600be7224 */ /* 0x040fe400078e020b */
[----:B------:R-:W-:Y:S01]  /*5680*/  @!P3 IMAD.MOV R242, RZ, RZ, -R242 ;  /* 0x000000fffff2b224 */ /* 0x000fe200078e0af2 */
[C---:B------:R-:W-:Y:S01]  /*5690*/  ISETP.GT.U32.AND P5, PT, R0.reuse, R186, PT ;  /* 0x000000ba0000720c */ /* 0x040fe20003fa4070 */
[----:B------:R-:W-:Y:S01]  /*56a0*/  IMAD.MOV.U32 R9, RZ, RZ, R8 ;  /* 0x000000ffff097224 */ /* 0x000fe200078e0008 */
[C---:B------:R-:W-:Y:S01]  /*56b0*/  ISETP.GT.U32.AND P3, PT, R0.reuse, R188, PT ;  /* 0x000000bc0000720c */ /* 0x040fe20003f64070 */
[----:B------:R-:W-:Y:S01]  /*56c0*/  @!P4 IMAD.MOV R184, RZ, RZ, -R184 ;  /* 0x000000ffffb8c224 */ /* 0x000fe200078e0ab8 */
[----:B------:R-:W-:Y:S01]  /*56d0*/  ISETP.GT.U32.AND P4, PT, R0, R190, PT ;  /* 0x000000be0000720c */ /* 0x000fe20003f84070 */
[----:B------:R-:W-:Y:S01]  /*56e0*/  IMAD.HI.U32 R5, R4, R9, RZ ;  /* 0x0000000904057227 */ /* 0x000fe200078e00ff */
[----:B------:R-:W-:-:S03]  /*56f0*/  LOP3.LUT R8, R2, 0x5c, RZ, 0xfc, !PT ;  /* 0x0000005c02087812 */ /* 0x000fc600078efcff */
[----:B------:R-:W-:-:S04]  /*5700*/  IMAD.HI.U32 R7, R4, R13, RZ ;  /* 0x0000000d04077227 */ /* 0x000fc800078e00ff */
[----:B------:R-:W-:Y:S02]  /*5710*/  IMAD.MOV R5, RZ, RZ, -R5 ;  /* 0x000000ffff057224 */ /* 0x000fe400078e0a05 */
[----:B------:R-:W-:Y:S02]  /*5720*/  IMAD.MOV R7, RZ, RZ, -R7 ;  /* 0x000000ffff077224 */ /* 0x000fe400078e0a07 */
[----:B------:R-:W-:Y:S02]  /*5730*/  IMAD R244, R0, R5, R9 ;  /* 0x0000000500f47224 */ /* 0x000fe400078e0209 */
[--C-:B------:R-:W-:Y:S02]  /*5740*/  @!P5 IMAD.IADD R186, R186, 0x1, -R0.reuse ;  /* 0x00000001babad824 */ /* 0x100fe400078e0a00 */
[----:B------:R-:W-:Y:S02]  /*5750*/  @!P3 IMAD.IADD R188, R188, 0x1, -R0 ;  /* 0x00000001bcbcb824 */ /* 0x000fe400078e0a00 */
[----:B------:R-:W-:Y:S01]  /*5760*/  IMAD.MOV.U32 R11, RZ, RZ, R10 ;  /* 0x000000ffff0b7224 */ /* 0x000fe200078e000a */
[----:B------:R-:W-:Y:S01]  /*5770*/  LOP3.LUT R10, R2, 0x58, RZ, 0xfc, !PT ;  /* 0x00000058020a7812 */ /* 0x000fe200078efcff */
[----:B------:R-:W-:Y:S01]  /*5780*/  IMAD R192, R0, R7, R13 ;  /* 0x0000000700c07224 */ /* 0x000fe200078e020d */
[----:B------:R-:W-:Y:S01]  /*5790*/  IABS R7, R8 ;  /* 0x0000000800077213 */ /* 0x000fe20000000000 */
[----:B------:R-:W-:Y:S01]  /*57a0*/  @!P4 IMAD.IADD R190, R190, 0x1, -R0 ;  /* 0x00000001bebec824 */ /* 0x000fe200078e0a00 */
[C---:B------:R-:W-:Y:S01]  /*57b0*/  ISETP.GT.U32.AND P3, PT, R0.reuse, R188, PT ;  /* 0x000000bc0000720c */ /* 0x040fe20003f64070 */
[----:B------:R-:W-:Y:S01]  /*57c0*/  @!P6 IMAD.MOV R186, RZ, RZ, -R186 ;  /* 0x000000ffffbae224 */ /* 0x000fe200078e0aba */
[----:B------:R-:W-:Y:S01]  /*57d0*/  ISETP.GT.U32.AND P6, PT, R0, R244, PT ;  /* 0x000000f40000720c */ /* 0x000fe20003fc4070 */
[----:B------:R-:W-:Y:S01]  /*57e0*/  IMAD.HI.U32 R6, R4, R11, RZ ;  /* 0x0000000b04067227 */ /* 0x000fe200078e00ff */
[----:B------:R-:W-:-:S02]  /*57f0*/  ISETP.GT.U32.AND P4, PT, R0, R190, PT ;  /* 0x000000be0000720c */ /* 0x000fc40003f84070 */
[----:B------:R-:W-:Y:S01]  /*5800*/  ISETP.GT.U32.AND P5, PT, R0, R192, PT ;  /* 0x000000c00000720c */ /* 0x000fe20003fa4070 */
[----:B------:R-:W-:Y:S01]  /*5810*/  IMAD.MOV R6, RZ, RZ, -R6 ;  /* 0x000000ffff067224 */ /* 0x000fe200078e0a06 */
[----:B------:R-:W-:Y:S01]  /*5820*/  IABS R9, R10 ;  /* 0x0000000a00097213 */ /* 0x000fe20000000000 */
[----:B------:R-:W-:Y:S01]  /*5830*/  IMAD.HI.U32 R5, R4, R7, RZ ;  /* 0x0000000704057227 */ /* 0x000fe200078e00ff */
[----:B------:R-:W-:-:S03]  /*5840*/  IABS R13, R35 ;  /* 0x00000023000d7213 */ /* 0x000fc60000000000 */
[----:B------:R-:W-:Y:S01]  /*5850*/  IMAD R194, R0, R6, R11 ;  /* 0x0000000600c27224 */ /* 0x000fe200078e020b */
[----:B------:R-:W-:Y:S01]  /*5860*/  LOP3.LUT R11, R2, 0x54, RZ, 0xfc, !PT ;  /* 0x00000054020b7812 */ /* 0x000fe200078efcff */
[----:B------:R-:W-:Y:S02]  /*5870*/  IMAD.MOV R5, RZ, RZ, -R5 ;  /* 0x000000ffff057224 */ /* 0x000fe400078e0a05 */
[--C-:B------:R-:W-:Y:S01]  /*5880*/  @!P3 IMAD.IADD R188, R188, 0x1, -R0.reuse ;  /* 0x00000001bcbcb824 */ /* 0x100fe200078e0a00 */
[----:B------:R-:W-:Y:S01]  /*5890*/  IABS R6, R11 ;  /* 0x0000000b00067213 */ /* 0x000fe20000000000 */
[C---:B------:R-:W-:Y:S01]  /*58a0*/  IMAD R196, R0.reuse, R5, R7 ;  /* 0x0000000500c47224 */ /* 0x040fe200078e0207 */
[----:B------:R-:W-:Y:S01]  /*58b0*/  ISETP.GT.U32.AND P3, PT, R0, R194, PT ;  /* 0x000000c20000720c */ /* 0x000fe20003f64070 */
[--C-:B------:R-:W-:Y:S01]  /*58c0*/  @!P6 IMAD.IADD R244, R244, 0x1, -R0.reuse ;  /* 0x00000001f4f4e824 */ /* 0x100fe200078e0a00 */
[----:B------:R-:W-:Y:S01]  /*58d0*/  ISETP.GE.AND P6, PT, R17, RZ, PT ;  /* 0x000000ff1100720c */ /* 0x000fe20003fc6270 */
[----:B------:R-:W-:Y:S01]  /*58e0*/  @!P4 IMAD.IADD R190, R190, 0x1, -R0 ;  /* 0x00000001bebec824 */ /* 0x000fe200078e0a00 */
[C---:B------:R-:W-:Y:S01]  /*58f0*/  ISETP.GT.U32.AND P4, PT, R0.reuse, R196, PT ;  /* 0x000000c40000720c */ /* 0x040fe20003f84070 */
[----:B------:R-:W-:Y:S01]  /*5900*/  @!P0 IMAD.MOV R188, RZ, RZ, -R188 ;  /* 0x000000ffffbc8224 */ /* 0x000fe200078e0abc */
[----:B------:R-:W-:Y:S01]  /*5910*/  ISETP.GT.U32.AND P0, PT, R0, R244, PT ;  /* 0x000000f40000720c */ /* 0x000fe20003f04070 */
[----:B------:R-:W-:Y:S01]  /*5920*/  IMAD.MOV.U32 R7, RZ, RZ, R6 ;  /* 0x000000ffff077224 */ /* 0x000fe200078e0006 */
[----:B------:R-:W-:Y:S01]  /*5930*/  IABS R17, R37 ;  /* 0x0000002500117213 */ /* 0x000fe20000000000 */
[----:B------:R-:W-:-:S04]  /*5940*/  IMAD.HI.U32 R5, R4, R9, RZ ;  /* 0x0000000904057227 */ /* 0x000fc800078e00ff */
[----:B------:R-:W-:Y:S02]  /*5950*/  @!P5 IMAD.IADD R192, R192, 0x1, -R0 ;  /* 0x00000001c0c0d824 */ /* 0x000fe400078e0a00 */
[----:B------:R-:W-:-:S03]  /*5960*/  IMAD.HI.U32 R6, R4, R7, RZ ;  /* 0x0000000704067227 */ /* 0x000fc600078e00ff */
[C---:B------:R-:W-:Y:S01]  /*5970*/  ISETP.GT.U32.AND P5, PT, R0.reuse, R192, PT ;  /* 0x000000c00000720c */ /* 0x040fe20003fa4070 */
[----:B------:R-:W-:Y:S02]  /*5980*/  IMAD.MOV R5, RZ, RZ, -R5 ;  /* 0x000000ffff057224 */ /* 0x000fe400078e0a05 */
[----:B------:R-:W-:Y:S02]  /*5990*/  IMAD.MOV R6, RZ, RZ, -R6 ;  /* 0x000000ffff067224 */ /* 0x000fe400078e0a06 */
[----:B------:R-:W-:Y:S01]  /*59a0*/  IMAD R198, R0, R5, R9 ;  /* 0x0000000500c67224 */ /* 0x000fe200078e0209 */
[----:B------:R-:W-:Y:S01]  /*59b0*/  LOP3.LUT R5, R2, 0x50, RZ, 0xfc, !PT ;  /* 0x0000005002057812 */ /* 0x000fe200078efcff */
[--C-:B------:R-:W-:Y:S01]  /*59c0*/  @!P3 IMAD.IADD R194, R194, 0x1, -R0.reuse ;  /* 0x00000001c2c2b824 */ /* 0x100fe200078e0a00 */
[----:B------:R-:W-:Y:S01]  /*59d0*/  ISETP.GE.AND P3, PT, R8, RZ, PT ;  /* 0x000000ff0800720c */ /* 0x000fe20003f66270 */
[----:B------:R-:W-:Y:S01]  /*59e0*/  IMAD R200, R0, R6, R7 ;  /* 0x0000000600c87224 */ /* 0x000fe200078e0207 */
[----:B------:R-:W-:Y:S01]  /*59f0*/  IABS R7, R5 ;  /* 0x0000000500077213 */ /* 0x000fe20000000000 */
[--C-:B------:R-:W-:Y:S01]  /*5a00*/  @!P4 IMAD.IADD R196, R196, 0x1, -R0.reuse ;  /* 0x00000001c4c4c824 */ /* 0x100fe200078e0a00 */
[----:B------:R-:W-:Y:S01]  /*5a10*/  ISETP.GT.U32.AND P4, PT, R0, R194, PT ;  /* 0x000000c20000720c */ /* 0x000fe20003f84070 */
[----:B------:R-:W-:Y:S01]  /*5a20*/  @!P0 IMAD.IADD R244, R244, 0x1, -R0 ;  /* 0x00000001f4f48824 */ /* 0x000fe200078e0a00 */
[C---:B------:R-:W-:Y:S01]  /*5a30*/  ISETP.GT.U32.AND P0, PT, R0.reuse, R198, PT ;  /* 0x000000c60000720c */ /* 0x040fe20003f04070 */
[----:B------:R-:W-:Y:S01]  /*5a40*/  @!P1 IMAD.MOV R190, RZ, RZ, -R190 ;  /* 0x000000ffffbe9224 */ /* 0x000fe200078e0abe */
[C---:B------:R-:W-:Y:S01]  /*5a50*/  ISETP.GT.U32.AND P1, PT, R0.reuse, R196, PT ;  /* 0x000000c40000720c */ /* 0x040fe20003f24070 */
[----:B------:R-:W-:Y:S01]  /*5a60*/  @!P6 IMAD.MOV R244, RZ, RZ, -R244 ;  /* 0x000000fffff4e224 */ /* 0x000fe200078e0af4 */
[----:B------:R-:W-:Y:S01]  /*5a70*/  ISETP.GT.U32.AND P6, PT, R0, R200, PT ;  /* 0x000000c80000720c */ /* 0x000fe20003fc4070 */
[----:B------:R-:W-:Y:S01]  /*5a80*/  @!P5 IMAD.IADD R192, R192, 0x1, -R0 ;  /* 0x00000001c0c0d824 */ /* 0x000fe200078e0a00 */
[----:B------:R-:W-:-:S02]  /*5a90*/  ISETP.GE.AND P5, PT, R19, RZ, PT ;  /* 0x000000ff1300720c */ /* 0x000fc40003fa6270 */
        /* <DEDUP_REMOVED lines=8> */
[----:B------:R-:W-:Y:S01]  /*5b20*/  ISETP.GE.AND P1, PT, R5, RZ, PT ;  /* 0x000000ff0500720c */ /* 0x000fe20003f26270 */
[----:B------:R-:W-:Y:S01]  /*5b30*/  @!P6 IMAD.IADD R200, R200, 0x1, -R0 ;  /* 0x00000001c8c8e824 */ /* 0x000fe200078e0a00 */
[----:B------:R-:W-:Y:S01]  /*5b40*/  ISETP.GT.U32.AND P6, PT, R0, R198, PT ;  /* 0x000000c60000720c */ /* 0x000fe20003fc4070 */
[----:B------:R-:W-:Y:S01]  /*5b50*/  IMAD.HI.U32 R5, R4, R7, RZ ;  /* 0x0000000704057227 */ /* 0x000fe200078e00ff */
[----:B------:R-:W-:-:S02]  /*5b60*/  LOP3.LUT R19, R2, 0x3c, RZ, 0xfc, !PT ;  /* 0x0000003c02137812 */ /* 0x000fc400078efcff */
[----:B------:R-:W-:Y:S01]  /*5b70*/  ISETP.GE.AND P0, PT, R8, RZ, PT ;  /* 0x000000ff0800720c */ /* 0x000fe20003f06270 */
[----:B------:R-:W-:Y:S01]  /*5b80*/  @!P5 IMAD.MOV R194, RZ, RZ, -R194 ;  /* 0x000000ffffc2d224 */ /* 0x000fe200078e0ac2 */
[----:B------:R-:W-:Y:S01]  /*5b90*/  ISETP.GT.U32.AND P5, PT, R0, R200, PT ;  /* 0x000000c80000720c */ /* 0x000fe20003fa4070 */
[----:B------:R-:W-:Y:S01]  /*5ba0*/  IMAD.MOV R5, RZ, RZ, -R5 ;  /* 0x000000ffff057224 */ /* 0x000fe200078e0a05 */
[----:B------:R-:W-:Y:S01]  /*5bb0*/  IABS R8, R25 ;  /* 0x0000001900087213 */ /* 0x000fe20000000000 */
[----:B------:R-:W-:-:S04]  /*5bc0*/  IMAD.HI.U32 R6, R4, R9, RZ ;  /* 0x0000000904067227 */ /* 0x000fc800078e00ff */
[----:B------:R-:W-:Y:S01]  /*5bd0*/  IMAD R202, R0, R5, R7 ;  /* 0x0000000500ca7224 */ /* 0x000fe200078e0207 */
[C---:B------:R-:W-:Y:S01]  /*5be0*/  LOP3.LUT R5, R2.reuse, 0x48, RZ, 0xfc, !PT ;  /* 0x0000004802057812 */ /* 0x040fe200078efcff */
[----:B------:R-:W-:Y:S01]  /*5bf0*/  IMAD.MOV R6, RZ, RZ, -R6 ;  /* 0x000000ffff067224 */ /* 0x000fe200078e0a06 */
[----:B------:R-:W-:Y:S01]  /*5c00*/  LOP3.LUT R7, R2, 0x40, RZ, 0xfc, !PT ;  /* 0x0000004002077812 */ /* 0x000fe200078efcff */
[--C-:B------:R-:W-:Y:S01]  /*5c10*/  @!P6 IMAD.IADD R198, R198, 0x1, -R0.reuse ;  /* 0x00000001c6c6e824 */ /* 0x100fe200078e0a00 */
[C---:B------:R-:W-:Y:S01]  /*5c20*/  ISETP.GT.U32.AND P6, PT, R0.reuse, R202, PT ;  /* 0x000000ca0000720c */ /* 0x040fe20003fc4070 */
[----:B------:R-:W-:Y:S01]  /*5c30*/  IMAD R246, R0, R6, R9 ;  /* 0x0000000600f67224 */ /* 0x000fe200078e0209 */
[----:B------:R-:W-:Y:S01]  /*5c40*/  IABS R9, R5 ;  /* 0x0000000500097213 */ /* 0x000fe20000000000 */
[----:B------:R-:W-:Y:S01]  /*5c50*/  @!P5 IMAD.IADD R200, R200, 0x1, -R0 ;  /* 0x00000001c8c8d824 */ /* 0x000fe200078e0a00 */
[----:B------:R-:W-:Y:S01]  /*5c60*/  LOP3.LUT R6, R2, 0x44, RZ, 0xfc, !PT ;  /* 0x0000004402067812 */ /* 0x000fe200078efcff */
[----:B------:R-:W-:Y:S01]  /*5c70*/  @!P3 IMAD.MOV R196, RZ, RZ, -R196 ;  /* 0x000000ffffc4b224 */ /* 0x000fe200078e0ac4 */
[----:B------:R-:W-:Y:S01]  /*5c80*/  ISETP.GE.AND P3, PT, R5, RZ, PT ;  /* 0x000000ff0500720c */ /* 0x000fe20003f66270 */
[----:B------:R-:W-:Y:S01]  /*5c90*/  @!P4 IMAD.MOV R200, RZ, RZ, -R200 ;  /* 0x000000ffffc8c224 */ /* 0x000fe200078e0ac8 */
[----:B------:R-:W-:Y:S01]  /*5ca0*/  ISETP.GT.U32.AND P4, PT, R0, R246, PT ;  /* 0x000000f60000720c */ /* 0x000fe20003f84070 */
[----:B------:R-:W-:Y:S01]  /*5cb0*/  IMAD.HI.U32 R5, R4, R9, RZ ;  /* 0x0000000904057227 */ /* 0x000fe200078e00ff */
[----:B------:R-:W-:-:S02]  /*5cc0*/  IABS R11, R6 ;  /* 0x00000006000b7213 */ /* 0x000fc40000000000 */
[----:B------:R-:W-:Y:S01]  /*5cd0*/  ISETP.GE.AND P5, PT, R6, RZ, PT ;  /* 0x000000ff0600720c */ /* 0x000fe20003fa6270 */
[----:B------:R-:W-:Y:S01]  /*5ce0*/  @!P6 IMAD.IADD R202, R202, 0x1, -R0 ;  /* 0x00000001cacae824 */ /* 0x000fe200078e0a00 */
[----:B------:R-:W-:Y:S01]  /*5cf0*/  IABS R247, R7 ;  /* 0x0000000700f77213 */ /* 0x000fe20000000000 */
[----:B------:R-:W-:Y:S02]  /*5d00*/  IMAD.MOV R5, RZ, RZ, -R5 ;  /* 0x000000ffff057224 */ /* 0x000fe400078e0a05 */
[----:B------:R-:W-:Y:S01]  /*5d10*/  @!P2 IMAD.MOV R198, RZ, RZ, -R198 ;  /* 0x000000ffffc6a224 */ /* 0x000fe200078e0ac6 */
[----:B------:R-:W-:Y:S01]  /*5d20*/  ISETP.GT.U32.AND P6, PT, R0, R202, PT ;  /* 0x000000ca0000720c */ /* 0x000fe20003fc4070 */
[----:B------:R-:W-:Y:S01]  /*5d30*/  IMAD.HI.U32 R6, R4, R11, RZ ;  /* 0x0000000b04067227 */ /* 0x000fe200078e00ff */
[----:B------:R-:W-:Y:S02]  /*5d40*/  ISETP.GE.AND P2, PT, R7, RZ, PT ;  /* 0x000000ff0700720c */ /* 0x000fe40003f46270 */
[----:B------:R-:W-:Y:S01]  /*5d50*/  IABS R7, R19 ;  /* 0x0000001300077213 */ /* 0x000fe20000000000 */
[----:B------:R-:W-:-:S02]  /*5d60*/  @!P4 IMAD.IADD R246, R246, 0x1, -R0 ;  /* 0x00000001f6f6c824 */ /* 0x000fc400078e0a00 */
[C---:B------:R-:W-:Y:S02]  /*5d70*/  IMAD R204, R0.reuse, R5, R9 ;  /* 0x0000000500cc7224 */ /* 0x040fe400078e0209 */
[----:B------:R-:W-:Y:S01]  /*5d80*/  IMAD.MOV R6, RZ, RZ, -R6 ;  /* 0x000000ffff067224 */ /* 0x000fe200078e0a06 */
[----:B------:R-:W-:Y:S01]  /*5d90*/  ISETP.GT.U32.AND P4, PT, R0, R246, PT ;  /* 0x000000f60000720c */ /* 0x000fe20003f84070 */
[----:B------:R-:W-:-:S04]  /*5da0*/  IMAD.HI.U32 R5, R4, R247, RZ ;  /* 0x000000f704057227 */ /* 0x000fc800078e00ff */
[----:B------:R-:W-:Y:S02]  /*5db0*/  IMAD.MOV.U32 R9, RZ, RZ, R7 ;  /* 0x000000ffff097224 */ /* 0x000fe400078e0007 */
[----:B------:R-:W-:Y:S02]  /*5dc0*/  IMAD R248, R0, R6, R11 ;  /* 0x0000000600f87224 */ /* 0x000fe400078e020b */
[----:B------:R-:W-:Y:S01]  /*5dd0*/  @!P6 IMAD.IADD R202, R202, 0x1, -R0 ;  /* 0x00000001cacae824 */ /* 0x000fe200078e0a00 */
[C---:B------:R-:W-:Y:S01]  /*5de0*/  ISETP.GT.U32.AND P6, PT, R0.reuse, R204, PT ;  /* 0x000000cc0000720c */ /* 0x040fe20003fc4070 */
[----:B------:R-:W-:Y:S02]  /*5df0*/  IMAD.MOV R7, RZ, RZ, -R5 ;  /* 0x000000ffff077224 */ /* 0x000fe400078e0a05 */
[----:B------:R-:W-:Y:S01]  /*5e00*/  @!P1 IMAD.MOV R202, RZ, RZ, -R202 ;  /* 0x000000ffffca9224 */ /* 0x000fe200078e0aca */
[C---:B------:R-:W-:Y:S01]  /*5e10*/  ISETP.GT.U32.AND P1, PT, R0.reuse, R248, PT ;  /* 0x000000f80000720c */ /* 0x040fe20003f24070 */
[----:B------:R-:W-:-:S02]  /*5e20*/  IMAD R247, R0, R7, R247 ;  /* 0x0000000700f77224 */ /* 0x000fc400078e02f7 */
[----:B------:R-:W-:Y:S02]  /*5e30*/  @!P4 IMAD.IADD R246, R246, 0x1, -R0 ;  /* 0x00000001f6f6c824 */ /* 0x000fe400078e0a00 */
[----:B------:R-:W-:Y:S01]  /*5e40*/  IMAD.MOV.U32 R11, RZ, RZ, R8 ;  /* 0x000000ffff0b7224 */ /* 0x000fe200078e0008 */
[----:B------:R-:W-:Y:S01]  /*5e50*/  ISETP.GT.U32.AND P4, PT, R0, R247, PT ;  /* 0x000000f70000720c */ /* 0x000fe20003f84070 */
[----:B------:R-:W-:-:S04]  /*5e60*/  IMAD.HI.U32 R6, R4, R9, RZ ;  /* 0x0000000904067227 */ /* 0x000fc800078e00ff */
[----:B------:R-:W-:-:S04]  /*5e70*/  IMAD.HI.U32 R5, R4, R11, RZ ;  /* 0x0000000b04057227 */ /* 0x000fc800078e00ff */
[----:B------:R-:W-:Y:S02]  /*5e80*/  IMAD.MOV R6, RZ, RZ, -R6 ;  /* 0x000000ffff067224 */ /* 0x000fe400078e0a06 */
[--C-:B------:R-:W-:Y:S02]  /*5e90*/  @!P1 IMAD.IADD R248, R248, 0x1, -R0.reuse ;  /* 0x00000001f8f89824 */ /* 0x100fe400078e0a00 */
[----:B------:R-:W-:Y:S02]  /*5ea0*/  IMAD.MOV R7, RZ, RZ, -R5 ;  /* 0x000000ffff077224 */ /* 0x000fe400078e0a05 */
[C---:B------:R-:W-:Y:S01]  /*5eb0*/  IMAD R5, R0.reuse, R6, R9 ;  /* 0x0000000600057224 */ /* 0x040fe200078e0209 */
[----:B------:R-:W-:Y:S01]  /*5ec0*/  IABS R9, R27 ;  /* 0x0000001b00097213 */ /* 0x000fe20000000000 */
[----:B------:R-:W-:Y:S01]  /*5ed0*/  @!P4 IMAD.IADD R247, R247, 0x1, -R0 ;  /* 0x00000001f7f7c824 */ /* 0x000fe200078e0a00 */
[C---:B------:R-:W-:Y:S01]  /*5ee0*/  ISETP.GT.U32.AND P1, PT, R0.reuse, R248, PT ;  /* 0x000000f80000720c */ /* 0x040fe20003f24070 */
[----:B------:R-:W-:Y:S01]  /*5ef0*/  IMAD R7, R0, R7, R11 ;  /* 0x0000000700077224 */ /* 0x000fe200078e020b */
[----:B------:R-:W-:Y:S01]  /*5f00*/  IABS R11, R33 ;  /* 0x00000021000b7213 */ /* 0x000fe20000000000 */
[----:B------:R-:W-:Y:S01]  /*5f10*/  IMAD.HI.U32 R6, R4, R9, RZ ;  /* 0x0000000904067227 */ /* 0x000fe200078e00ff */
[----:B------:R-:W-:-:S03]  /*5f20*/  ISETP.GT.U32.AND P4, PT, R0, R247, PT ;  /* 0x000000f70000720c */ /* 0x000fc60003f84070 */
        /* <DEDUP_REMOVED lines=11> */
[----:B------:R-:W-:Y:S02]  /*5fe0*/  @!P1 IMAD.IADD R7, R7, 0x1, -R0 ;  /* 0x0000000107079824 */ /* 0x000fe400078e0a00 */
[----:B------:R-:W-:Y:S02]  /*5ff0*/  IMAD.MOV R96, RZ, RZ, -R10 ;  /* 0x000000ffff607224 */ /* 0x000fe400078e0a0a */
[----:B------:R-:W-:-:S04]  /*6000*/  IMAD.HI.U32 R6, R4, R11, RZ ;  /* 0x0000000b04067227 */ /* 0x000fc800078e00ff */
[--C-:B------:R-:W-:Y:S01]  /*6010*/  @!P4 IMAD.IADD R9, R9, 0x1, -R0.reuse ;  /* 0x000000010909c824 */ /* 0x100fe200078e0a00 */
[----:B------:R-:W-:Y:S01]  /*6020*/  ISETP.GT.U32.AND P4, PT, R0, R7, PT ;  /* 0x000000070000720c */ /* 0x000fe20003f84070 */
[----:B------:R-:W-:Y:S01]  /*6030*/  @!P6 IMAD.IADD R204, R204, 0x1, -R0 ;  /* 0x00000001cccce824 */ /* 0x000fe200078e0a00 */
[C---:B------:R-:W-:Y:S01]  /*6040*/  ISETP.GT.U32.AND P6, PT, R0.reuse, R5, PT ;  /* 0x000000050000720c */ /* 0x040fe20003fc4070 */
[C---:B------:R-:W-:Y:S02]  /*6050*/  IMAD R8, R0.reuse, R8, R13 ;  /* 0x0000000800087224 */ /* 0x040fe400078e020d */
[C---:B------:R-:W-:Y:S01]  /*6060*/  IMAD R96, R0.reuse, R96, R17 ;  /* 0x0000006000607224 */ /* 0x040fe200078e0211 */
[----:B------:R-:W-:Y:S01]  /*6070*/  IABS R17, R39 ;  /* 0x0000002700117213 */ /* 0x000fe20000000000 */
[----:B------:R-:W-:Y:S02]  /*6080*/  IMAD.MOV R6, RZ, RZ, -R6 ;  /* 0x000000ffff067224 */ /* 0x000fe400078e0a06 */
[----:B------:R-:W-:Y:S01]  /*6090*/  @!P0 IMAD.MOV R246, RZ, RZ, -R246 ;  /* 0x000000fffff68224 */ /* 0x000fe200078e0af6 */
[C---:B------:R-:W-:Y:S01]  /*60a0*/  ISETP.GT.U32.AND P0, PT, R0.reuse, R9, PT ;  /* 0x000000090000720c */ /* 0x040fe20003f04070 */
[----:B------:R-:W-:-:S02]  /*60b0*/  IMAD R10, R0, R6, R11 ;  /* 0x00000006000a7224 */ /* 0x000fc400078e020b */
[----:B------:R-:W-:Y:S01]  /*60c0*/  @!P4 IMAD.IADD R7, R7, 0x1, -R0 ;  /* 0x000000010707c824 */ /* 0x000fe200078e0a00 */
[----:B------:R-:W-:Y:S01]  /*60d0*/  ISETP.GT.U32.AND P4, PT, R0, R8, PT ;  /* 0x000000080000720c */ /* 0x000fe20003f84070 */
[----:B------:R-:W-:-:S04]  /*60e0*/  IMAD.HI.U32 R6, R4, R17, RZ ;  /* 0x0000001104067227 */ /* 0x000fc800078e00ff */
[----:B------:R-:W-:Y:S02]  /*60f0*/  IMAD.MOV R6, RZ, RZ, -R6 ;  /* 0x000000ffff067224 */ /* 0x000fe400078e0a06 */
[----:B------:R-:W-:Y:S01]  /*6100*/  @!P6 IMAD.IADD R5, R5, 0x1, -R0 ;  /* 0x000000010505e824 */ /* 0x000fe200078e0a00 */
[----:B------:R-:W-:Y:S01]  /*6110*/  ISETP.GE.AND P6, PT, R19, RZ, PT ;  /* 0x000000ff1300720c */ /* 0x000fe20003fc6270 */
[----:B------:R-:W-:Y:S01]  /*6120*/  IMAD R6, R0, R6, R17 ;  /* 0x0000000600067224 */ /* 0x000fe200078e0211 */
[----:B------:R-:W-:Y:S01]  /*6130*/  IABS R19, R41 ;  /* 0x0000002900137213 */ /* 0x000fe20000000000 */
[----:B------:R-:W-:Y:S01]  /*6140*/  IMAD.HI.U32 R13, R4, R21, RZ ;  /* 0x00000015040d7227 */ /* 0x000fe200078e00ff */
[----:B------:R-:W-:-:S03]  /*6150*/  ISETP.GT.U32.AND P1, PT, R0, R5, PT ;  /* 0x000000050000720c */ /* 0x000fc60003f24070 */
[----:B------:R-:W-:Y:S01]  /*6160*/  @!P4 IMAD.IADD R8, R8, 0x1, -R0 ;  /* 0x000000010808c824 */ /* 0x000fe200078e0a00 */
[----:B------:R-:W-:Y:S01]  /*6170*/  ISETP.GT.U32.AND P4, PT, R0, R6, PT ;  /* 0x000000060000720c */ /* 0x000fe20003f84070 */
[----:B------:R-:W-:-:S04]  /*6180*/  IMAD.HI.U32 R11, R4, R19, RZ ;  /* 0x00000013040b7227 */ /* 0x000fc800078e00ff */
[----:B------:R-:W-:Y:S02]  /*6190*/  IMAD.MOV R11, RZ, RZ, -R11 ;  /* 0x000000ffff0b7224 */ /* 0x000fe400078e0a0b */
[----:B------:R-:W-:Y:S02]  /*61a0*/  IMAD.MOV R13, RZ, RZ, -R13 ;  /* 0x000000ffff0d7224 */ /* 0x000fe400078e0a0d */
[C---:B------:R-:W-:Y:S02]  /*61b0*/  IMAD R11, R0.reuse, R11, R19 ;  /* 0x0000000b000b7224 */ /* 0x040fe400078e0213 */
[--C-:B------:R-:W-:Y:S01]  /*61c0*/  @!P1 IMAD.IADD R5, R5, 0x1, -R0.reuse ;  /* 0x0000000105059824 */ /* 0x100fe200078e0a00 */
[----:B------:R-:W-:Y:S01]  /*61d0*/  ISETP.GT.U32.AND P1, PT, R0, R10, PT ;  /* 0x0000000a0000720c */ /* 0x000fe20003f24070 */
[--C-:B------:R-:W-:Y:S01]  /*61e0*/  @!P4 IMAD.IADD R6, R6, 0x1, -R0.reuse ;  /* 0x000000010606c824 */ /* 0x100fe200078e0a00 */
[C---:B------:R-:W-:Y:S01]  /*61f0*/  ISETP.GT.U32.AND P4, PT, R0.reuse, R11, PT ;  /* 0x0000000b0000720c */ /* 0x040fe20003f84070 */
[----:B------:R-:W-:Y:S01]  /*6200*/  IMAD R250, R0, R13, R21 ;  /* 0x0000000d00fa7224 */ /* 0x000fe200078e0215 */
[----:B------:R-:W-:Y:S01]  /*6210*/  LOP3.LUT R21, R2, 0x4, RZ, 0xfc, !PT ;  /* 0x0000000402157812 */ /* 0x000fe200078efcff */
[----:B------:R-:W-:Y:S01]  /*6220*/  @!P0 IMAD.IADD R9, R9, 0x1, -R0 ;  /* 0x0000000109098824 */ /* 0x000fe200078e0a00 */
[----:B------:R-:W-:Y:S01]  /*6230*/  ISETP.GT.U32.AND P0, PT, R0, R96, PT ;  /* 0x000000600000720c */ /* 0x000fe20003f04070 */
[----:B------:R-:W-:Y:S01]  /*6240*/  IMAD.HI.U32 R17, R4, R23, RZ ;  /* 0x0000001704117227 */ /* 0x000fe200078e00ff */
[----:B------:R-:W-:-:S03]  /*6250*/  IABS R31, R21 ;  /* 0x00000015001f7213 */ /* 0x000fc60000000000 */
[----:B------:R-:W-:Y:S02]  /*6260*/  IMAD.MOV R17, RZ, RZ, -R17 ;  /* 0x000000ffff117224 */ /* 0x000fe400078e0a11 */
[--C-:B------:R-:W-:Y:S01]  /*6270*/  @!P1 IMAD.IADD R10, R10, 0x1, -R0.reuse ;  /* 0x000000010a0a9824 */ /* 0x100fe200078e0a00 */
[----:B------:R-:W-:Y:S01]  /*6280*/  ISETP.GE.AND P1, PT, R25, RZ, PT ;  /* 0x000000ff1900720c */ /* 0x000fe20003f26270 */
[--C-:B------:R-:W-:Y:S01]  /*6290*/  @!P4 IMAD.IADD R11, R11, 0x1, -R0.reuse ;  /* 0x000000010b0bc824 */ /* 0x100fe200078e0a00 */
[C---:B------:R-:W-:Y:S01]  /*62a0*/  ISETP.GT.U32.AND P4, PT, R0.reuse, R250, PT ;  /* 0x000000fa0000720c */ /* 0x040fe20003f84070 */
[----:B------:R-:W-:Y:S01]  /*62b0*/  IMAD R94, R0, R17, R23 ;  /* 0x00000011005e7224 */ /* 0x000fe200078e0217 */
[----:B------:R-:W-:Y:S01]  /*62c0*/  IABS R23, R47 ;  /* 0x0000002f00177213 */ /* 0x000fe20000000000 */
[----:B------:R-:W-:Y:S01]  /*62d0*/  @!P0 IMAD.IADD R96, R96, 0x1, -R0 ;  /* 0x0000000160608824 */ /* 0x000fe200078e0a00 */
[----:B------:R-:W-:Y:S01]  /*62e0*/  IABS R25, R49 ;  /* 0x0000003100197213 */ /* 0x000fe20000000000 */
[----:B------:R-:W-:Y:S01]  /*62f0*/  @!P3 IMAD.MOV R204, RZ, RZ, -R204 ;  /* 0x000000ffffccb224 */ /* 0x000fe200078e0acc */
[----:B------:R-:W-:Y:S01]  /*6300*/  ISETP.GE.AND P0, PT, R27, RZ, PT ;  /* 0x000000ff1b00720c */ /* 0x000fe20003f06270 */
[----:B------:R-:W-:Y:S01]  /*6310*/  IMAD.HI.U32 R2, R4, R23, RZ ;  /* 0x0000001704027227 */ /* 0x000fe200078e00ff */
[----:B------:R-:W-:-:S02]  /*6320*/  ISETP.GT.U32.AND P3, PT, R0, R10, PT ;  /* 0x0000000a0000720c */ /* 0x000fc40003f64070 */
[----:B------:R-:W-:Y:S01]  /*6330*/  IABS R27, R51 ;  /* 0x00000033001b7213 */ /* 0x000fe20000000000 */
        /* <DEDUP_REMOVED lines=9> */
[----:B------:R-:W-:Y:S01]  /*63d0*/  SHF.R.U32.HI R13, RZ, 0x5, R125 ;  /* 0x00000005ff0d7819 */ /* 0x000fe2000001167d */
[----:B------:R-:W-:-:S03]  /*63e0*/  IMAD.HI.U32 R17, R4, R27, RZ ;  /* 0x0000001b04117227 */ /* 0x000fc600078e00ff */
[----:B------:R-:W-:Y:S01]  /*63f0*/  R2UR UR37, R13 ;  /* 0x000000000d2572ca */ /* 0x000fe200000e0000 */
[----:B------:R-:W-:Y:S01]  /*6400*/  @!P5 IMAD.MOV R248, RZ, RZ, -R248 ;  /* 0x000000fffff8d224 */ /* 0x000fe200078e0af8 */
[----:B------:R-:W-:Y:S01]  /*6410*/  ISETP.GT.U32.AND P5, PT, R0, R6, PT ;  /* 0x000000060000720c */ /* 0x000fe20003fa4070 */
[----:B------:R-:W-:Y:S01]  /*6420*/  IMAD.HI.U32 R19, R4, R29, RZ ;  /* 0x0000001d04137227 */ /* 0x000fe200078e00ff */
[----:B------:R-:W-:-:S03]  /*6430*/  LOP3.LUT R13, RZ, R15, RZ, 0x33, !PT ;  /* 0x0000000fff0d7212 */ /* 0x000fc600078e33ff */
[----:B------:R-:W-:Y:S01]  /*6440*/  @!P1 IMAD.MOV R7, RZ, RZ, -R7 ;  /* 0x000000ffff079224 */ /* 0x000fe200078e0a07 */
[C---:B------:R-:W-:Y:S01]  /*6450*/  ISETP.GT.U32.AND P1, PT, R0.reuse, R11, PT ;  /* 0x0000000b0000720c */ /* 0x040fe20003f24070 */
[----:B------:R-:W-:Y:S01]  /*6460*/  @!P0 IMAD.MOV R9, RZ, RZ, -R9 ;  /* 0x000000ffff098224 */ /* 0x000fe200078e0a09 */
[----:B------:R-:W-:Y:S01]  /*6470*/  ISETP.GT.U32.AND P0, PT, R0, R94, PT ;  /* 0x0000005e0000720c */ /* 0x000fe20003f04070 */
[--C-:B------:R-:W-:Y:S01]  /*6480*/  @!P3 IMAD.IADD R10, R10, 0x1, -R0.reuse ;  /* 0x000000010a0ab824 */ /* 0x100fe200078e0a00 */
[----:B------:R-:W-:Y:S01]  /*6490*/  ISETP.GT.U32.AND P3, PT, R0, R92, PT ;  /* 0x0000005c0000720c */ /* 0x000fe20003f64070 */
[----:B------:R-:W-:Y:S01]  /*64a0*/  @!P4 IMAD.IADD R8, R8, 0x1, -R0 ;  /* 0x000000010808c824 */ /* 0x000fe200078e0a00 */
[C---:B------:R-:W-:Y:S01]  /*64b0*/  ISETP.GT.U32.AND P4, PT, R0.reuse, R90, PT ;  /* 0x0000005a0000720c */ /* 0x040fe20003f84070 */
[----:B------:R-:W-:Y:S02]  /*64c0*/  IMAD.MOV R17, RZ, RZ, -R17 ;  /* 0x000000ffff117224 */ /* 0x000fe400078e0a11 */
[----:B------:R-:W-:Y:S01]  /*64d0*/  @!P6 IMAD.MOV R5, RZ, RZ, -R5 ;  /* 0x000000ffff05e224 */ /* 0x000fe200078e0a05 */
[----:B------:R-:W-:Y:S01]  /*64e0*/  ISETP.GT.U32.AND P6, PT, R0, R250, PT ;  /* 0x000000fa0000720c */ /* 0x000fe20003fc4070 */
[----:B------:R-:W-:-:S02]  /*64f0*/  IMAD.MOV R19, RZ, RZ, -R19 ;  /* 0x000000ffff137224 */ /* 0x000fc400078e0a13 */
[----:B------:R-:W-:-:S04]  /*6500*/  IMAD.HI.U32 R4, R4, R31, RZ ;  /* 0x0000001f04047227 */ /* 0x000fc800078e00ff */
[C---:B------:R-:W-:Y:S02]  /*6510*/  IMAD R88, R0.reuse, R17, R27 ;  /* 0x0000001100587224 */ /* 0x040fe400078e021b */
[----:B------:R-:W-:Y:S02]  /*6520*/  IMAD R86, R0, R19, R29 ;  /* 0x0000001300567224 */ /* 0x000fe400078e021d */
[----:B------:R-:W-:Y:S02]  /*6530*/  IMAD.MOV R4, RZ, RZ, -R4 ;  /* 0x000000ffff047224 */ /* 0x000fe400078e0a04 */
[--C-:B------:R-:W-:Y:S01]  /*6540*/  @!P2 IMAD.IADD R96, R96, 0x1, -R0.reuse ;  /* 0x000000016060a824 */ /* 0x100fe200078e0a00 */
[C---:B------:R-:W-:Y:S01]  /*6550*/  ISETP.GT.U32.AND P2, PT, R0.reuse, R88, PT ;  /* 0x000000580000720c */ /* 0x040fe20003f44070 */
[----:B------:R-:W-:Y:S02]  /*6560*/  IMAD R4, R0, R4, R31 ;  /* 0x0000000400047224 */ /* 0x000fe400078e021f */
[--C-:B------:R-:W-:Y:S01]  /*6570*/  @!P5 IMAD.IADD R6, R6, 0x1, -R0.reuse ;  /* 0x000000010606d824 */ /* 0x100fe200078e0a00 */
[----:B------:R-:W-:Y:S01]  /*6580*/  ISETP.GT.U32.AND P5, PT, R0, R86, PT ;  /* 0x000000560000720c */ /* 0x000fe20003fa4070 */
[--C-:B------:R-:W-:Y:S01]  /*6590*/  @!P1 IMAD.IADD R11, R11, 0x1, -R0.reuse ;  /* 0x000000010b0b9824 */ /* 0x100fe200078e0a00 */
[----:B------:R-:W-:Y:S01]  /*65a0*/  ISETP.GE.AND P1, PT, R33, RZ, PT ;  /* 0x000000ff2100720c */ /* 0x000fe20003f26270 */
[--C-:B------:R-:W-:Y:S01]  /*65b0*/  @!P0 IMAD.IADD R94, R94, 0x1, -R0.reuse ;  /* 0x000000015e5e8824 */ /* 0x100fe200078e0a00 */
[----:B------:R-:W-:Y:S01]  /*65c0*/  ISETP.GE.AND P0, PT, R35, RZ, PT ;  /* 0x000000ff2300720c */ /* 0x000fe20003f06270 */
[--C-:B------:R-:W-:Y:S01]  /*65d0*/  @!P3 IMAD.IADD R92, R92, 0x1, -R0.reuse ;  /* 0x000000015c5cb824 */ /* 0x100fe200078e0a00 */
[----:B------:R-:W-:Y:S01]  /*65e0*/  ISETP.GE.AND P3, PT, R37, RZ, PT ;  /* 0x000000ff2500720c */ /* 0x000fe20003f66270 */
[--C-:B------:R-:W-:Y:S01]  /*65f0*/  @!P4 IMAD.IADD R90, R90, 0x1, -R0.reuse ;  /* 0x000000015a5ac824 */ /* 0x100fe200078e0a00 */
[----:B------:R-:W-:Y:S01]  /*6600*/  ISETP.GE.AND P4, PT, R39, RZ, PT ;  /* 0x000000ff2700720c */ /* 0x000fe20003f86270 */
[--C-:B------:R-:W-:Y:S01]  /*6610*/  @!P6 IMAD.IADD R250, R250, 0x1, -R0.reuse ;  /* 0x00000001fafae824 */ /* 0x100fe200078e0a00 */
[----:B------:R-:W-:Y:S01]  /*6620*/  ISETP.GT.U32.AND P6, PT, R0, R4, PT ;  /* 0x000000040000720c */ /* 0x000fe20003fc4070 */
[--C-:B------:R-:W-:Y:S01]  /*6630*/  @!P2 IMAD.IADD R88, R88, 0x1, -R0.reuse ;  /* 0x000000015858a824 */ /* 0x100fe200078e0a00 */
[----:B------:R-:W-:Y:S01]  /*6640*/  ISETP.GE.AND P2, PT, R41, RZ, PT ;  /* 0x000000ff2900720c */ /* 0x000fe20003f46270 */
[----:B------:R-:W-:Y:S01]  /*6650*/  @!P5 IMAD.IADD R86, R86, 0x1, -R0 ;  /* 0x000000015656d824 */ /* 0x000fe200078e0a00 */
[----:B------:R-:W-:Y:S01]  /*6660*/  ISETP.GE.AND P5, PT, R43, RZ, PT ;  /* 0x000000ff2b00720c */ /* 0x000fe20003fa6270 */
[----:B------:R-:W-:Y:S01]  /*6670*/  @!P1 IMAD.MOV R10, RZ, RZ, -R10 ;  /* 0x000000ffff0a9224 */ /* 0x000fe200078e0a0a */
[C---:B------:R-:W-:Y:S01]  /*6680*/  ISETP.GT.U32.AND P1, PT, R0.reuse, R94, PT ;  /* 0x0000005e0000720c */ /* 0x040fe20003f24070 */
[----:B------:R-:W-:Y:S01]  /*6690*/  @!P0 IMAD.MOV R8, RZ, RZ, -R8 ;  /* 0x000000ffff088224 */ /* 0x000fe200078e0a08 */
[C---:B------:R-:W-:Y:S01]  /*66a0*/  ISETP.GT.U32.AND P0, PT, R0.reuse, R92, PT ;  /* 0x0000005c0000720c */ /* 0x040fe20003f04070 */
[----:B------:R-:W-:Y:S01]  /*66b0*/  @!P3 IMAD.MOV R96, RZ, RZ, -R96 ;  /* 0x000000ffff60b224 */ /* 0x000fe200078e0a60 */
[C---:B------:R-:W-:Y:S01]  /*66c0*/  ISETP.GT.U32.AND P3, PT, R0.reuse, R90, PT ;  /* 0x0000005a0000720c */ /* 0x040fe20003f64070 */
[----:B------:R-:W-:Y:S01]  /*66d0*/  @!P4 IMAD.MOV R6, RZ, RZ, -R6 ;  /* 0x000000ffff06c224 */ /* 0x000fe200078e0a06 */
[----:B------:R-:W-:Y:S01]  /*66e0*/  ISETP.GT.U32.AND P4, PT, R0, R88, PT ;  /* 0x000000580000720c */ /* 0x000fe20003f84070 */
[----:B------:R-:W-:Y:S01]  /*66f0*/  @!P6 IMAD.IADD R4, R4, 0x1, -R0 ;  /* 0x000000010404e824 */ /* 0x000fe200078e0a00 */
[----:B------:R-:W-:Y:S01]  /*6700*/  ISETP.GT.U32.AND P6, PT, R0, R86, PT ;  /* 0x000000560000720c */ /* 0x000fe20003fc4070 */
[----:B------:R-:W-:-:S02]  /*6710*/  IMAD.MOV.U32 R2, RZ, RZ, R11 ;  /* 0x000000ffff027224 */ /* 0x000fc400078e000b */
[----:B------:R-:W-:Y:S01]  /*6720*/  @!P5 IMAD.MOV R250, RZ, RZ, -R250 ;  /* 0x000000fffffad224 */ /* 0x000fe200078e0afa */
[----:B------:R-:W-:Y:S01]  /*6730*/  ISETP.GE.AND P5, PT, R45, RZ, PT ;  /* 0x000000ff2d00720c */ /* 0x000fe20003fa6270 */
[----:B------:R-:W-:Y:S01]  /*6740*/  @!P2 IMAD.MOV R2, RZ, RZ, -R2 ;  /* 0x000000ffff02a224 */ /* 0x000fe200078e0a02 */
        /* <DEDUP_REMOVED lines=9> */
[----:B------:R-:W-:Y:S01]  /*67e0*/  @!P6 IMAD.IADD R86, R86, 0x1, -R0 ;  /* 0x000000015656e824 */ /* 0x000fe200078e0a00 */
[----:B------:R-:W-:Y:S01]  /*67f0*/  ISETP.GE.AND P6, PT, R21, RZ, PT ;  /* 0x000000ff1500720c */ /* 0x000fe20003fc6270 */
[----:B------:R-:W-:-:S02]  /*6800*/  @!P5 IMAD.MOV R94, RZ, RZ, -R94 ;  /* 0x000000ffff5ed224 */ /* 0x000fc400078e0a5e */
[----:B------:R-:W-:Y:S01]  /*6810*/  @!P2 IMAD.IADD R4, R4, 0x1, -R0 ;  /* 0x000000010404a824 */ /* 0x000fe200078e0a00 */
[----:B------:R-:W-:Y:S01]  /*6820*/  ISETP.NE.AND P2, PT, R15, RZ, PT ;  /* 0x000000ff0f00720c */ /* 0x000fe20003f45270 */
[----:B------:R-:W-:Y:S02]  /*6830*/  @!P1 IMAD.MOV R92, RZ, RZ, -R92 ;  /* 0x000000ffff5c9224 */ /* 0x000fe400078e0a5c */
[----:B------:R-:W-:Y:S01]  /*6840*/  @!P0 IMAD.MOV R90, RZ, RZ, -R90 ;  /* 0x000000ffff5a8224 */ /* 0x000fe200078e0a5a */
[C---:B------:R-:W-:Y:S01]  /*6850*/  SEL R252, R13.reuse, R252, !P2 ;  /* 0x000000fc0dfc7207 */ /* 0x040fe20005000000 */
[----:B------:R-:W-:Y:S01]  /*6860*/  @!P3 IMAD.MOV R88, RZ, RZ, -R88 ;  /* 0x000000ffff58b224 */ /* 0x000fe200078e0a58 */
[C---:B------:R-:W-:Y:S01]  /*6870*/  SEL R207, R13.reuse, R16, !P2 ;  /* 0x000000100dcf7207 */ /* 0x040fe20005000000 */
[----:B------:R-:W-:Y:S01]  /*6880*/  @!P4 IMAD.MOV R86, RZ, RZ, -R86 ;  /* 0x000000ffff56c224 */ /* 0x000fe200078e0a56 */
[C---:B------:R-:W-:Y:S01]  /*6890*/  SEL R85, R13.reuse, R18, !P2 ;  /* 0x000000120d557207 */ /* 0x040fe20005000000 */
[----:B------:R-:W-:Y:S01]  /*68a0*/  @!P6 IMAD.MOV R4, RZ, RZ, -R4 ;  /* 0x000000ffff04e224 */ /* 0x000fe200078e0a04 */
[C---:B------:R-:W-:Y:S01]  /*68b0*/  SEL R0, R13.reuse, R14, !P2 ;  /* 0x0000000e0d007207 */ /* 0x040fe20005000000 */
[----:B------:R-:W-:Y:S01]  /*68c0*/  IMAD R252, R252, UR4, RZ ;  /* 0x00000004fcfc7c24 */ /* 0x000fe2000f8e02ff */
[----:B------:R-:W-:Y:S01]  /*68d0*/  SEL R16, R13, R248, !P2 ;  /* 0x000000f80d107207 */ /* 0x000fe20005000000 */
[----:B------:R-:W-:Y:S01]  /*68e0*/  IMAD R85, R85, UR4, RZ ;  /* 0x0000000455557c24 */ /* 0x000fe2000f8e02ff */
[----:B------:R-:W-:Y:S01]  /*68f0*/  LEA R3, P0, R87, UR6, 0x1 ;  /* 0x0000000657037c11 */ /* 0x000fe2000f8008ff */
[----:B------:R-:W-:Y:S01]  /*6900*/  IMAD R207, R207, UR4, RZ ;  /* 0x00000004cfcf7c24 */ /* 0x000fe2000f8e02ff */
[C---:B------:R-:W-:Y:S01]  /*6910*/  SEL R83, R13.reuse, R20, !P2 ;  /* 0x000000140d537207 */ /* 0x040fe20005000000 */
[----:B------:R-:W-:Y:S01]  /*6920*/  IMAD R16, R16, UR4, RZ ;  /* 0x0000000410107c24 */ /* 0x000fe2000f8e02ff */
[----:B------:R-:W-:-:S02]  /*6930*/  SEL R209, R13, R22, !P2 ;  /* 0x000000160dd17207 */ /* 0x000fc40005000000 */
[----:B------:R-:W-:Y:S01]  /*6940*/  SEL R81, R13, R24, !P2 ;  /* 0x000000180d517207 */ /* 0x000fe20005000000 */
[----:B------:R-:W-:Y:S01]  /*6950*/  IMAD R83, R83, UR4, RZ ;  /* 0x0000000453537c24 */ /* 0x000fe2000f8e02ff */
        /* <DEDUP_REMOVED lines=40> */
[C---:B------:R-:W-:Y:S01]  /*6be0*/  SEL R208, R13.reuse, R208, !P2 ;  /* 0x000000d00dd07207 */ /* 0x040fe20005000000 */
        /* <DEDUP_REMOVED lines=45> */
[----:B------:R-:W-:Y:S01]  /*6ec0*/  SEL R223, R13, R102, !P2 ;  /* 0x000000660ddf7207 */ /* 0x000fe20005000000 */
[----:B------:R-:W-:Y:S01]  /*6ed0*/  IMAD R57, R57, UR4, RZ ;  /* 0x0000000439397c24 */ /* 0x000fe2000f8e02ff */
[C---:B------:R-:W-:Y:S01]  /*6ee0*/  SEL R56, R13.reuse, R104, !P2 ;  /* 0x000000680d387207 */ /* 0x040fe20005000000 */
[----:B------:R-:W-:Y:S01]  /*6ef0*/  IMAD R222, R222, UR4, RZ ;  /* 0x00000004dede7c24 */ /* 0x000fe2000f8e02ff */
[----:B------:R-:W-:Y:S01]  /*6f00*/  SEL R224, R13, R224, !P2 ;  /* 0x000000e00de07207 */ /* 0x000fe20005000000 */
        /* <DEDUP_REMOVED lines=149> */
[----:B------:R-:W-:Y:S01]  /*7860*/  LEA.HI.X.SX32 R4, R87, UR7, 0x1, P0 ;  /* 0x0000000757047c11 */ /* 0x000fe200080f0eff */
[----:B------:R-:W-:Y:S01]  /*7870*/  ULDC.64 UR6, c[0x0][0x218] ;  /* 0x0000860000067ab9 */ /* 0x000fe20000000a00 */
[----:B------:R-:W-:Y:S01]  /*7880*/  IMAD R11, R11, UR4, RZ ;  /* 0x000000040b0b7c24 */ /* 0x000fe2000f8e02ff */
[----:B------:R-:W-:Y:S01]  /*7890*/  LEA R201, P4, R252, UR6, 0x1 ;  /* 0x00000006fcc97c11 */ /* 0x000fe2000f8808ff */
[----:B------:R-:W-:Y:S01]  /*78a0*/  IMAD R13, R13, UR4, RZ ;  /* 0x000000040d0d7c24 */ /* 0x000fe2000f8e02ff */
[----:B------:R-:W-:-:S02]  /*78b0*/  LEA R204, P5, R85, UR6, 0x1 ;  /* 0x0000000655cc7c11 */ /* 0x000fc4000f8a08ff */
[----:B------:R-:W-:Y:S02]  /*78c0*/  CS2R R88, SRZ ;  /* 0x0000000000587805 */ /* 0x000fe4000001ff00 */
[----:B------:R-:W-:Y:S02]  /*78d0*/  LEA.HI.X.SX32 R252, R252, UR7, 0x1, P4 ;  /* 0x00000007fcfc7c11 */ /* 0x000fe4000a0f0eff */
[----:B------:R-:W-:Y:S02]  /*78e0*/  CS2R R90, SRZ ;  /* 0x00000000005a7805 */ /* 0x000fe4000001ff00 */
[----:B------:R-:W-:Y:S02]  /*78f0*/  LEA R87, P4, R81, UR6, 0x1 ;  /* 0x0000000651577c11 */ /* 0x000fe4000f8808ff */
[----:B------:R-:W-:Y:S02]  /*7900*/  CS2R R92, SRZ ;  /* 0x00000000005c7805 */ /* 0x000fe4000001ff00 */
[----:B------:R-:W-:-:S02]  /*7910*/  LEA R199, P6, R208, UR6, 0x1 ;  /* 0x00000006d0c77c11 */ /* 0x000fc4000f8c08ff */
[----:B------:R-:W-:Y:S02]  /*7920*/  CS2R R94, SRZ ;  /* 0x00000000005e7805 */ /* 0x000fe4000001ff00 */
[----:B------:R-:W-:Y:S01]  /*7930*/  LEA.HI.X.SX32 R86, R85, UR7, 0x1, P5 ;  /* 0x0000000755567c11 */ /* 0x000fe2000a8f0eff */
[----:B------:R0:W-:Y:S01]  /*7940*/  STL [R1+0x48c], R87 ;  /* 0x00048c5701007387 */ /* 0x0001e20000100800 */
[----:B------:R-:W-:Y:S02]  /*7950*/  LEA R85, P5, R210, UR6, 0x1 ;  /* 0x00000006d2557c11 */ /* 0x000fe4000f8a08ff */
[----:B------:R-:W-:Y:S02]  /*7960*/  CS2R R96, SRZ ;  /* 0x0000000000607805 */ /* 0x000fe4000001ff00 */
[----:B------:R-:W-:Y:S01]  /*7970*/  LEA R202, P0, R84, UR6, 0x1 ;  /* 0x0000000654ca7c11 */ /* 0x000fe2000f8008ff */
[----:B------:R1:W-:Y:S01]  /*7980*/  STL [R1+0x34c], R86 ;  /* 0x00034c5601007387 */ /* 0x0003e20000100800 */
[----:B------:R-:W-:-:S02]  /*7990*/  LEA R205, P1, R83, UR6, 0x1 ;  /* 0x0000000653cd7c11 */ /* 0x000fc4000f8208ff */
[----:B------:R-:W-:Y:S02]  /*79a0*/  CS2R R98, SRZ ;  /* 0x0000000000627805 */ /* 0x000fe4000001ff00 */
[----:B------:R-:W-:Y:S01]  /*79b0*/  LEA.HI.X.SX32 R208, R208, UR7, 0x1, P6 ;  /* 0x00000007d0d07c11 */ /* 0x000fe2000b0f0eff */
[----:B------:R3:W-:Y:S01]  /*79c0*/  STL [R1+0x208], R85 ;  /* 0x0002085501007387 */ /* 0x0007e20000100800 */
[----:B------:R-:W-:Y:S02]  /*79d0*/  LEA R198, P3, R207, UR6, 0x1 ;  /* 0x00000006cfc67c11 */ /* 0x000fe4000f8608ff */
[----:B------:R-:W-:Y:S02]  /*79e0*/  CS2R R100, SRZ ;  /* 0x0000000000647805 */ /* 0x000fe4000001ff00 */
[----:B0-----:R-:W-:Y:S02]  /*79f0*/  LEA R87, P6, R80, UR6, 0x1 ;  /* 0x0000000650577c11 */ /* 0x001fe4000f8c08ff */
[----:B------:R-:W-:-:S02]  /*7a00*/  CS2R R102, SRZ ;  /* 0x0000000000667805 */ /* 0x000fc4000001ff00 */
[----:B------:R-:W-:Y:S02]  /*7a10*/  LEA R200, P2, R209, UR6, 0x1 ;  /* 0x00000006d1c87c11 */ /* 0x000fe4000f8408ff */
[----:B------:R-:W-:Y:S02]  /*7a20*/  CS2R R104, SRZ ;  /* 0x0000000000687805 */ /* 0x000fe4000001ff00 */
[----:B-1----:R-:W-:Y:S01]  /*7a30*/  LEA.HI.X.SX32 R86, R84, UR7, 0x1, P0 ;  /* 0x0000000754567c11 */ /* 0x002fe200080f0eff */
[----:B------:R-:W-:Y:S01]  /*7a40*/  STL [R1+0x358], R87 ;  /* 0x0003585701007387 */ /* 0x000fe20000100800 */
[----:B------:R-:W-:Y:S02]  /*7a50*/  LEA.HI.X.SX32 R84, R83, UR7, 0x1, P1 ;  /* 0x0000000753547c11 */ /* 0x000fe400088f0eff */
[----:B------:R-:W-:Y:S02]  /*7a60*/  CS2R R106, SRZ ;  /* 0x00000000006a7805 */ /* 0x000fe4000001ff00 */
[----:B---3--:R-:W-:Y:S01]  /*7a70*/  LEA R85, P0, R79, UR6, 0x1 ;  /* 0x000000064f557c11 */ /* 0x008fe2000f8008ff */
[----:B------:R0:W-:Y:S01]  /*7a80*/  STL [R1+0x200], R86 ;  /* 0x0002005601007387 */ /* 0x0001e20000100800 */
[----:B------:R-:W-:-:S02]  /*7a90*/  LEA.HI.X.SX32 R207, R207, UR7, 0x1, P3 ;  /* 0x00000007cfcf7c11 */ /* 0x000fc400098f0eff */
[----:B------:R-:W-:Y:S02]  /*7aa0*/  CS2R R108, SRZ ;  /* 0x00000000006c7805 */ /* 0x000fe4000001ff00 */
[----:B------:R-:W-:Y:S01]  /*7ab0*/  LEA R83, P1, R211, UR6, 0x1 ;  /* 0x00000006d3537c11 */ /* 0x000fe2000f8208ff */
[----:B------:R1:W-:Y:S01]  /*7ac0*/  STL [R1+0x490], R85 ;  /* 0x0004905501007387 */ /* 0x0003e20000100800 */
[----:B------:R-:W-:Y:S02]  /*7ad0*/  LEA R203, P3, R82, UR6, 0x1 ;  /* 0x0000000652cb7c11 */ /* 0x000fe4000f8608ff */
[----:B------:R-:W-:Y:S02]  /*7ae0*/  CS2R R110, SRZ ;  /* 0x00000000006e7805 */ /* 0x000fe4000001ff00 */
[----:B------:R-:W-:Y:S01]  /*7af0*/  LEA.HI.X.SX32 R209, R209, UR7, 0x1, P2 ;  /* 0x00000007d1d17c11 */ /* 0x000fe200090f0eff */
[----:B------:R3:W-:Y:S01]  /*7b00*/  STL [R1+0x350], R84 ;  /* 0x0003505401007387 */ /* 0x0007e20000100800 */
[----:B------:R-:W-:-:S02]  /*7b10*/  LEA.HI.X.SX32 R210, R210, UR7, 0x1, P5 ;  /* 0x00000007d2d27c11 */ /* 0x000fc4000a8f0eff */
[----:B0-----:R-:W-:Y:S02]  /*7b20*/  CS2R R86, SRZ ;  /* 0x0000000000567805 */ /* 0x001fe4000001ff00 */
[----:B------:R-:W-:Y:S01]  /*7b30*/  LEA.HI.X.SX32 R211, R211, UR7, 0x1, P1 ;  /* 0x00000007d3d37c11 */ /* 0x000fe200088f0eff */
[----:B------:R0:W-:Y:S01]  /*7b40*/  STL [R1+0x210], R83 ;  /* 0x0002105301007387 */ /* 0x0001e20000100800 */
[----:B------:R-:W-:Y:S02]  /*7b50*/  LOP3.LUT R162, R195, 0x38, RZ, 0xfc, !PT ;  /* 0x00000038c3a27812 */ /* 0x000fe400078efcff */
[----:B------:R-:W-:Y:S02]  /*7b60*/  CS2R R112, SRZ ;  /* 0x0000000000707805 */ /* 0x000fe4000001ff00 */
[----:B-1----:R-:W-:Y:S02]  /*7b70*/  LEA R85, P2, R78, UR6, 0x1 ;  /* 0x000000064e557c11 */ /* 0x002fe4000f8408ff */
[----:B------:R-:W-:-:S02]  /*7b80*/  CS2R R114, SRZ ;  /* 0x0000000000727805 */ /* 0x000fc4000001ff00 */
[----:B------:R-:W-:Y:S02]  /*7b90*/  LOP3.LUT R156, R195, 0x2c, RZ, 0xfc, !PT ;  /* 0x0000002cc39c7812 */ /* 0x000fe400078efcff */
[----:B------:R-:W-:Y:S02]  /*7ba0*/  CS2R R116, SRZ ;  /* 0x0000000000747805 */ /* 0x000fe4000001ff00 */
[----:B---3--:R-:W-:Y:S01]  /*7bb0*/  LEA.HI.X.SX32 R84, R82, UR7, 0x1, P3 ;  /* 0x0000000752547c11 */ /* 0x008fe200098f0eff */
[----:B------:R-:W-:Y:S01]  /*7bc0*/  STL [R1+0x360], R85 ;  /* 0x0003605501007387 */ /* 0x000fe20000100800 */
[----:B------:R-:W-:Y:S02]  /*7bd0*/  LEA.HI.X.SX32 R82, R81, UR7, 0x1, P4 ;  /* 0x0000000751527c11 */ /* 0x000fe4000a0f0eff */
[----:B------:R-:W-:Y:S02]  /*7be0*/  CS2R R118, SRZ ;  /* 0x0000000000767805 */ /* 0x000fe4000001ff00 */
[----:B0-----:R-:W-:Y:S01]  /*7bf0*/  LEA R83, P3, R77, UR6, 0x1 ;  /* 0x000000064d537c11 */ /* 0x001fe2000f8608ff */
[----:B------:R0:W-:Y:S01]  /*7c00*/  STL [R1+0x204], R84 ;  /* 0x0002045401007387 */ /* 0x0001e20000100800 */
[----:B------:R-:W-:-:S02]  /*7c10*/  LEA R81, P4, R212, UR6, 0x1 ;  /* 0x00000006d4517c11 */ /* 0x000fc4000f8808ff */
[----:B------:R-:W-:Y:S02]  /*7c20*/  CS2R R120, SRZ ;  /* 0x0000000000787805 */ /* 0x000fe4000001ff00 */
[C---:B------:R-:W-:Y:S01]  /*7c30*/  LOP3.LUT R152, R195.reuse, 0x24, RZ, 0xfc, !PT ;  /* 0x00000024c3987812 */ /* 0x040fe200078efcff */
[----:B------:R1:W-:Y:S01]  /*7c40*/  STL [R1+0x494], R83 ;  /* 0x0004945301007387 */ /* 0x0003e20000100800 */
[----:B------:R-:W-:Y:S02]  /*7c50*/  LEA.HI.X.SX32 R212, R212, UR7, 0x1, P4 ;  /* 0x00000007d4d47c11 */ /* 0x000fe4000a0f0eff */
[----:B------:R-:W-:Y:S02]  /*7c60*/  CS2R R122, SRZ ;  /* 0x00000000007a7805 */ /* 0x000fe4000001ff00 */
[C---:B------:R-:W-:Y:S01]  /*7c70*/  LOP3.LUT R154, R195.reuse, 0x28, RZ, 0xfc, !PT ;  /* 0x00000028c39a7812 */ /* 0x040fe200078efcff */
[----:B------:R3:W-:Y:S01]  /*7c80*/  STL [R1+0x354], R82 ;  /* 0x0003545201007387 */ /* 0x0007e20000100800 */
[----:B------:R-:W-:-:S02]  /*7c90*/  LOP3.LUT R158, R195, 0x30, RZ, 0xfc, !PT ;  /* 0x00000030c39e7812 */ /* 0x000fc400078efcff */
[----:B0-----:R-:W-:Y:S02]  /*7ca0*/  CS2R R84, SRZ ;  /* 0x0000000000547805 */ /* 0x001fe4000001ff00 */
[C---:B------:R-:W-:Y:S01]  /*7cb0*/  LOP3.LUT R160, R195.reuse, 0x34, RZ, 0xfc, !PT ;  /* 0x00000034c3a07812 */ /* 0x040fe200078efcff */
[----:B------:R0:W-:Y:S01]  /*7cc0*/  STL [R1+0x218], R81 ;  /* 0x0002185101007387 */ /* 0x0001e20000100800 */
[----:B------:R-:W-:Y:S02]  /*7cd0*/  LOP3.LUT R164, R195, 0x3c, RZ, 0xfc, !PT ;  /* 0x0000003cc3a47812 */ /* 0x000fe400078efcff */
[----:B------:R-:W-:Y:S02]  /*7ce0*/  CS2R R126, SRZ ;  /* 0x00000000007e7805 */ /* 0x000fe4000001ff00 */
[----:B-1----:R-:W-:Y:S02]  /*7cf0*/  LEA R83, P5, R76, UR6, 0x1 ;  /* 0x000000064c537c11 */ /* 0x002fe4000f8a08ff */
[----:B------:R-:W-:-:S02]  /*7d00*/  CS2R R128, SRZ ;  /* 0x0000000000807805 */ /* 0x000fc4000001ff00 */
[----:B------:R-:W-:Y:S02]  /*7d10*/  CS2R R130, SRZ ;  /* 0x0000000000827805 */ /* 0x000fe4000001ff00 */
[----:B---3--:R-:W-:Y:S02]  /*7d20*/  LEA.HI.X.SX32 R82, R80, UR7, 0x1, P6 ;  /* 0x0000000750527c11 */ /* 0x008fe4000b0f0eff */
[----:B------:R-:W-:Y:S02]  /*7d30*/  CS2R R132, SRZ ;  /* 0x0000000000847805 */ /* 0x000fe4000001ff00 */
[----:B------:R-:W-:Y:S01]  /*7d40*/  LEA.HI.X.SX32 R80, R79, UR7, 0x1, P0 ;  /* 0x000000074f507c11 */ /* 0x000fe200080f0eff */
[----:B------:R-:W-:Y:S01]  /*7d50*/  STL [R1+0x368], R83 ;  /* 0x0003685301007387 */ /* 0x000fe20000100800 */
[----:B0-----:R-:W-:Y:S02]  /*7d60*/  LEA R81, P6, R75, UR6, 0x1 ;  /* 0x000000064b517c11 */ /* 0x001fe4000f8c08ff */
[----:B------:R-:W-:-:S02]  /*7d70*/  CS2R R134, SRZ ;  /* 0x0000000000867805 */ /* 0x000fc4000001ff00 */
[C---:B------:R-:W-:Y:S01]  /*7d80*/  LEA R79, P0, R213.reuse, UR6, 0x1 ;  /* 0x00000006d54f7c11 */ /* 0x040fe2000f8008ff */
[----:B------:R0:W-:Y:S01]  /*7d90*/  STL [R1+0x20c], R82 ;  /* 0x00020c5201007387 */ /* 0x0001e20000100800 */
[----:B------:R-:W-:Y:S02]  /*7da0*/  CS2R R136, SRZ ;  /* 0x0000000000887805 */ /* 0x000fe4000001ff00 */
[----:B------:R-:W-:Y:S02]  /*7db0*/  CS2R R138, SRZ ;  /* 0x00000000008a7805 */ /* 0x000fe4000001ff00 */
[----:B------:R-:W-:Y:S01]  /*7dc0*/  LEA.HI.X.SX32 R213, R213, UR7, 0x1, P0 ;  /* 0x00000007d5d57c11 */ /* 0x000fe200080f0eff */
[----:B------:R1:W-:Y:S01]  /*7dd0*/  STL [R1+0x498], R81 ;  /* 0x0004985101007387 */ /* 0x0003e20000100800 */
[----:B------:R-:W-:Y:S02]  /*7de0*/  CS2R R140, SRZ ;  /* 0x00000000008c7805 */ /* 0x000fe4000001ff00 */
[----:B------:R-:W-:-:S02]  /*7df0*/  CS2R R142, SRZ ;  /* 0x00000000008e7805 */ /* 0x000fc4000001ff00 */
[----:B------:R-:W-:Y:S01]  /*7e00*/  CS2R R144, SRZ ;  /* 0x0000000000907805 */ /* 0x000fe2000001ff00 */
[----:B------:R3:W-:Y:S01]  /*7e10*/  STL [R1+0x35c], R80 ;  /* 0x00035c5001007387 */ /* 0x0007e20000100800 */
[----:B------:R-:W-:Y:S02]  /*7e20*/  CS2R R148, SRZ ;  /* 0x0000000000947805 */ /* 0x000fe4000001ff00 */
[----:B0-----:R-:W-:Y:S02]  /*7e30*/  CS2R R82, SRZ ;  /* 0x0000000000527805 */ /* 0x001fe4000001ff00 */
[----:B------:R-:W-:Y:S01]  /*7e40*/  CS2R R150, SRZ ;  /* 0x0000000000967805 */ /* 0x000fe2000001ff00 */
[----:B------:R0:W-:Y:S01]  /*7e50*/  STL [R1+0x220], R79 ;  /* 0x0002204f01007387 */ /* 0x0001e20000100800 */
[----:B------:R-:W-:Y:S01]  /*7e60*/  IMAD R164, R164, UR9, RZ ;  /* 0x00000009a4a47c24 */ /* 0x000fe2000f8e02ff */
[----:B-1----:R-:W-:Y:S01]  /*7e70*/  LEA R81, P1, R74, UR6, 0x1 ;  /* 0x000000064a517c11 */ /* 0x002fe2000f8208ff */
[----:B------:R-:W-:-:S02]  /*7e80*/  IMAD R160, R160, UR17, RZ ;  /* 0x00000011a0a07c24 */ /* 0x000fc4000f8e02ff */
[----:B------:R-:W-:Y:S01]  /*7e90*/  IMAD R158, R158, UR21, RZ ;  /* 0x000000159e9e7c24 */ /* 0x000fe2000f8e02ff */
[----:B---3--:R-:W-:Y:S01]  /*7ea0*/  LEA.HI.X.SX32 R80, R78, UR7, 0x1, P2 ;  /* 0x000000074e507c11 */ /* 0x008fe200090f0eff */
[----:B------:R-:W-:Y:S01]  /*7eb0*/  STL [R1+0x370], R81 ;  /* 0x0003705101007387 */ /* 0x000fe20000100800 */
[----:B------:R-:W-:Y:S01]  /*7ec0*/  LEA.HI.X.SX32 R78, R77, UR7, 0x1, P3 ;  /* 0x000000074d4e7c11 */ /* 0x000fe200098f0eff */
[----:B------:R-:W-:Y:S01]  /*7ed0*/  IMAD R154, R154, UR29, RZ ;  /* 0x0000001d9a9a7c24 */ /* 0x000fe2000f8e02ff */
[----:B0-----:R-:W-:Y:S01]  /*7ee0*/  LEA R79, P2, R73, UR6, 0x1 ;  /* 0x00000006494f7c11 */ /* 0x001fe2000f8408ff */
[----:B------:R0:W-:Y:S01]  /*7ef0*/  STL [R1+0x214], R80 ;  /* 0x0002145001007387 */ /* 0x0001e20000100800 */
[----:B------:R-:W-:Y:S01]  /*7f00*/  LEA R77, P3, R214, UR6, 0x1 ;  /* 0x00000006d64d7c11 */ /* 0x000fe2000f8608ff */
[----:B------:R-:W-:Y:S02]  /*7f10*/  IMAD R152, R152, UR33, RZ ;  /* 0x0000002198987c24 */ /* 0x000fe4000f8e02ff */
[----:B------:R1:W-:Y:S01]  /*7f20*/  STL [R1+0x49c], R79 ;  /* 0x00049c4f01007387 */ /* 0x0003e20000100800 */
[----:B------:R-:W-:-:S03]  /*7f30*/  LEA.HI.X.SX32 R214, R214, UR7, 0x1, P3 ;  /* 0x00000007d6d67c11 */ /* 0x000fc600098f0eff */
[----:B------:R3:W-:Y:S01]  /*7f40*/  STL [R1+0x364], R78 ;  /* 0x0003644e01007387 */ /* 0x0007e20000100800 */
[----:B0-----:R-:W-:-:S03]  /*7f50*/  CS2R R80, SRZ ;  /* 0x0000000000507805 */ /* 0x001fc6000001ff00 */
[----:B------:R0:W-:Y:S01]  /*7f60*/  STL [R1+0x228], R77 ;  /* 0x0002284d01007387 */ /* 0x0001e20000100800 */
[----:B-1----:R-:W-:Y:S02]  /*7f70*/  LEA R79, P4, R72, UR6, 0x1 ;  /* 0x00000006484f7c11 */ /* 0x002fe4000f8808ff */
[----:B---3--:R-:W-:-:S03]  /*7f80*/  LEA.HI.X.SX32 R78, R76, UR7, 0x1, P5 ;  /* 0x000000074c4e7c11 */ /* 0x008fc6000a8f0eff */
[----:B------:R-:W-:Y:S01]  /*7f90*/  STL [R1+0x378], R79 ;  /* 0x0003784f01007387 */ /* 0x000fe20000100800 */
[----:B------:R-:W-:Y:S02]  /*7fa0*/  LEA.HI.X.SX32 R76, R75, UR7, 0x1, P6 ;  /* 0x000000074b4c7c11 */ /* 0x000fe4000b0f0eff */
[----:B0-----:R-:W-:Y:S01]  /*7fb0*/  LEA R77, P5, R71, UR6, 0x1 ;  /* 0x00000006474d7c11 */ /* 0x001fe2000f8a08ff */
[----:B------:R0:W-:Y:S01]  /*7fc0*/  STL [R1+0x21c], R78 ;  /* 0x00021c4e01007387 */ /* 0x0001e20000100800 */
[----:B------:R-:W-:-:S03]  /*7fd0*/  LEA R75, P6, R215, UR6, 0x1 ;  /* 0x00000006d74b7c11 */ /* 0x000fc6000f8c08ff */
        /* <DEDUP_REMOVED lines=81> */
[C---:B0-----:R-:W-:Y:S01]  /*84f0*/  LEA R63, P5, R57.reuse, UR6, 0x1 ;  /* 0x00000006393f7c11 */ /* 0x041fe2000f8a08ff */
[----:B------:R0:W-:Y:S01]  /*8500*/  STL [R1+0x254], R64 ;  /* 0x0002544001007387 */ /* 0x0001e20000100800 */
[----:B------:R-:W-:Y:S02]  /*8510*/  LEA R61, P6, R222, UR6, 0x1 ;  /* 0x00000006de3d7c11 */ /* 0x000fe4000f8c08ff */
[----:B------:R-:W-:Y:S01]  /*8520*/  LEA.HI.X.SX32 R58, R58, UR7, 0x1, P4 ;  /* 0x000000073a3a7c11 */ /* 0x000fe2000a0f0eff */
[----:B------:R1:W-:Y:S01]  /*8530*/  STL [R1+0x4bc], R63 ;  /* 0x0004bc3f01007387 */ /* 0x0003e20000100800 */
[----:B------:R-:W-:Y:S02]  /*8540*/  LEA.HI.X.SX32 R57, R57, UR7, 0x1, P5 ;  /* 0x0000000739397c11 */ /* 0x000fe4000a8f0eff */
[----:B------:R-:W-:Y:S01]  /*8550*/  LEA.HI.X.SX32 R222, R222, UR7, 0x1, P6 ;  /* 0x00000007dede7c11 */ /* 0x000fe2000b0f0eff */
        /* <DEDUP_REMOVED lines=9> */
[C---:B------:R-:W-:Y:S02]  /*85f0*/  LEA R59, P2, R224.reuse, UR6, 0x1 ;  /* 0x00000006e03b7c11 */ /* 0x040fe4000f8408ff */
[----:B------:R-:W-:Y:S01]  /*8600*/  LEA.HI.X.SX32 R223, R223, UR7, 0x1, P0 ;  /* 0x00000007dfdf7c11 */ /* 0x000fe200080f0eff */
[----:B------:R-:W-:Y:S01]  /*8610*/  STL [R1+0x4c0], R61 ;  /* 0x0004c03d01007387 */ /* 0x000fe20000100800 */
[----:B------:R-:W-:-:S03]  /*8620*/  LEA.HI.X.SX32 R224, R224, UR7, 0x1, P2 ;  /* 0x00000007e0e07c11 */ /* 0x000fc600090f0eff */
[----:B------:R1:W-:Y:S01]  /*8630*/  STL [R1+0x3ac], R60 ;  /* 0x0003ac3c01007387 */ /* 0x0003e20000100800 */
[----:B0-----:R-:W-:-:S03]  /*8640*/  CS2R R62, SRZ ;  /* 0x00000000003e7805 */ /* 0x001fc6000001ff00 */
[----:B------:R0:W-:Y:S01]  /*8650*/  STL [R1+0x270], R59 ;  /* 0x0002703b01007387 */ /* 0x0001e20000100800 */
[----:B-1----:R-:W-:Y:S02]  /*8660*/  LEA R60, P3, R55, UR6, 0x1 ;  /* 0x00000006373c7c11 */ /* 0x002fe4000f8608ff */
[----:B0-----:R-:W-:-:S03]  /*8670*/  LEA R59, P4, R54, UR6, 0x1 ;  /* 0x00000006363b7c11 */ /* 0x001fc6000f8808ff */
[----:B------:R0:W-:Y:S04]  /*8680*/  STL [R1+0x3bc], R60 ;  /* 0x0003bc3c01007387 */ /* 0x0001e80000100800 */
[----:B------:R1:W-:Y:S04]  /*8690*/  STL [R1+0x264], R58 ;  /* 0x0002643a01007387 */ /* 0x0003e80000100800 */
[----:B------:R-:W-:Y:S01]  /*86a0*/  STL [R1+0x4c4], R59 ;  /* 0x0004c43b01007387 */ /* 0x000fe20000100800 */
[----:B0-----:R-:W-:-:S03]  /*86b0*/  CS2R R60, SRZ ;  /* 0x00000000003c7805 */ /* 0x001fc6000001ff00 */
[----:B------:R0:W-:Y:S01]  /*86c0*/  STL [R1+0x3b4], R57 ;  /* 0x0003b43901007387 */ /* 0x0001e20000100800 */
[----:B-1----:R-:W-:-:S04]  /*86d0*/  LEA R58, P5, R225, UR6, 0x1 ;  /* 0x00000006e13a7c11 */ /* 0x002fc8000f8a08ff */
[----:B------:R-:W-:Y:S01]  /*86e0*/  LEA.HI.X.SX32 R225, R225, UR7, 0x1, P5 ;  /* 0x00000007e1e17c11 */ /* 0x000fe2000a8f0eff */
[----:B------:R1:W-:Y:S01]  /*86f0*/  STL [R1+0x278], R58 ;  /* 0x0002783a01007387 */ /* 0x0003e20000100800 */
[----:B0-----:R-:W-:-:S05]  /*8700*/  LEA R57, P6, R53, UR6, 0x1 ;  /* 0x0000000635397c11 */ /* 0x001fca000f8c08ff */
[----:B------:R0:W-:Y:S01]  /*8710*/  STL [R1+0x3c4], R57 ;  /* 0x0003c43901007387 */ /* 0x0001e20000100800 */
[----:B-1----:R-:W-:-:S05]  /*8720*/  LEA R58, P0, R52, UR6, 0x1 ;  /* 0x00000006343a7c11 */ /* 0x002fca000f8008ff */
[----:B------:R1:W-:Y:S01]  /*8730*/  STL [R1+0x4c8], R58 ;  /* 0x0004c83a01007387 */ /* 0x0003e20000100800 */
[----:B0-----:R-:W-:Y:S02]  /*8740*/  LEA.HI.X.SX32 R57, R56, UR7, 0x1, P1 ;  /* 0x0000000738397c11 */ /* 0x001fe400088f0eff */
[----:B------:R-:W-:-:S03]  /*8750*/  LEA R56, P1, R226, UR6, 0x1 ;  /* 0x00000006e2387c11 */ /* 0x000fc6000f8208ff */
[----:B------:R0:W-:Y:S01]  /*8760*/  STL [R1+0x3b8], R57 ;  /* 0x0003b83901007387 */ /* 0x0001e20000100800 */
[----:B------:R-:W-:Y:S02]  /*8770*/  LEA.HI.X.SX32 R226, R226, UR7, 0x1, P1 ;  /* 0x00000007e2e27c11 */ /* 0x000fe400088f0eff */
[----:B-1----:R-:W-:Y:S01]  /*8780*/  LEA R58, P2, R51, UR6, 0x1 ;  /* 0x00000006333a7c11 */ /* 0x002fe2000f8408ff */
[----:B------:R1:W-:Y:S04]  /*8790*/  STL [R1+0x280], R56 ;  /* 0x0002803801007387 */ /* 0x0003e80000100800 */
[----:B------:R3:W-:Y:S01]  /*87a0*/  STL [R1+0x3cc], R58 ;  /* 0x0003cc3a01007387 */ /* 0x0007e20000100800 */
[----:B0-----:R-:W-:Y:S02]  /*87b0*/  LEA.HI.X.SX32 R57, R55, UR7, 0x1, P3 ;  /* 0x0000000737397c11 */ /* 0x001fe400098f0eff */
[----:B------:R-:W-:-:S02]  /*87c0*/  LEA.HI.X.SX32 R55, R54, UR7, 0x1, P4 ;  /* 0x0000000736377c11 */ /* 0x000fc4000a0f0eff */
[----:B-1----:R-:W-:Y:S01]  /*87d0*/  LEA R56, P3, R50, UR6, 0x1 ;  /* 0x0000000632387c11 */ /* 0x002fe2000f8608ff */
[----:B------:R-:W-:Y:S01]  /*87e0*/  STL [R1+0x274], R57 ;  /* 0x0002743901007387 */ /* 0x000fe20000100800 */
[C---:B------:R-:W-:Y:S02]  /*87f0*/  LEA R54, P4, R227.reuse, UR6, 0x1 ;  /* 0x00000006e3367c11 */ /* 0x040fe4000f8808ff */
[----:B---3--:R-:W-:Y:S01]  /*8800*/  CS2R R58, SRZ ;  /* 0x00000000003a7805 */ /* 0x008fe2000001ff00 */
[----:B------:R0:W-:Y:S01]  /*8810*/  STL [R1+0x4cc], R56 ;  /* 0x0004cc3801007387 */ /* 0x0001e20000100800 */
[----:B------:R-:W-:-:S03]  /*8820*/  LEA.HI.X.SX32 R227, R227, UR7, 0x1, P4 ;  /* 0x00000007e3e37c11 */ /* 0x000fc6000a0f0eff */
[----:B------:R1:W-:Y:S04]  /*8830*/  STL [R1+0x3c0], R55 ;  /* 0x0003c03701007387 */ /* 0x0003e80000100800 */
[----:B------:R3:W-:Y:S01]  /*8840*/  STL [R1+0x288], R54 ;  /* 0x0002883601007387 */ /* 0x0007e20000100800 */
[----:B0-----:R-:W-:Y:S02]  /*8850*/  LEA R56, P5, R49, UR6, 0x1 ;  /* 0x0000000631387c11 */ /* 0x001fe4000f8a08ff */
[----:B-1----:R-:W-:-:S03]  /*8860*/  LEA.HI.X.SX32 R55, R53, UR7, 0x1, P6 ;  /* 0x0000000735377c11 */ /* 0x002fc6000b0f0eff */
[----:B------:R0:W-:Y:S01]  /*8870*/  STL [R1+0x3d4], R56 ;  /* 0x0003d43801007387 */ /* 0x0001e20000100800 */
[----:B------:R-:W-:Y:S02]  /*8880*/  LEA.HI.X.SX32 R53, R52, UR7, 0x1, P0 ;  /* 0x0000000734357c11 */ /* 0x000fe400080f0eff */
[----:B---3--:R-:W-:Y:S01]  /*8890*/  LEA R54, P6, R48, UR6, 0x1 ;  /* 0x0000000630367c11 */ /* 0x008fe2000f8c08ff */
[----:B------:R-:W-:Y:S01]  /*88a0*/  STL [R1+0x27c], R55 ;  /* 0x00027c3701007387 */ /* 0x000fe20000100800 */
[----:B------:R-:W-:-:S03]  /*88b0*/  LEA R52, P0, R228, UR6, 0x1 ;  /* 0x00000006e4347c11 */ /* 0x000fc6000f8008ff */
[----:B------:R1:W-:Y:S01]  /*88c0*/  STL [R1+0x4d0], R54 ;  /* 0x0004d03601007387 */ /* 0x0003e20000100800 */
[----:B------:R-:W-:Y:S02]  /*88d0*/  LEA.HI.X.SX32 R228, R228, UR7, 0x1, P0 ;  /* 0x00000007e4e47c11 */ /* 0x000fe400080f0eff */
[----:B0-----:R-:W-:Y:S01]  /*88e0*/  CS2R R56, SRZ ;  /* 0x0000000000387805 */ /* 0x001fe2000001ff00 */
[----:B------:R0:W-:Y:S04]  /*88f0*/  STL [R1+0x3c8], R53 ;  /* 0x0003c83501007387 */ /* 0x0001e80000100800 */
[----:B------:R3:W-:Y:S01]  /*8900*/  STL [R1+0x290], R52 ;  /* 0x0002903401007387 */ /* 0x0007e20000100800 */
[----:B-1----:R-:W-:Y:S02]  /*8910*/  LEA R54, P1, R47, UR6, 0x1 ;  /* 0x000000062f367c11 */ /* 0x002fe4000f8208ff */
[----:B0-----:R-:W-:-:S03]  /*8920*/  LEA.HI.X.SX32 R53, R51, UR7, 0x1, P2 ;  /* 0x0000000733357c11 */ /* 0x001fc600090f0eff */
        /* <DEDUP_REMOVED lines=98> */
[C---:B---3--:R-:W-:Y:S01]  /*8f50*/  LEA R36, P5, R30.reuse, UR6, 0x1 ;  /* 0x000000061e247c11 */ /* 0x048fe2000f8a08ff */
[----:B------:R-:W-:Y:S01]  /*8f60*/  STL [R1+0x2c4], R37 ;  /* 0x0002c42501007387 */ /* 0x000fe20000100800 */
[----:B------:R-:W-:Y:S02]  /*8f70*/  LEA R34, P6, R237, UR6, 0x1 ;  /* 0x00000006ed227c11 */ /* 0x000fe4000f8c08ff */
[----:B------:R-:W-:Y:S01]  /*8f80*/  LEA.HI.X.SX32 R31, R31, UR7, 0x1, P4 ;  /* 0x000000071f1f7c11 */ /* 0x000fe2000a0f0eff */
[----:B------:R1:W-:Y:S01]  /*8f90*/  STL [R1+0x4f4], R36 ;  /* 0x0004f42401007387 */ /* 0x0003e20000100800 */
[----:B------:R-:W-:Y:S02]  /*8fa0*/  LEA.HI.X.SX32 R30, R30, UR7, 0x1, P5 ;  /* 0x000000071e1e7c11 */ /* 0x000fe4000a8f0eff */
[----:B0-----:R-:W-:-:S02]  /*8fb0*/  CS2R R38, SRZ ;  /* 0x0000000000267805 */ /* 0x001fc4000001ff00 */
[----:B------:R-:W-:Y:S01]  /*8fc0*/  LEA.HI.X.SX32 R237, R237, UR7, 0x1, P6 ;  /* 0x00000007eded7c11 */ /* 0x000fe2000b0f0eff */
        /* <DEDUP_REMOVED lines=16> */
[----:B-1----:R-:W-:Y:S02]  /*90d0*/  CS2R R34, SRZ ;  /* 0x0000000000227805 */ /* 0x002fe4000001ff00 */
[----:B0-----:R-:W-:Y:S02]  /*90e0*/  LEA R33, P3, R29, UR6, 0x1 ;  /* 0x000000061d217c11 */ /* 0x001fe4000f8608ff */
[----:B---3--:R-:W-:-:S03]  /*90f0*/  LEA R32, P4, R28, UR6, 0x1 ;  /* 0x000000061c207c11 */ /* 0x008fc6000f8808ff */
[----:B------:R-:W-:Y:S04]  /*9100*/  STL [R1+0x424], R33 ;  /* 0x0004242101007387 */ /* 0x000fe80000100800 */
[----:B------:R0:W-:Y:S04]  /*9110*/  STL [R1+0x2d4], R31 ;  /* 0x0002d41f01007387 */ /* 0x0001e80000100800 */
[----:B------:R1:W-:Y:S04]  /*9120*/  STL [R1+0x4f8], R32 ;  /* 0x0004f82001007387 */ /* 0x0003e80000100800 */
[----:B------:R3:W-:Y:S01]  /*9130*/  STL [R1+0x420], R30 ;  /* 0x0004201e01007387 */ /* 0x0007e20000100800 */
[----:B0-----:R-:W-:-:S02]  /*9140*/  LEA R31, P5, R241, UR6, 0x1 ;  /* 0x00000006f11f7c11 */ /* 0x001fc4000f8a08ff */
[----:B-1----:R-:W-:-:S03]  /*9150*/  LEA R32, P2, R25, UR6, 0x1 ;  /* 0x0000000619207c11 */ /* 0x002fc6000f8408ff */
[----:B------:R0:W-:Y:S01]  /*9160*/  STL [R1+0x2ec], R31 ;  /* 0x0002ec1f01007387 */ /* 0x0001e20000100800 */
[----:B------:R-:W-:Y:S02]  /*9170*/  LEA.HI.X.SX32 R241, R241, UR7, 0x1, P5 ;  /* 0x00000007f1f17c11 */ /* 0x000fe4000a8f0eff */
[----:B---3--:R-:W-:-:S05]  /*9180*/  LEA R30, P6, R27, UR6, 0x1 ;  /* 0x000000061b1e7c11 */ /* 0x008fca000f8c08ff */
[----:B------:R1:W-:Y:S01]  /*9190*/  STL [R1+0x42c], R30 ;  /* 0x00042c1e01007387 */ /* 0x0003e20000100800 */
[----:B0-----:R-:W-:-:S05]  /*91a0*/  LEA R31, P0, R26, UR6, 0x1 ;  /* 0x000000061a1f7c11 */ /* 0x001fca000f8008ff */
[----:B------:R0:W-:Y:S01]  /*91b0*/  STL [R1+0x4fc], R31 ;  /* 0x0004fc1f01007387 */ /* 0x0001e20000100800 */
[----:B-1----:R-:W-:-:S04]  /*91c0*/  LEA R30, P1, R242, UR6, 0x1 ;  /* 0x00000006f21e7c11 */ /* 0x002fc8000f8208ff */
[----:B------:R-:W-:Y:S01]  /*91d0*/  LEA.HI.X.SX32 R242, R242, UR7, 0x1, P1 ;  /* 0x00000007f2f27c11 */ /* 0x000fe200088f0eff */
[----:B------:R1:W-:Y:S01]  /*91e0*/  STL [R1+0x2f4], R30 ;  /* 0x0002f41e01007387 */ /* 0x0003e20000100800 */
[----:B0-----:R-:W-:Y:S02]  /*91f0*/  LEA.HI.X.SX32 R31, R29, UR7, 0x1, P3 ;  /* 0x000000071d1f7c11 */ /* 0x001fe400098f0eff */
[----:B------:R-:W-:Y:S01]  /*9200*/  LEA.HI.X.SX32 R29, R28, UR7, 0x1, P4 ;  /* 0x000000071c1d7c11 */ /* 0x000fe2000a0f0eff */
[----:B------:R0:W-:Y:S01]  /*9210*/  STL [R1+0x434], R32 ;  /* 0x0004342001007387 */ /* 0x0001e20000100800 */
[----:B------:R-:W-:-:S03]  /*9220*/  LEA R28, P4, R243, UR6, 0x1 ;  /* 0x00000006f31c7c11 */ /* 0x000fc6000f8808ff */
[----:B------:R-:W-:Y:S01]  /*9230*/  STL [R1+0x2e8], R31 ;  /* 0x0002e81f01007387 */ /* 0x000fe20000100800 */
[----:B-1----:R-:W-:Y:S02]  /*9240*/  LEA R30, P3, R24, UR6, 0x1 ;  /* 0x00000006181e7c11 */ /* 0x002fe4000f8608ff */
[----:B------:R-:W-:-:S03]  /*9250*/  LEA.HI.X.SX32 R243, R243, UR7, 0x1, P4 ;  /* 0x00000007f3f37c11 */ /* 0x000fc6000a0f0eff */
[----:B------:R1:W-:Y:S01]  /*9260*/  STL [R1+0x500], R30 ;  /* 0x0005001e01007387 */ /* 0x0003e20000100800 */
[----:B0-----:R-:W-:-:S03]  /*9270*/  CS2R R32, SRZ ;  /* 0x0000000000207805 */ /* 0x001fc6000001ff00 */
        /* <DEDUP_REMOVED lines=43> */
[----:B------:R1:W-:Y:S01]  /*9530*/  STL [R1+0x308], R23 ;  /* 0x0003081701007387 */ /* 0x0003e20000100800 */
[----:B------:R-:W-:-:S03]  /*9540*/  LEA R20, P2, R247, UR6, 0x1 ;  /* 0x00000006f7147c11 */ /* 0x000fc6000f8408ff */
[----:B------:R3:W-:Y:S01]  /*9550*/  STL [R1+0x510], R22 ;  /* 0x0005101601007387 */ /* 0x0007e20000100800 */
[----:B------:R-:W-:Y:S02]  /*9560*/  LEA.HI.X.SX32 R247, R247, UR7, 0x1, P2 ;  /* 0x00000007f7f77c11 */ /* 0x000fe400090f0eff */
[----:B0-----:R-:W-:Y:S01]  /*9570*/  CS2R R24, SRZ ;  /* 0x0000000000187805 */ /* 0x001fe2000001ff00 */
[----:B------:R0:W-:Y:S01]  /*9580*/  STL [R1+0x448], R21 ;  /* 0x0004481501007387 */ /* 0x0001e20000100800 */
[----:B-1----:R-:W-:-:S03]  /*9590*/  LOP3.LUT R23, R195, 0x22, RZ, 0xfc, !PT ;  /* 0x00000022c3177812 */ /* 0x002fc600078efcff */
[----:B------:R1:W-:Y:S01]  /*95a0*/  STL [R1+0x31c], R20 ;  /* 0x00031c1401007387 */ /* 0x0003e20000100800 */
[----:B---3--:R-:W-:Y:S01]  /*95b0*/  LEA R22, P3, R15, UR6, 0x1 ;  /* 0x000000060f167c11 */ /* 0x008fe2000f8608ff */
[----:B------:R-:W-:Y:S01]  /*95c0*/  IMAD R23, R23, UR35, RZ ;  /* 0x0000002317177c24 */ /* 0x000fe2000f8e02ff */
[----:B0-----:R-:W-:-:S03]  /*95d0*/  LEA.HI.X.SX32 R21, R19, UR7, 0x1, P4 ;  /* 0x0000000713157c11 */ /* 0x001fc6000a0f0eff */
[----:B------:R0:W-:Y:S01]  /*95e0*/  STL [R1+0x45c], R22 ;  /* 0x00045c1601007387 */ /* 0x0001e20000100800 */
[----:B------:R-:W-:Y:S02]  /*95f0*/  LEA.HI.X.SX32 R19, R18, UR7, 0x1, P5 ;  /* 0x0000000712137c11 */ /* 0x000fe4000a8f0eff */
[----:B-1----:R-:W-:Y:S01]  /*9600*/  LEA R20, P4, R14, UR6, 0x1 ;  /* 0x000000060e147c11 */ /* 0x002fe2000f8808ff */
[----:B------:R1:W-:Y:S01]  /*9610*/  STL [R1+0x310], R21 ;  /* 0x0003101501007387 */ /* 0x0003e20000100800 */
[----:B------:R-:W-:-:S03]  /*9620*/  LEA R18, P5, R248, UR6, 0x1 ;  /* 0x00000006f8127c11 */ /* 0x000fc6000f8a08ff */
[----:B------:R3:W-:Y:S01]  /*9630*/  STL [R1+0x514], R20 ;  /* 0x0005141401007387 */ /* 0x0007e20000100800 */
[----:B------:R-:W-:Y:S02]  /*9640*/  LEA.HI.X.SX32 R248, R248, UR7, 0x1, P5 ;  /* 0x00000007f8f87c11 */ /* 0x000fe4000a8f0eff */
[C---:B0-----:R-:W-:Y:S01]  /*9650*/  LOP3.LUT R22, R195.reuse, 0x20, RZ, 0xfc, !PT ;  /* 0x00000020c3167812 */ /* 0x041fe200078efcff */
        /* <DEDUP_REMOVED lines=17> */
[----:B------:R-:W-:Y:S01]  /*9770*/  IMAD R20, R20, UR43, RZ ;  /* 0x0000002b14147c24 */ /* 0x000fe2000f8e02ff */
[----:B---3--:R-:W-:Y:S02]  /*9780*/  LEA R18, P2, R6, UR6, 0x1 ;  /* 0x0000000606127c11 */ /* 0x008fe4000f8408ff */
        /* <DEDUP_REMOVED lines=34> */
[----:B------:R-:W-:Y:S02]  /*99b0*/  LEA.HI.X.SX32 R2, R5, UR7, 0x1, P5 ;  /* 0x0000000705027c11 */ /* 0x000fe4000a8f0eff */
[----:B------:R-:W-:Y:S01]  /*99c0*/  LEA.HI.X.SX32 R5, R7, UR7, 0x1, P6 ;  /* 0x0000000707057c11 */ /* 0x000fe2000b0f0eff */
[----:B------:R3:W-:Y:S01]  /*99d0*/  STL [R1+0x524], R8 ;  /* 0x0005240801007387 */ /* 0x0007e20000100800 */
[C---:B------:R-:W-:Y:S02]  /*99e0*/  LOP3.LUT R7, R195.reuse, 0x4, RZ, 0xfc, !PT ;  /* 0x00000004c3077812 */ /* 0x040fe400078efcff */
[C---:B0-----:R-:W-:Y:S01]  /*99f0*/  LOP3.LUT R14, R195.reuse, 0x10, RZ, 0xfc, !PT ;  /* 0x00000010c30e7812 */ /* 0x041fe200078efcff */
[----:B------:R0:W-:Y:S01]  /*9a00*/  STL [R1+0x470], R6 ;  /* 0x0004700601007387 */ /* 0x0001e20000100800 */
[----:B-1----:R-:W-:Y:S01]  /*9a10*/  LOP3.LUT R10, R195, 0xa, RZ, 0xfc, !PT ;  /* 0x0000000ac30a7812 */ /* 0x002fe200078efcff */
[----:B------:R-:W-:-:S02]  /*9a20*/  IMAD R7, R7, UR55, RZ ;  /* 0x0000003707077c24 */ /* 0x000fc4000f8e02ff */
[----:B------:R1:W-:Y:S01]  /*9a30*/  STL [R1+0x338], R2 ;  /* 0x0003380201007387 */ /* 0x0003e20000100800 */
[----:B------:R-:W-:Y:S01]  /*9a40*/  IMAD R14, R14, UR49, RZ ;  /* 0x000000310e0e7c24 */ /* 0x000fe2000f8e02ff */
[C---:B---3--:R-:W-:Y:S01]  /*9a50*/  LOP3.LUT R8, R195.reuse, 0x6, RZ, 0xfc, !PT ;  /* 0x00000006c3087812 */ /* 0x048fe200078efcff */
[----:B------:R-:W-:Y:S01]  /*9a60*/  IMAD R10, R10, UR52, RZ ;  /* 0x000000340a0a7c24 */ /* 0x000fe2000f8e02ff */
[----:B------:R3:W-:Y:S01]  /*9a70*/  STL [R1+0x478], R5 ;  /* 0x0004780501007387 */ /* 0x0007e20000100800 */
[----:B0-----:R-:W-:Y:S02]  /*9a80*/  LOP3.LUT R6, R195, 0x2, RZ, 0xfc, !PT ;  /* 0x00000002c3067812 */ /* 0x001fe400078efcff */
[----:B------:R-:W-:Y:S01]  /*9a90*/  IMAD R8, R8, UR54, RZ ;  /* 0x0000003608087c24 */ /* 0x000fe2000f8e02ff */
[----:B-1----:R-:W-:Y:S01]  /*9aa0*/  LEA.HI.X.SX32 R2, R9, UR7, 0x1, P1 ;  /* 0x0000000709027c11 */ /* 0x002fe200088f0eff */
[----:B------:R-:W-:Y:S01]  /*9ab0*/  ULDC.64 UR6, c[0x0][0x218] ;  /* 0x0000860000067ab9 */ /* 0x000fe20000000a00 */
[----:B------:R-:W-:Y:S01]  /*9ac0*/  LOP3.LUT R9, R195, 0x8, RZ, 0xfc, !PT ;  /* 0x00000008c3097812 */ /* 0x000fe200078efcff */
[----:B---3--:R-:W-:-:S02]  /*9ad0*/  IMAD R5, R0, UR4, RZ ;  /* 0x0000000400057c24 */ /* 0x008fc4000f8e02ff */
[----:B------:R0:W-:Y:S01]  /*9ae0*/  STL [R1+0x340], R2 ;  /* 0x0003400201007387 */ /* 0x0001e20000100800 */
[----:B------:R-:W-:Y:S01]  /*9af0*/  LEA.HI.X.SX32 R0, R11, UR7, 0x1, P2 ;  /* 0x000000070b007c11 */ /* 0x000fe200090f0eff */
[----:B------:R-:W-:Y:S01]  /*9b00*/  ULDC.64 UR4, c[0x0][0x218] ;  /* 0x0000860000047ab9 */ /* 0x000fe20000000a00 */
[----:B------:R-:W-:-:S05]  /*9b10*/  LOP3.LUT R11, R195, 0xc, RZ, 0xfc, !PT ;  /* 0x0000000cc30b7812 */ /* 0x000fca00078efcff */
[----:B------:R-:W-:Y:S01]  /*9b20*/  IMAD R11, R11, UR51, RZ ;  /* 0x000000330b0b7c24 */ /* 0x000fe2000f8e02ff */
[----:B0-----:R-:W-:Y:S01]  /*9b30*/  LEA R2, P0, R13, UR6, 0x1 ;  /* 0x000000060d027c11 */ /* 0x001fe2000f8008ff */
[----:B------:R-:W-:-:S04]  /*9b40*/  UIADD3 UR6, UP0, UR34, 0x2, URZ ;  /* 0x0000000222067890 */ /* 0x000fc8000ff1e03f */
[----:B------:R0:W-:Y:S04]  /*9b50*/  STL [R1+0x484], R2 ;  /* 0x0004840201007387 */ /* 0x0001e80000100800 */
[----:B------:R1:W-:Y:S01]  /*9b60*/  STL [R1+0x480], R0 ;  /* 0x0004800001007387 */ /* 0x0003e20000100800 */
[----:B0-----:R-:W-:Y:S01]  /*9b70*/  LEA R2, P1, R5, UR4, 0x1 ;  /* 0x0000000405027c11 */ /* 0x001fe2000f8208ff */
[----:B------:R-:W-:Y:S02]  /*9b80*/  UMOV UR4, URZ ;  /* 0x0000003f00047c82 */ /* 0x000fe40008000000 */
[----:B------:R-:W-:Y:S01]  /*9b90*/  UIADD3.X UR7, UR4, 0x40000040, URZ, UP0, !UPT ;  /* 0x4000004004077890 */ /* 0x000fe200087fe43f */
[----:B-1----:R-:W-:Y:S01]  /*9ba0*/  LEA.HI.X.SX32 R0, R13, UR5, 0x1, P0 ;  /* 0x000000050d007c11 */ /* 0x002fe200080f0eff */
[----:B------:R0:W-:Y:S01]  /*9bb0*/  STL [R1+0x488], R2 ;  /* 0x0004880201007387 */ /* 0x0001e20000100800 */
[----:B------:R-:W-:Y:S01]  /*9bc0*/  ULDC UR5, c[0x0][0x21c] ;  /* 0x0000870000057ab9 */ /* 0x000fe20000000800 */
[----:B------:R-:W-:Y:S01]  /*9bd0*/  LOP3.LUT R13, R195, 0xe, RZ, 0xfc, !PT ;  /* 0x0000000ec30d7812 */ /* 0x000fe200078efcff */
[----:B------:R-:W-:Y:S01]  /*9be0*/  UIADD3.64 UR10, UR6, 0x2, URZ ;  /* 0x00000002060a7897 */ /* 0x000fe2000fffe03f */
[----:B------:R1:W-:Y:S01]  /*9bf0*/  STL [R1+0x344], R0 ;  /* 0x0003440001007387 */ /* 0x0003e20000100800 */
[----:B------:R-:W-:Y:S01]  /*9c00*/  LEA.HI.X.SX32 R5, R5, UR5, 0x1, P1 ;  /* 0x0000000505057c11 */ /* 0x000fe200088f0eff */
[----:B------:R-:W-:-:S02]  /*9c10*/  UIADD3.64 UR14, UR6, 0x4, URZ ;  /* 0x00000004060e7897 */ /* 0x000fc4000fffe03f */
[----:B------:R-:W-:Y:S01]  /*9c20*/  STL [R1], RZ ;  /* 0x000000ff01007387 */ /* 0x000fe20000100800 */
[----:B------:R-:W-:Y:S01]  /*9c30*/  UIADD3.64 UR18, UR6, 0x7fe, URZ ;  /* 0x000007fe06127897 */ /* 0x000fe2000fffe03f */
[----:B0-----:R-:W-:Y:S02]  /*9c40*/  LOP3.LUT R2, R125, 0x3f, RZ, 0xc0, !PT ;  /* 0x0000003f7d027812 */ /* 0x001fe400078ec0ff */
[----:B------:R-:W-:Y:S01]  /*9c50*/  CS2R R124, SRZ ;  /* 0x00000000007c7805 */ /* 0x000fe2000001ff00 */
[----:B------:R-:W-:Y:S01]  /*9c60*/  STL [R1+0x4], RZ ;  /* 0x000004ff01007387 */ /* 0x000fe20000100800 */
[----:B------:R-:W-:Y:S01]  /*9c70*/  UIADD3.64 UR22, UR6, 0x800, URZ ;  /* 0x0000080006167897 */ /* 0x000fe2000fffe03f */
[----:B-1----:R-:W0:Y:S01]  /*9c80*/  LDC R0, c[0x0][0x238] ;  /* 0x00008e00ff007b82 */ /* 0x002e220000000800 */
[----:B------:R-:W-:Y:S01]  /*9c90*/  UIADD3.64 UR26, UR6, 0x802, URZ ;  /* 0x00000802061a7897 */ /* 0x000fe2000fffe03f */
[----:B------:R-:W-:Y:S01]  /*9ca0*/  STL [R1+0x8], RZ ;  /* 0x000008ff01007387 */ /* 0x000fe20000100800 */
[----:B------:R-:W-:-:S03]  /*9cb0*/  UIADD3.64 UR30, UR6, 0x804, URZ ;  /* 0x00000804061e7897 */ /* 0x000fc6000fffe03f */
[----:B------:R-:W-:Y:S04]  /*9cc0*/  STL [R1+0xc], RZ ;  /* 0x00000cff01007387 */ /* 0x000fe80000100800 */
[----:B------:R-:W-:Y:S04]  /*9cd0*/  STL [R1+0x10], RZ ;  /* 0x000010ff01007387 */ /* 0x000fe80000100800 */
[----:B------:R-:W-:Y:S04]  /*9ce0*/  STL [R1+0x14], RZ ;  /* 0x000014ff01007387 */ /* 0x000fe80000100800 */
[----:B------:R-:W-:Y:S04]  /*9cf0*/  STL [R1+0x18], RZ ;  /* 0x000018ff01007387 */ /* 0x000fe80000100800 */
[----:B------:R-:W-:Y:S01]  /*9d00*/  STL [R1+0x1c], RZ ;  /* 0x00001cff01007387 */ /* 0x000fe20000100800 */
[----:B0-----:R-:W-:Y:S01]  /*9d10*/  IMAD R147, R195, R0, RZ ;  /* 0x00000000c3937224 */ /* 0x001fe200078e02ff */
[----:B------:R-:W-:-:S02]  /*9d20*/  CS2R R146, SRZ ;  /* 0x0000000000927805 */ /* 0x000fc4000001ff00 */
[----:B------:R-:W-:Y:S01]  /*9d30*/  STL [R1+0x20], RZ ;  /* 0x000020ff01007387 */ /* 0x000fe20000100800 */
[----:B--2---:R-:W-:Y:S02]  /*9d40*/  IMAD R0, R2, R193, RZ ;  /* 0x000000c102007224 */ /* 0x004fe400078e02ff */
[----:B------:R-:W-:Y:S01]  /*9d50*/  IMAD.SHL.U32 R193, R193, 0x40, RZ ;  /* 0x00000040c1c17824 */ /* 0x000fe200078e00ff */
[----:B------:R-:W-:Y:S02]  /*9d60*/  STL [R1+0x24], RZ ;  /* 0x000024ff01007387 */ /* 0x000fe40000100800 */
[----:B------:R-:W-:Y:S02]  /*9d70*/  SHF.R.S32.HI R2, RZ, 0x1f, R0 ;  /* 0x0000001fff027819 */ /* 0x000fe40000011400 */
[----:B------:R-:W-:Y:S02]  /*9d80*/  STL [R1+0x28], RZ ;  /* 0x000028ff01007387 */ /* 0x000fe40000100800 */
[C---:B------:R-:W-:Y:S01]  /*9d90*/  SHF.L.U64.HI R2, R0.reuse, 0x1, R2 ;  /* 0x0000000100027819 */ /* 0x040fe20000010202 */
[----:B------:R-:W-:Y:S01]  /*9da0*/  IMAD.SHL.U32 R0, R0, 0x2, RZ ;  /* 0x0000000200007824 */ /* 0x000fe200078e00ff */
[----:B------:R-:W-:Y:S04]  /*9db0*/  STL [R1+0x2c], RZ ;  /* 0x00002cff01007387 */ /* 0x000fe80000100800 */
        /* <DEDUP_REMOVED lines=116> */
[----:B------:R0:W-:Y:S02]  /*a500*/  STL [R1+0x348], R5 ;  /* 0x0003480501007387 */ /* 0x0001e40000100800 */
[----:B0-----:R-:W-:-:S02]  /*a510*/  IMAD R5, R165, UR8, RZ ;  /* 0x00000008a5057c24 */ /* 0x001fc4000f8e02ff */
[----:B------:R-:W-:Y:S02]  /*a520*/  IMAD R5, R162, UR13, RZ ;  /* 0x0000000da2057c24 */ /* 0x000fe4000f8e02ff */
[----:B------:R-:W-:Y:S02]  /*a530*/  IMAD R5, R159, UR20, RZ ;  /* 0x000000149f057c24 */ /* 0x000fe4000f8e02ff */
[----:B------:R-:W-:Y:S02]  /*a540*/  IMAD R5, R156, UR25, RZ ;  /* 0x000000199c057c24 */ /* 0x000fe4000f8e02ff */
[----:B------:R-:W-:Y:S02]  /*a550*/  IMAD R5, R153, UR32, RZ ;  /* 0x0000002099057c24 */ /* 0x000fe4000f8e02ff */
[----:B------:R-:W-:Y:S01]  /*a560*/  IMAD R5, R22, UR41, RZ ;  /* 0x0000002916057c24 */ /* 0x000fe2000f8e02ff */
[----:B------:R-:W-:Y:S01]  /*a570*/  ULDC UR41, c[0x0][0x230] ;  /* 0x00008c0000297ab9 */ /* 0x000fe20000000800 */
[----:B------:R-:W-:-:S02]  /*a580*/  IMAD R5, R19, UR44, RZ ;  /* 0x0000002c13057c24 */ /* 0x000fc4000f8e02ff */
[----:B------:R-:W-:Y:S02]  /*a590*/  IMAD R5, R16, UR47, RZ ;  /* 0x0000002f10057c24 */ /* 0x000fe4000f8e02ff */
[----:B------:R-:W-:Y:S02]  /*a5a0*/  IMAD R5, R13, UR50, RZ ;  /* 0x000000320d057c24 */ /* 0x000fe4000f8e02ff */
[----:B------:R-:W-:Y:S02]  /*a5b0*/  IMAD R5, R9, UR53, RZ ;  /* 0x0000003509057c24 */ /* 0x000fe4000f8e02ff */
[----:B------:R-:W-:-:S07]  /*a5c0*/  IMAD R5, R6, UR56, RZ ;  /* 0x0000003806057c24 */ /* 0x000fce000f8e02ff */
.L_x_1:
[----:B------:R0:W-:Y:S01]  /*a5d0*/  STL.64 [R1+0x9b0], R150 ;  /* 0x0009b09601007387 */ /* 0x0001e20000100a00 */
[----:B------:R-:W1:Y:S01]  /*a5e0*/  LDC R7, c[0x0][0x238] ;  /* 0x00008e00ff077b82 */ /* 0x000e620000000800 */
[C---:B------:R-:W-:Y:S01]  /*a5f0*/  LOP3.LUT R6, R195.reuse, 0x2, RZ, 0xfc, !PT ;  /* 0x00000002c3067812 */ /* 0x040fe200078efcff */
[----:B------:R-:W-:Y:S01]  /*a600*/  IMAD.MOV.U32 R5, RZ, RZ, R4 ;  /* 0x000000ffff057224 */ /* 0x000fe200078e0004 */
[----:B------:R-:W-:Y:S01]  /*a610*/  ISETP.GE.AND P0, PT, R195, UR41, PT ;  /* 0x00000029c3007c0c */ /* 0x000fe2000bf06270 */
[----:B------:R-:W-:Y:S01]  /*a620*/  IMAD.MOV.U32 R4, RZ, RZ, R3 ;  /* 0x000000ffff047224 */ /* 0x000fe200078e0003 */
[----:B------:R-:W-:Y:S01]  /*a630*/  ISETP.GE.AND P1, PT, R6, UR41, PT ;  /* 0x0000002906007c0c */ /* 0x000fe2000bf26270 */
[----:B------:R-:W-:Y:S01]  /*a640*/  ULDC UR4, c[0x0][0x238] ;  /* 0x00008e0000047ab9 */ /* 0x000fe20000000800 */
[----:B------:R-:W-:Y:S01]  /*a650*/  PRMT R22, RZ, 0x7610, R22 ;  /* 0x00007610ff167816 */ /* 0x000fe20000000016 */
[----:B------:R-:W-:Y:S01]  /*a660*/  STL.64 [R1+0x9a8], R148 ;  /* 0x0009a89401007387 */ /* 0x000fe20000100a00 */
[----:B0-----:R-:W0:Y:S01]  /*a670*/  S2R R151, SR_TID.X ;  /* 0x0000000000977919 */ /* 0x001e220000002100 */
[----:B------:R-:W-:-:S02]  /*a680*/  PRMT R153, RZ, 0x7610, R153 ;  /* 0x00007610ff997816 */ /* 0x000fc40000000099 */
[----:B------:R-:W-:Y:S01]  /*a690*/  PRMT R174, RZ, 0x7610, R174 ;  /* 0x00007610ffae7816 */ /* 0x000fe200000000ae */
[----:B------:R-:W-:Y:S01]  /*a6a0*/  STL.64 [R1+0x9a0], R146 ;  /* 0x0009a09201007387 */ /* 0x000fe20000100a00 */
[----:B------:R-:W-:Y:S02]  /*a6b0*/  PRMT R178, RZ, 0x7610, R178 ;  /* 0x00007610ffb27816 */ /* 0x000fe400000000b2 */
[----:B------:R-:W-:Y:S01]  /*a6c0*/  PRMT R21, RZ, 0x7610, R21 ;  /* 0x00007610ff157816 */ /* 0x000fe20000000015 */
[----:B------:R-:W-:Y:S04]  /*a6d0*/  STL.64 [R1+0x998], R144 ;  /* 0x0009989001007387 */ /* 0x000fe80000100a00 */
[----:B------:R-:W-:Y:S04]  /*a6e0*/  STL.64 [R1+0x990], R142 ;  /* 0x0009908e01007387 */ /* 0x000fe80000100a00 */
[----:B------:R-:W-:Y:S04]  /*a6f0*/  STL.64 [R1+0x988], R140 ;  /* 0x0009888c01007387 */ /* 0x000fe80000100a00 */
[----:B------:R-:W-:Y:S04]  /*a700*/  STL.64 [R1+0x980], R138 ;  /* 0x0009808a01007387 */ /* 0x000fe80000100a00 */
[----:B------:R-:W-:Y:S04]  /*a710*/  STL.64 [R1+0x978], R136 ;  /* 0x0009788801007387 */ /* 0x000fe80000100a00 */
[----:B------:R-:W-:Y:S01]  /*a720*/  STL.64 [R1+0x970], R134 ;  /* 0x0009708601007387 */ /* 0x000fe20000100a00 */
[----:B0-----:R-:W-:-:S03]  /*a730*/  SHF.R.U32.HI R6, RZ, 0x7, R151 ;  /* 0x00000007ff067819 */ /* 0x001fc60000011697 */
[----:B------:R-:W-:Y:S01]  /*a740*/  STL.64 [R1+0x968], R132 ;  /* 0x0009688401007387 */ /* 0x000fe20000100a00 */
[----:B------:R-:W-:Y:S02]  /*a750*/  SHF.R.U32.HI R150, RZ, 0x7, R151 ;  /* 0x00000007ff967819 */ /* 0x000fe40000011697 */
[----:B------:R-:W-:Y:S01]  /*a760*/  SGXT.U32 R6, R6, 0x1 ;  /* 0x000000010606781a */ /* 0x000fe20000000000 */
[----:B------:R-:W-:Y:S01]  /*a770*/  STL.64 [R1+0x960], R130 ;  /* 0x0009608201007387 */ /* 0x000fe20000100a00 */
[----:B------:R-:W-:-:S03]  /*a780*/  SGXT.U32 R150, R150, 0x1 ;  /* 0x000000019696781a */ /* 0x000fc60000000000 */
[----:B-1----:R-:W-:Y:S01]  /*a790*/  IMAD R6, R6, R7, RZ ;  /* 0x0000000706067224 */ /* 0x002fe200078e02ff */
[----:B------:R-:W-:Y:S01]  /*a7a0*/  LOP3.LUT R150, R150, 0x4, RZ, 0xfc, !PT ;  /* 0x0000000496967812 */ /* 0x000fe200078efcff */
[----:B------:R-:W-:Y:S02]  /*a7b0*/  STL.64 [R1+0x958], R128 ;  /* 0x0009588001007387 */ /* 0x000fe40000100a00 */
[----:B------:R-:W-:Y:S02]  /*a7c0*/  IMAD.WIDE R6, R6, 0x2, R4 ;  /* 0x0000000206067825 */ /* 0x000fe400078e0204 */
[----:B------:R-:W-:Y:S04]  /*a7d0*/  STL.64 [R1+0x950], R126 ;  /* 0x0009507e01007387 */ /* 0x000fe80000100a00 */
[----:B------:R0:W2:Y:S01]  /*a7e0*/  @!P0 LDG.E.U16 R22, desc[UR38][R6.64] ;  /* 0x0000002606168981 */ /* 0x0000a2000c1e1500 */
[----:B------:R-:W-:-:S02]  /*a7f0*/  ISETP.GE.AND P0, PT, R150, UR41, PT ;  /* 0x0000002996007c0c */ /* 0x000fc4000bf06270 */
[--C-:B------:R-:W-:Y:S01]  /*a800*/  SHF.R.U32.HI R150, RZ, 0x7, R151.reuse ;  /* 0x00000007ff967819 */ /* 0x100fe20000011697 */
[----:B------:R-:W-:Y:S03]  /*a810*/  STL.64 [R1+0x948], R124 ;  /* 0x0009487c01007387 */ /* 0x000fe60000100a00 */
[----:B------:R-:W-:Y:S01]  /*a820*/  SGXT.U32 R150, R150, 0x1 ;  /* 0x000000019696781a */ /* 0x000fe20000000000 */
[----:B------:R-:W-:Y:S03]  /*a830*/  STL.64 [R1+0x940], R122 ;  /* 0x0009407a01007387 */ /* 0x000fe60000100a00 */
[----:B------:R-:W-:Y:S01]  /*a840*/  LOP3.LUT R150, R150, 0x2, RZ, 0xfc, !PT ;  /* 0x0000000296967812 */ /* 0x000fe200078efcff */
[----:B------:R-:W-:Y:S04]  /*a850*/  STL.64 [R1+0x938], R120 ;  /* 0x0009387801007387 */ /* 0x000fe80000100a00 */
[----:B------:R-:W-:Y:S01]  /*a860*/  IMAD R150, R150, UR4, RZ ;  /* 0x0000000496967c24 */ /* 0x000fe2000f8e02ff */
[----:B------:R-:W-:Y:S01]  /*a870*/  SHF.R.U32.HI R151, RZ, 0x7, R151 ;  /* 0x00000007ff977819 */ /* 0x000fe20000011697 */
[----:B------:R-:W-:Y:S01]  /*a880*/  ULDC UR4, c[0x0][0x238] ;  /* 0x00008e0000047ab9 */ /* 0x000fe20000000800 */
[----:B------:R-:W-:Y:S01]  /*a890*/  STL.64 [R1+0x930], R118 ;  /* 0x0009307601007387 */ /* 0x000fe20000100a00 */
[----:B0-----:R-:W-:-:S02]  /*a8a0*/  IMAD.WIDE R6, R150, 0x2, R4 ;  /* 0x0000000296067825 */ /* 0x001fc400078e0204 */
[----:B------:R-:W0:Y:S01]  /*a8b0*/  S2R R150, SR_TID.X ;  /* 0x0000000000967919 */ /* 0x000e220000002100 */
[----:B------:R-:W-:Y:S02]  /*a8c0*/  SGXT.U32 R151, R151, 0x1 ;  /* 0x000000019797781a */ /* 0x000fe40000000000 */
[----:B------:R1:W3:Y:S02]  /*a8d0*/  @!P1 LDG.E.U16 R153, desc[UR38][R6.64] ;  /* 0x0000002606999981 */ /* 0x0002e4000c1e1500 */
[----:B------:R-:W-:Y:S02]  /*a8e0*/  LOP3.LUT R151, R151, 0x6, RZ, 0xfc, !PT ;  /* 0x0000000697977812 */ /* 0x000fe400078efcff */
[----:B------:R-:W-:Y:S02]  /*a8f0*/  STL.64 [R1+0x928], R116 ;  /* 0x0009287401007387 */ /* 0x000fe40000100a00 */
[----:B------:R-:W-:Y:S02]  /*a900*/  ISETP.GE.AND P1, PT, R151, UR41, PT ;  /* 0x0000002997007c0c */ /* 0x000fe4000bf26270 */
[----:B------:R-:W-:Y:S04]  /*a910*/  STL.64 [R1+0x920], R114 ;  /* 0x0009207201007387 */ /* 0x000fe80000100a00 */
[----:B------:R-:W-:Y:S04]  /*a920*/  STL.64 [R1+0x918], R112 ;  /* 0x0009187001007387 */ /* 0x000fe80000100a00 */
[----:B------:R-:W-:Y:S04]  /*a930*/  STL.64 [R1+0x910], R110 ;  /* 0x0009106e01007387 */ /* 0x000fe80000100a00 */
[----:B------:R-:W-:Y:S04]  /*a940*/  STL.64 [R1+0x908], R108 ;  /* 0x0009086c01007387 */ /* 0x000fe80000100a00 */
[----:B------:R-:W-:Y:S01]  /*a950*/  STL.64 [R1+0x900], R106 ;  /* 0x0009006a01007387 */ /* 0x000fe20000100a00 */
[----:B0-----:R-:W-:-:S03]  /*a960*/  SHF.R.U32.HI R151, RZ, 0x7, R150 ;  /* 0x00000007ff977819 */ /* 0x001fc60000011696 */
[----:B------:R-:W-:Y:S01]  /*a970*/  STL.64 [R1+0x8f8], R104 ;  /* 0x0008f86801007387 */ /* 0x000fe20000100a00 */
[----:B------:R-:W-:-:S03]  /*a980*/  SGXT.U32 R151, R151, 0x1 ;  /* 0x000000019797781a */ /* 0x000fc60000000000 */
[----:B------:R-:W-:Y:S01]  /*a990*/  STL.64 [R1+0x8f0], R102 ;  /* 0x0008f06601007387 */ /* 0x000fe20000100a00 */
[----:B------:R-:W-:-:S03]  /*a9a0*/  LOP3.LUT R151, R151, 0x4, RZ, 0xfc, !PT ;  /* 0x0000000497977812 */ /* 0x000fc600078efcff */
[----:B------:R-:W-:Y:S02]  /*a9b0*/  STL.64 [R1+0x8e8], R100 ;  /* 0x0008e86401007387 */ /* 0x000fe40000100a00 */
[----:B------:R-:W-:Y:S01]  /*a9c0*/  IMAD R151, R151, UR4, RZ ;  /* 0x0000000497977c24 */ /* 0x000fe2000f8e02ff */
[----:B------:R-:W-:Y:S01]  /*a9d0*/  SHF.R.U32.HI R150, RZ, 0x7, R150 ;  /* 0x00000007ff967819 */ /* 0x000fe20000011696 */
[----:B------:R-:W-:Y:S01]  /*a9e0*/  ULDC UR4, c[0x0][0x238] ;  /* 0x00008e0000047ab9 */ /* 0x000fe20000000800 */
[----:B------:R-:W-:Y:S01]  /*a9f0*/  STL.64 [R1+0x8e0], R98 ;  /* 0x0008e06201007387 */ /* 0x000fe20000100a00 */
[----:B-1----:R-:W-:Y:S02]  /*aa00*/  IMAD.WIDE R6, R151, 0x2, R4 ;  /* 0x0000000297067825 */ /* 0x002fe400078e0204 */
[----:B------:R-:W0:Y:S01]  /*aa10*/  S2R R151, SR_TID.X ;  /* 0x0000000000977919 */ /* 0x000e220000002100 */
[----:B------:R-:W-:Y:S02]  /*aa20*/  SGXT.U32 R150, R150, 0x1 ;  /* 0x000000019696781a */ /* 0x000fe40000000000 */
[----:B------:R1:W4:Y:S02]  /*aa30*/  @!P0 LDG.E.U16 R174, desc[UR38][R6.64] ;  /* 0x0000002606ae8981 */ /* 0x000324000c1e1500 */
[----:B------:R-:W-:-:S02]  /*aa40*/  LOP3.LUT R150, R150, 0x8, RZ, 0xfc, !PT ;  /* 0x0000000896967812 */ /* 0x000fc400078efcff */
[----:B------:R-:W-:Y:S01]  /*aa50*/  PRMT R23, RZ, 0x7610, R23 ;  /* 0x00007610ff177816 */ /* 0x000fe20000000017 */
[----:B------:R-:W-:Y:S01]  /*aa60*/  STL.64 [R1+0x8d8], R96 ;  /* 0x0008d86001007387 */ /* 0x000fe20000100a00 */
[----:B------:R-:W-:-:S03]  /*aa70*/  ISETP.GE.AND P0, PT, R150, UR41, PT ;  /* 0x0000002996007c0c */ /* 0x000fc6000bf06270 */
        /* <DEDUP_REMOVED lines=40> */
[----:B------:R1:W3:Y:S02]  /*ad00*/  @!P0 LDG.E.U16 R21, desc[UR38][R6.64] ;  /* 0x0000002606158981 */ /* 0x0002e4000c1e1500 */
        /* <DEDUP_REMOVED lines=31> */
[----:B------:R0:W-:Y:S01]  /*af00*/  STL.64 [R1+0x7b8], R24 ;  /* 0x0007b81801007387 */ /* 0x0001e20000100a00 */
[----:B------:R-:W-:-:S03]  /*af10*/  SGXT.U32 R151, R151, 0x1 ;  /* 0x000000019797781a */ /* 0x000fc60000000000 */
[----:B------:R-:W-:Y:S01]  /*af20*/  STL [R1+0x634], R206 ;  /* 0x000634ce01007387 */ /* 0x000fe20000100800 */
[----:B------:R-:W-:-:S03]  /*af30*/  LOP3.LUT R151, R151, 0x10, RZ, 0xfc, !PT ;  /* 0x0000001097977812 */ /* 0x000fc600078efcff */
[----:B-----5:R2:W-:Y:S02]  /*af40*/  STL [R1+0x630], R12 ;  /* 0x0006300c01007387 */ /* 0x0205e40000100800 */
[----:B------:R-:W-:Y:S01]  /*af50*/  IMAD R151, R151, UR4, RZ ;  /* 0x0000000497977c24 */ /* 0x000fe2000f8e02ff */
[----:B------:R-:W-:Y:S01]  /*af60*/  PRMT R20, RZ, 0x7610, R20 ;  /* 0x00007610ff147816 */ /* 0x000fe20000000014 */
[----:B------:R-:W-:Y:S01]  /*af70*/  ULDC UR4, c[0x0][0x238] ;  /* 0x00008e0000047ab9 */ /* 0x000fe20000000800 */
[----:B------:R-:W-:Y:S01]  /*af80*/  SHF.R.U32.HI R150, RZ, 0x7, R150 ;  /* 0x00000007ff967819 */ /* 0x000fe20000011696 */
[----:B-1----:R-:W-:Y:S01]  /*af90*/  IMAD.WIDE R6, R151, 0x2, R4 ;  /* 0x0000000297067825 */ /* 0x002fe200078e0204 */
[----:B------:R-:W-:Y:S01]  /*afa0*/  PRMT R172, RZ, 0x7610, R172 ;  /* 0x00007610ffac7816 */ /* 0x000fe200000000ac */
[----:B------:R-:W2:Y:S03]  /*afb0*/  S2R R151, SR_TID.X ;  /* 0x0000000000977919 */ /* 0x000ea60000002100 */
[----:B------:R1:W4:Y:S01]  /*afc0*/  @!P2 LDG.E.U16 R20, desc[UR38][R6.64] ;  /* 0x000000260614a981 */ /* 0x000322000c1e1500 */
[----:B------:R-:W-:-:S02]  /*afd0*/  PRMT R18, RZ, 0x7610, R18 ;  /* 0x00007610ff127816 */ /* 0x000fc40000000012 */
[----:B------:R-:W-:Y:S01]  /*afe0*/  PRMT R17, RZ, 0x7610, R17 ;  /* 0x00007610ff117816 */ /* 0x000fe20000000011 */
[----:B0-----:R-:W3:Y:S01]  /*aff0*/  LDL R24, [R1+0x204] ;  /* 0x0002040001187983 */ /* 0x001ee20000100800 */
[----:B--2---:R-:W-:-:S04]  /*b000*/  SHF.R.U32.HI R12, RZ, 0x7, R151 ;  /* 0x00000007ff0c7819 */ /* 0x004fc80000011697 */
[----:B------:R-:W-:-:S04]  /*b010*/  SGXT.U32 R12, R12, 0x1 ;  /* 0x000000010c0c781a */ /* 0x000fc80000000000 */
[----:B------:R-:W-:-:S05]  /*b020*/  LOP3.LUT R12, R12, 0xc, RZ, 0xfc, !PT ;  /* 0x0000000c0c0c7812 */ /* 0x000fca00078efcff */
[----:B------:R-:W-:Y:S01]  /*b030*/  IMAD R12, R12, UR4, RZ ;  /* 0x000000040c0c7c24 */ /* 0x000fe2000f8e02ff */
[----:B------:R-:W-:-:S03]  /*b040*/  ULDC UR4, c[0x0][0x238] ;  /* 0x00008e0000047ab9 */ /* 0x000fc60000000800 */
[----:B-1----:R-:W-:Y:S01]  /*b050*/  IMAD.WIDE R6, R12, 0x2, R4 ;  /* 0x000000020c067825 */ /* 0x002fe200078e0204 */
[----:B------:R-:W-:-:S04]  /*b060*/  SHF.R.U32.HI R12, RZ, 0x7, R151 ;  /* 0x00000007ff0c7819 */ /* 0x000fc80000011697 */
[----:B------:R-:W-:Y:S01]  /*b070*/  SGXT.U32 R12, R12, 0x1 ;  /* 0x000000010c0c781a */ /* 0x000fe20000000000 */
[----:B------:R0:W2:Y:S03]  /*b080*/  @!P0 LDG.E.U16 R172, desc[UR38][R6.64] ;  /* 0x0000002606ac8981 */ /* 0x0000a6000c1e1500 */
[----:B------:R-:W-:Y:S02]  /*b090*/  LOP3.LUT R12, R12, 0x18, RZ, 0xfc, !PT ;  /* 0x000000180c0c7812 */ /* 0x000fe400078efcff */
[----:B------:R-:W-:-:S03]  /*b0a0*/  SGXT.U32 R150, R150, 0x1 ;  /* 0x000000019696781a */ /* 0x000fc60000000000 */
[----:B------:R-:W-:Y:S01]  /*b0b0*/  IMAD R12, R12, UR4, RZ ;  /* 0x000000040c0c7c24 */ /* 0x000fe2000f8e02ff */
[----:B------:R-:W-:Y:S01]  /*b0c0*/  LOP3.LUT R150, R150, 0x18, RZ, 0xfc, !PT ;  /* 0x0000001896967812 */ /* 0x000fe200078efcff */
[----:B------:R-:W-:Y:S02]  /*b0d0*/  ULDC UR4, c[0x0][0x238] ;  /* 0x00008e0000047ab9 */ /* 0x000fe40000000800 */
[----:B0-----:R-:W-:Y:S01]  /*b0e0*/  IMAD.WIDE R6, R12, 0x2, R4 ;  /* 0x000000020c067825 */ /* 0x001fe200078e0204 */
[--C-:B------:R-:W-:Y:S02]  /*b0f0*/  SHF.R.U32.HI R12, RZ, 0x7, R151.reuse ;  /* 0x00000007ff0c7819 */ /* 0x100fe40000011697 */
[----:B------:R-:W-:Y:S02]  /*b100*/  ISETP.GE.AND P1, PT, R150, UR41, PT ;  /* 0x0000002996007c0c */ /* 0x000fe4000bf26270 */
[----:B------:R-:W-:Y:S02]  /*b110*/  SGXT.U32 R12, R12, 0x1 ;  /* 0x000000010c0c781a */ /* 0x000fe40000000000 */
[----:B------:R-:W-:-:S02]  /*b120*/  SHF.R.U32.HI R3, RZ, 0x7, R151 ;  /* 0x00000007ff037819 */ /* 0x000fc40000011697 */
[----:B------:R-:W-:Y:S02]  /*b130*/  LOP3.LUT R12, R12, 0x20, RZ, 0xfc, !PT ;  /* 0x000000200c0c7812 */ /* 0x000fe400078efcff */
[----:B------:R-:W-:-:S03]  /*b140*/  SGXT.U32 R3, R3, 0x1 ;  /* 0x000000010303781a */ /* 0x000fc60000000000 */
[----:B------:R-:W-:Y:S01]  /*b150*/  IMAD R12, R12, UR4, RZ ;  /* 0x000000040c0c7c24 */ /* 0x000fe2000f8e02ff */
[----:B------:R-:W-:Y:S01]  /*b160*/  LOP3.LUT R3, R3, 0x20, RZ, 0xfc, !PT ;  /* 0x0000002003037812 */ /* 0x000fe200078efcff */
[----:B------:R0:W2:Y:S01]  /*b170*/  @!P1 LDG.E.U16 R18, desc[UR38][R6.64] ;  /* 0x0000002606129981 */ /* 0x0000a2000c1e1500 */
[----:B------:R-:W-:Y:S02]  /*b180*/  ULDC UR4, c[0x0][0x238] ;  /* 0x00008e0000047ab9 */ /* 0x000fe40000000800 */
[----:B------:R-:W-:Y:S01]  /*b190*/  ISETP.GE.AND P2, PT, R3, UR41, PT ;  /* 0x0000002903007c0c */ /* 0x000fe2000bf46270 */
[----:B0-----:R-:W-:Y:S01]  /*b1a0*/  IMAD.WIDE R6, R12, 0x2, R4 ;  /* 0x000000020c067825 */ /* 0x001fe200078e0204 */
[----:B------:R-:W-:-:S04]  /*b1b0*/  SHF.R.U32.HI R12, RZ, 0x7, R151 ;  /* 0x00000007ff0c7819 */ /* 0x000fc80000011697 */
[----:B------:R-:W-:-:S07]  /*b1c0*/  SGXT.U32 R12, R12, 0x1 ;  /* 0x000000010c0c781a */ /* 0x000fce0000000000 */
[----:B------:R0:W2:Y:S01]  /*b1d0*/  @!P2 LDG.E.U16 R17, desc[UR38][R6.64] ;  /* 0x000000260611a981 */ /* 0x0000a2000c1e1500 */
[----:B------:R-:W-:Y:S02]  /*b1e0*/  SHF.R.U32.HI R3, RZ, 0x7, R151 ;  /* 0x00000007ff037819 */ /* 0x000fe40000011697 */
        /* <DEDUP_REMOVED lines=11> */
[----:B------:R-:W-:Y:S02]  /*b2a0*/  PRMT R177, RZ, 0x7610, R177 ;  /* 0x00007610ffb17816 */ /* 0x000fe400000000b1 */
[----:B------:R-:W-:Y:S01]  /*b2b0*/  SGXT.U32 R3, R3, 0x1 ;  /* 0x000000010303781a */ /* 0x000fe20000000000 */
[----:B------:R-:W-:Y:S01]  /*b2c0*/  IMAD R12, R12, UR4, RZ ;  /* 0x000000040c0c7c24 */ /* 0x000fe2000f8e02ff */
[----:B------:R-:W-:Y:S01]  /*b2d0*/  PRMT R16, RZ, 0x7610, R16 ;  /* 0x00007610ff107816 */ /* 0x000fe20000000010 */
[----:B------:R-:W-:Y:S01]  /*b2e0*/  ULDC UR4, c[0x0][0x238] ;  /* 0x00008e0000047ab9 */ /* 0x000fe20000000800 */
[----:B------:R0:W2:Y:S01]  /*b2f0*/  @!P0 LDG.E.U16 R177, desc[UR38][R6.64] ;  /* 0x0000002606b18981 */ /* 0x0000a2000c1e1500 */
[----:B------:R-:W-:-:S04]  /*b300*/  LOP3.LUT R3, R3, 0x28, RZ, 0xfc, !PT ;  /* 0x0000002803037812 */ /* 0x000fc800078efcff */
[----:B------:R-:W-:Y:S01]  /*b310*/  ISETP.GE.AND P1, PT, R3, UR41, PT ;  /* 0x0000002903007c0c */ /* 0x000fe2000bf26270 */
[----:B0-----:R-:W-:Y:S01]  /*b320*/  IMAD.WIDE R6, R12, 0x2, R4 ;  /* 0x000000020c067825 */ /* 0x001fe200078e0204 */
[----:B------:R-:W-:-:S04]  /*b330*/  SHF.R.U32.HI R12, RZ, 0x7, R151 ;  /* 0x00000007ff0c7819 */ /* 0x000fc80000011697 */
[----:B------:R-:W-:Y:S02]  /*b340*/  SGXT.U32 R12, R12, 0x1 ;  /* 0x000000010c0c781a */ /* 0x000fe40000000000 */
[----:B------:R-:W-:-:S05]  /*b350*/  SHF.R.U32.HI R3, RZ, 0x7, R151 ;  /* 0x00000007ff037819 */ /* 0x000fca0000011697 */
[----:B------:R0:W2:Y:S01]  /*b360*/  @!P1 LDG.E.U16 R16, desc[UR38][R6.64] ;  /* 0x0000002606109981 */ /* 0x0000a2000c1e1500 */
        /* <DEDUP_REMOVED lines=40> */
[----:B------:R0:W4:Y:S01]  /*b5f0*/  @!P1 LDG.E.U16 R13, desc[UR38][R6.64] ;  /* 0x00000026060d9981 */ /* 0x000122000c1e1500 */
        /* <DEDUP_REMOVED lines=99> */
[--C-:B------:R-:W-:Y:S02]  /*bc30*/  SHF.R.U32.HI R12, RZ, 0x7, R151.reuse ;  /* 0x00000007ff0c7819 */ /* 0x100fe40000011697 */
[----:B------:R-:W-:Y:S02]  /*bc40*/  SHF.R.U32.HI R3, RZ, 0x7, R151 ;  /* 0x00000007ff037819 */ /* 0x000fe40000011697 */
[----:B------:R-:W-:Y:S02]  /*bc50*/  SGXT.U32 R12, R12, 0x1 ;  /* 0x000000010c0c781a */ /* 0x000fe40000000000 */
[----:B------:R-:W-:-:S05]  /*bc60*/  SGXT.U32 R3, R3, 0x1 ;  /* 0x000000010303781a */ /* 0x000fca0000000000 */
[----:B------:R0:W2:Y:S01]  /*bc70*/  @!P0 LDG.E.U16 R173, desc[UR38][R6.64] ;  /* 0x0000002606ad8981 */ /* 0x0000a2000c1e1500 */
[----:B------:R-:W-:Y:S02]  /*bc80*/  LOP3.LUT R12, R12, 0x32, RZ, 0xfc, !PT ;  /* 0x000000320c0c7812 */ /* 0x000fe400078efcff */
[----:B------:R-:W-:-:S03]  /*bc90*/  LOP3.LUT R3, R3, 0x32, RZ, 0xfc, !PT ;  /* 0x0000003203037812 */ /* 0x000fc600078efcff */
[----:B------:R-:W-:Y:S01]  /*bca0*/  IMAD R12, R12, UR4, RZ ;  /* 0x000000040c0c7c24 */ /* 0x000fe2000f8e02ff */
[----:B------:R-:W-:Y:S01]  /*bcb0*/  ISETP.GE.AND P1, PT, R3, UR41, PT ;  /* 0x0000002903007c0c */ /* 0x000fe2000bf26270 */
[----:B------:R-:W-:Y:S01]  /*bcc0*/  ULDC UR4, c[0x0][0x238] ;  /* 0x00008e0000047ab9 */ /* 0x000fe20000000800 */
[----:B------:R-:W-:Y:S01]  /*bcd0*/  SHF.R.U32.HI R3, RZ, 0x7, R151 ;  /* 0x00000007ff037819 */ /* 0x000fe20000011697 */
[----:B0-----:R-:W-:Y:S01]  /*bce0*/  IMAD.WIDE R6, R12, 0x2, R4 ;  /* 0x000000020c067825 */ /* 0x001fe200078e0204 */
[----:B------:R-:W-:Y:S02]  /*bcf0*/  SHF.R.U32.HI R12, RZ, 0x7, R151 ;  /* 0x00000007ff0c7819 */ /* 0x000fe40000011697 */
[----:B------:R-:W-:Y:S02]  /*bd00*/  SGXT.U32 R3, R3, 0x1 ;  /* 0x000000010303781a */ /* 0x000fe40000000000 */
[----:B------:R-:W-:Y:S02]  /*bd10*/  SGXT.U32 R12, R12, 0x1 ;  /* 0x000000010c0c781a */ /* 0x000fe40000000000 */
[----:B------:R-:W-:-:S02]  /*bd20*/  LOP3.LUT R3, R3, 0x3a, RZ, 0xfc, !PT ;  /* 0x0000003a03037812 */ /* 0x000fc400078efcff */
[----:B------:R-:W-:Y:S02]  /*bd30*/  LOP3.LUT R12, R12, 0x3a, RZ, 0xfc, !PT ;  /* 0x0000003a0c0c7812 */ /* 0x000fe400078efcff */
[----:B------:R-:W-:Y:S02]  /*bd40*/  PRMT R9, RZ, 0x7610, R9 ;  /* 0x00007610ff097816 */ /* 0x000fe40000000009 */
[----:B------:R-:W-:Y:S01]  /*bd50*/  ISETP.GE.AND P2, PT, R3, UR41, PT ;  /* 0x0000002903007c0c */ /* 0x000fe2000bf46270 */
[----:B------:R-:W-:Y:S01]  /*bd60*/  IMAD R12, R12, UR4, RZ ;  /* 0x000000040c0c7c24 */ /* 0x000fe2000f8e02ff */
[----:B------:R-:W-:Y:S01]  /*bd70*/  SHF.R.U32.HI R3, RZ, 0x7, R151 ;  /* 0x00000007ff037819 */ /* 0x000fe20000011697 */
[----:B------:R-:W-:Y:S01]  /*bd80*/  ULDC UR4, c[0x0][0x238] ;  /* 0x00008e0000047ab9 */ /* 0x000fe20000000800 */
[----:B------:R0:W2:Y:S02]  /*bd90*/  @!P1 LDG.E.U16 R9, desc[UR38][R6.64] ;  /* 0x0000002606099981 */ /* 0x0000a4000c1e1500 */
[----:B------:R-:W-:-:S04]  /*bda0*/  SGXT.U32 R3, R3, 0x1 ;  /* 0x000000010303781a */ /* 0x000fc80000000000 */
[----:B------:R-:W-:Y:S01]  /*bdb0*/  LOP3.LUT R3, R3, 0x2c, RZ, 0xfc, !PT ;  /* 0x0000002c03037812 */ /* 0x000fe200078efcff */
[----:B0-----:R-:W-:Y:S01]  /*bdc0*/  IMAD.WIDE R6, R12, 0x2, R4 ;  /* 0x000000020c067825 */ /* 0x001fe200078e0204 */
[----:B------:R-:W-:-:S04]  /*bdd0*/  SHF.R.U32.HI R12, RZ, 0x7, R151 ;  /* 0x00000007ff0c7819 */ /* 0x000fc80000011697 */
[----:B------:R-:W-:Y:S02]  /*bde0*/  SGXT.U32 R12, R12, 0x1 ;  /* 0x000000010c0c781a */ /* 0x000fe40000000000 */
[----:B------:R-:W-:Y:S02]  /*bdf0*/  ISETP.GE.AND P0, PT, R3, UR41, PT ;  /* 0x0000002903007c0c */ /* 0x000fe4000bf06270 */
[----:B------:R-:W-:Y:S02]  /*be00*/  SHF.R.U32.HI R3, RZ, 0x7, R151 ;  /* 0x00000007ff037819 */ /* 0x000fe40000011697 */
[----:B------:R-:W-:Y:S02]  /*be10*/  LOP3.LUT R12, R12, 0x2c, RZ, 0xfc, !PT ;  /* 0x0000002c0c0c7812 */ /* 0x000fe400078efcff */
[----:B------:R-:W-:Y:S02]  /*be20*/  PRMT R8, RZ, 0x7610, R8 ;  /* 0x00007610ff087816 */ /* 0x000fe40000000008 */
[----:B------:R-:W-:Y:S01]  /*be30*/  SGXT.U32 R3, R3, 0x1 ;  /* 0x000000010303781a */ /* 0x000fe20000000000 */
[----:B------:R-:W-:Y:S01]  /*be40*/  IMAD R12, R12, UR4, RZ ;  /* 0x000000040c0c7c24 */ /* 0x000fe2000f8e02ff */
[----:B------:R-:W-:Y:S01]  /*be50*/  PRMT R160, RZ, 0x7610, R160 ;  /* 0x00007610ffa07816 */ /* 0x000fe200000000a0 */
[----:B------:R-:W-:Y:S01]  /*be60*/  ULDC UR4, c[0x0][0x238] ;  /* 0x00008e0000047ab9 */ /* 0x000fe20000000800 */
[----:B------:R-:W-:Y:S01]  /*be70*/  LOP3.LUT R3, R3, 0x2e, RZ, 0xfc, !PT ;  /* 0x0000002e03037812 */ /* 0x000fe200078efcff */
[----:B------:R0:W2:Y:S03]  /*be80*/  @!P2 LDG.E.U16 R8, desc[UR38][R6.64] ;  /* 0x000000260608a981 */ /* 0x0000a6000c1e1500 */
[----:B------:R-:W-:-:S02]  /*be90*/  ISETP.GE.AND P1, PT, R3, UR41, PT ;  /* 0x0000002903007c0c */ /* 0x000fc4000bf26270 */
[----:B------:R-:W-:Y:S01]  /*bea0*/  SHF.R.U32.HI R3, RZ, 0x7, R151 ;  /* 0x00000007ff037819 */ /* 0x000fe20000011697 */
[----:B0-----:R-:W-:Y:S01]  /*beb0*/  IMAD.WIDE R6, R12, 0x2, R4 ;  /* 0x000000020c067825 */ /* 0x001fe200078e0204 */
[----:B------:R-:W-:-:S04]  /*bec0*/  SHF.R.U32.HI R12, RZ, 0x7, R151 ;  /* 0x00000007ff0c7819 */ /* 0x000fc80000011697 */
[----:B------:R-:W-:Y:S01]  /*bed0*/  SGXT.U32 R12, R12, 0x1 ;  /* 0x000000010c0c781a */ /* 0x000fe20000000000 */
[----:B------:R0:W2:Y:S01]  /*bee0*/  @!P0 LDG.E.U16 R160, desc[UR38][R6.64] ;  /* 0x0000002606a08981 */ /* 0x0000a2000c1e1500 */
[----:B------:R-:W-:Y:S02]  /*bef0*/  SGXT.U32 R3, R3, 0x1 ;  /* 0x000000010303781a */ /* 0x000fe40000000000 */
        /* <DEDUP_REMOVED lines=9> */
[----:B------:R-:W-:Y:S02]  /*bf90*/  PRMT R171, RZ, 0x7610, R171 ;  /* 0x00007610ffab7816 */ /* 0x000fe400000000ab */
[----:B------:R-:W-:-:S02]  /*bfa0*/  SGXT.U32 R12, R12, 0x1 ;  /* 0x000000010c0c781a */ /* 0x000fc40000000000 */
[----:B------:R-:W-:Y:S02]  /*bfb0*/  LOP3.LUT R3, R3, 0x36, RZ, 0xfc, !PT ;  /* 0x0000003603037812 */ /* 0x000fe400078efcff */
[----:B------:R-:W-:Y:S01]  /*bfc0*/  LOP3.LUT R12, R12, 0x34, RZ, 0xfc, !PT ;  /* 0x000000340c0c7812 */ /* 0x000fe200078efcff */
[----:B------:R0:W2:Y:S01]  /*bfd0*/  @!P1 LDG.E.U16 R171, desc[UR38][R6.64] ;  /* 0x0000002606ab9981 */ /* 0x0000a2000c1e1500 */
[----:B------:R-:W-:Y:S02]  /*bfe0*/  ISETP.GE.AND P1, PT, R3, UR41, PT ;  /* 0x0000002903007c0c */ /* 0x000fe4000bf26270 */
[--C-:B------:R-:W-:Y:S01]  /*bff0*/  SHF.R.U32.HI R3, RZ, 0x7, R151.reuse ;  /* 0x00000007ff037819 */ /* 0x100fe20000011697 */
[----:B------:R-:W-:Y:S01]  /*c000*/  IMAD R12, R12, UR4, RZ ;  /* 0x000000040c0c7c24 */ /* 0x000fe2000f8e02ff */
[----:B------:R-:W-:Y:S01]  /*c010*/  SHF.R.U32.HI R25, RZ, 0x7, R151 ;  /* 0x00000007ff197819 */ /* 0x000fe20000011697 */
[----:B------:R-:W-:Y:S01]  /*c020*/  ULDC UR4, c[0x0][0x238] ;  /* 0x00008e0000047ab9 */ /* 0x000fe20000000800 */
[----:B------:R-:W-:-:S02]  /*c030*/  SGXT.U32 R3, R3, 0x1 ;  /* 0x000000010303781a */ /* 0x000fc40000000000 */
[----:B------:R-:W-:Y:S01]  /*c040*/  PRMT R157, RZ, 0x7610, R157 ;  /* 0x00007610ff9d7816 */ /* 0x000fe2000000009d */
[----:B0-----:R-:W-:Y:S01]  /*c050*/  IMAD.WIDE R6, R12, 0x2, R4 ;  /* 0x000000020c067825 */ /* 0x001fe200078e0204 */
[----:B------:R-:W-:Y:S01]  /*c060*/  SGXT.U32 R25, R25, 0x1 ;  /* 0x000000011919781a */ /* 0x000fe20000000000 */
[----:B------:R-:W4:Y:S01]  /*c070*/  LDL R12, [R1+0x350] ;  /* 0x00035000010c7983 */ /* 0x000f220000100800 */
[----:B------:R-:W-:Y:S02]  /*c080*/  LOP3.LUT R3, R3, 0x3c, RZ, 0xfc, !PT ;  /* 0x0000003c03037812 */ /* 0x000fe400078efcff */
[----:B------:R-:W-:Y:S01]  /*c090*/  LOP3.LUT R25, R25, 0x36, RZ, 0xfc, !PT ;  /* 0x0000003619197812 */ /* 0x000fe200078efcff */
[----:B------:R0:W2:Y:S01]  /*c0a0*/  @!P0 LDG.E.U16 R157, desc[UR38][R6.64] ;  /* 0x00000026069d8981 */ /* 0x0000a2000c1e1500 */
[----:B------:R-:W-:Y:S02]  /*c0b0*/  ISETP.GE.AND P0, PT, R3, UR41, PT ;  /* 0x0000002903007c0c */ /* 0x000fe4000bf06270 */
[----:B------:R-:W-:Y:S01]  /*c0c0*/  SHF.R.U32.HI R3, RZ, 0x7, R151 ;  /* 0x00000007ff037819 */ /* 0x000fe20000011697 */
[----:B------:R-:W-:Y:S01]  /*c0d0*/  IMAD R25, R25, UR4, RZ ;  /* 0x0000000419197c24 */ /* 0x000fe2000f8e02ff */
[----:B------:R-:W-:Y:S01]  /*c0e0*/  PRMT R170, RZ, 0x7610, R170 ;  /* 0x00007610ffaa7816 */ /* 0x000fe200000000aa */
[----:B------:R-:W-:Y:S01]  /*c0f0*/  ULDC UR4, c[0x0][0x238] ;  /* 0x00008e0000047ab9 */ /* 0x000fe20000000800 */
[----:B------:R-:W-:Y:S01]  /*c100*/  SGXT.U32 R3, R3, 0x1 ;  /* 0x000000010303781a */ /* 0x000fe20000000000 */
[----:B------:R-:W2:Y:S01]  /*c110*/  LDL.LU R26, [R1+0x200] ;  /* 0x00020000011a7983 */ /* 0x000ea20000300800 */
[----:B0-----:R-:W-:-:S02]  /*c120*/  IMAD.WIDE R6, R25, 0x2, R4 ;  /* 0x0000000219067825 */ /* 0x001fc400078e0204 */
[----:B------:R-:W-:-:S03]  /*c130*/  LOP3.LUT R3, R3, 0x3e, RZ, 0xfc, !PT ;  /* 0x0000003e03037812 */ /* 0x000fc600078efcff */
[----:B------:R0:W2:Y:S01]  /*c140*/  @!P1 LDG.E.U16 R170, desc[UR38][R6.64] ;  /* 0x0000002606aa9981 */ /* 0x0000a2000c1e1500 */
[----:B------:R-:W-:Y:S02]  /*c150*/  ISETP.GE.AND P1, PT, R3, UR41, PT ;  /* 0x0000002903007c0c */ /* 0x000fe4000bf26270 */
[----:B------:R-:W-:-:S04]  /*c160*/  SHF.R.U32.HI R3, RZ, 0x7, R151 ;  /* 0x00000007ff037819 */ /* 0x000fc80000011697 */
[----:B------:R-:W-:-:S04]  /*c170*/  SGXT.U32 R3, R3, 0x1 ;  /* 0x000000010303781a */ /* 0x000fc80000000000 */
[----:B------:R-:W-:-:S05]  /*c180*/  LOP3.LUT R3, R3, 0x3c, RZ, 0xfc, !PT ;  /* 0x0000003c03037812 */ /* 0x000fca00078efcff */
[----:B------:R-:W-:Y:S01]  /*c190*/  IMAD R3, R3, UR4, RZ ;  /* 0x0000000403037c24 */ /* 0x000fe2000f8e02ff */
[----:B------:R-:W-:Y:S01]  /*c1a0*/  PRMT R152, RZ, 0x7610, R152 ;  /* 0x00007610ff987816 */ /* 0x000fe20000000098 */
[----:B------:R-:W-:Y:S02]  /*c1b0*/  ULDC UR4, c[0x0][0x238] ;  /* 0x00008e0000047ab9 */ /* 0x000fe40000000800 */
[----:B0-----:R-:W-:Y:S01]  /*c1c0*/  IMAD.WIDE R6, R3, 0x2, R4 ;  /* 0x0000000203067825 */ /* 0x001fe200078e0204 */
[----:B------:R-:W-:-:S04]  /*c1d0*/  SHF.R.U32.HI R3, RZ, 0x7, R151 ;  /* 0x00000007ff037819 */ /* 0x000fc80000011697 */
[----:B------:R-:W-:Y:S01]  /*c1e0*/  SGXT.U32 R3, R3, 0x1 ;  /* 0x000000010303781a */ /* 0x000fe20000000000 */
[----:B------:R0:W2:Y:S03]  /*c1f0*/  @!P0 LDG.E.U16 R152, desc[UR38][R6.64] ;  /* 0x0000002606988981 */ /* 0x0000a6000c1e1500 */
[----:B------:R-:W-:Y:S02]  /*c200*/  LOP3.LUT R3, R3, 0x3e, RZ, 0xfc, !PT ;  /* 0x0000003e03037812 */ /* 0x000fe400078efcff */
[----:B------:R-:W-:-:S03]  /*c210*/  PRMT R169, RZ, 0x7610, R169 ;  /* 0x00007610ffa97816 */ /* 0x000fc600000000a9 */
[----:B------:R-:W-:Y:S01]  /*c220*/  IMAD R3, R3, UR4, RZ ;  /* 0x0000000403037c24 */ /* 0x000fe2000f8e02ff */
[----:B------:R1:W-:Y:S03]  /*c230*/  STL [R1+0x63c], R4 ;  /* 0x00063c0401007387 */ /* 0x0003e60000100800 */
[----:B0-----:R-:W-:Y:S01]  /*c240*/  IMAD.WIDE R6, R3, 0x2, R4 ;  /* 0x0000000203067825 */ /* 0x001fe200078e0204 */
[----:B------:R0:W-:Y:S04]  /*c250*/  STL [R1+0x638], R5 ;  /* 0x0006380501007387 */ /* 0x0001e80000100800 */
[----:B------:R-:W-:Y:S04]  /*c260*/  STL [R1+0x7b0], R203 ;  /* 0x0007b0cb01007387 */ /* 0x000fe80000100800 */
[----:B------:R-:W2:Y:S04]  /*c270*/  LDL.LU R25, [R1+0x34c] ;  /* 0x00034c0001197983 */ /* 0x000ea80000300800 */
[----:B------:R3:W2:Y:S01]  /*c280*/  @!P1 LDG.E.U16 R169, desc[UR38][R6.64] ;  /* 0x0000002606a99981 */ /* 0x0006a2000c1e1500 */
[----:B------:R-:W-:-:S05]  /*c290*/  IADD3 RZ, P1, R203, R0, RZ ;  /* 0x00000000cbff7210 */ /* 0x000fca0007f3e0ff */
[----:B---3--:R-:W-:Y:S02]  /*c2a0*/  IMAD.X R7, R24, 0x1, R2, P1 ;  /* 0x0000000118077824 */ /* 0x008fe400008e0602 */
[----:B------:R-:W3:Y:S04]  /*c2b0*/  LDL.LU R24, [R1+0x488] ;  /* 0x0004880001187983 */ /* 0x000ee80000300800 */
[----:B------:R-:W3:Y:S04]  /*c2c0*/  LDL R27, [R1+0x480] ;  /* 0x00048000011b7983 */ /* 0x000ee80000100800 */
[----:B------:R-:W3:Y:S04]  /*c2d0*/  LDL R35, [R1+0x474] ;  /* 0x0004740001237983 */ /* 0x000ee80000100800 */
[----:B------:R-:W3:Y:S04]  /*c2e0*/  LDL R32, [R1+0x338] ;  /* 0x0003380001207983 */ /* 0x000ee80000100800 */
[----:B------:R-:W3:Y:S04]  /*c2f0*/  LDL R31, [R1+0x51c] ;  /* 0x00051c00011f7983 */ /* 0x000ee80000100800 */
[----:B------:R-:W3:Y:S04]  /*c300*/  LDL R30, [R1+0x470] ;  /* 0x00047000011e7983 */ /* 0x000ee80000100800 */
[----:B------:R-:W3:Y:S04]  /*c310*/  LDL R29, [R1+0x32c] ;  /* 0x00032c00011d7983 */ /* 0x000ee80000100800 */
[----:B-1----:R-:W3:Y:S04]  /*c320*/  LDL.LU R4, [R1+0x524] ;  /* 0x0005240001047983 */ /* 0x002ee80000300800 */
[----:B0-----:R-:W3:Y:S04]  /*c330*/  LDL.LU R5, [R1+0x33c] ;  /* 0x00033c0001057983 */ /* 0x001ee80000300800 */
[----:B------:R-:W3:Y:S01]  /*c340*/  LDL.LU R206, [R1+0x348] ;  /* 0x0003480001ce7983 */ /* 0x000ee20000300800 */
[----:B------:R-:W-:-:S04]  /*c350*/  LOP3.LUT R3, R151, 0x3f, RZ, 0xc0, !PT ;  /* 0x0000003f97037812 */ /* 0x000fc800078ec0ff */
[----:B------:R-:W-:Y:S01]  /*c360*/  ISETP.GE.AND P0, PT, R3, UR41, PT ;  /* 0x0000002903007c0c */ /* 0x000fe2000bf06270 */
[----:B------:R-:W-:Y:S01]  /*c370*/  IMAD.IADD R6, R203, 0x1, R0 ;  /* 0x00000001cb067824 */ /* 0x000fe200078e0200 */
[----:B------:R-:W-:Y:S01]  /*c380*/  PRMT R182, RZ, 0x7610, R182 ;  /* 0x00007610ffb67816 */ /* 0x000fe200000000b6 */
[----:B------:R-:W-:Y:S01]  /*c390*/  BAR.SYNC.DEFER_BLOCKING 0x0 ;  /* 0x0000000000007b1d */ /* 0x000fe20000010000 */
[----:B------:R-:W-:Y:S02]  /*c3a0*/  IADD3 RZ, P1, R200, R0, RZ ;  /* 0x00000000c8ff7210 */ /* 0x000fe40007f3e0ff */
[----:B------:R-:W-:-:S07]  /*c3b0*/  PRMT R197, RZ, 0x7610, R197 ;  /* 0x00007610ffc57816 */ /* 0x000fce00000000c5 */
[----:B------:R0:W3:Y:S02]  /*c3c0*/  @!P0 LDG.E.U16 R182, desc[UR38][R6.64] ;  /* 0x0000002606b68981 */ /* 0x0000e4000c1e1500 */
[----:B0-----:R-:W-:Y:S02]  /*c3d0*/  IMAD.IADD R6, R200, 0x1, R0 ;  /* 0x00000001c8067824 */ /* 0x001fe400078e0200 */
[----:B------:R-:W-:Y:S01]  /*c3e0*/  IMAD.X R7, R209, 0x1, R2, P1 ;  /* 0x00000001d1077824 */ /* 0x000fe200008e0602 */
[----:B------:R-:W-:-:S04]  /*c3f0*/  IADD3 RZ, P1, R205, R0, RZ ;  /* 0x00000000cdff7210 */ /* 0x000fc80007f3e0ff */
[----:B------:R0:W3:Y:S01]  /*c400*/  @!P0 LDG.E.U16 R197, desc[UR38][R6.64] ;  /* 0x0000002606c58981 */ /* 0x0000e2000c1e1500 */
[----:B------:R-:W-:Y:S02]  /*c410*/  PRMT R181, RZ, 0x7610, R181 ;  /* 0x00007610ffb57816 */ /* 0x000fe400000000b5 */
[----:B------:R-:W-:Y:S01]  /*c420*/  PRMT R196, RZ, 0x7610, R196 ;  /* 0x00007610ffc47816 */ /* 0x000fe200000000c4 */
[----:B0-----:R-:W-:Y:S01]  /*c430*/  IMAD.IADD R6, R205, 0x1, R0 ;  /* 0x00000001cd067824 */ /* 0x001fe200078e0200 */
[----:B------:R-:W-:Y:S02]  /*c440*/  PRMT R180, RZ, 0x7610, R180 ;  /* 0x00007610ffb47816 */ /* 0x000fe400000000b4 */
[----:B------:R-:W-:Y:S02]  /*c450*/  PRMT R194, RZ, 0x7610, R194 ;  /* 0x00007610ffc27816 */ /* 0x000fe400000000c2 */
[----:B------:R-:W-:Y:S02]  /*c460*/  PRMT R179, RZ, 0x7610, R179 ;  /* 0x00007610ffb37816 */ /* 0x000fe400000000b3 */
[----:B------:R-:W-:-:S02]  /*c470*/  PRMT R192, RZ, 0x7610, R192 ;  /* 0x00007610ffc07816 */ /* 0x000fc400000000c0 */
[----:B------:R-:W-:Y:S01]  /*c480*/  PRMT R165, RZ, 0x7610, R165 ;  /* 0x00007610ffa57816 */ /* 0x000fe200000000a5 */
[----:B----4-:R-:W-:Y:S02]  /*c490*/  IMAD.X R7, R12, 0x1, R2, P1 ;  /* 0x000000010c077824 */ /* 0x010fe400008e0602 */
[----:B------:R-:W0:Y:S01]  /*c4a0*/  S2R R12, SR_TID.X ;  /* 0x00000000000c7919 */ /* 0x000e220000002100 */
[CC--:B------:R-:W-:Y:S02]  /*c4b0*/  IADD3 RZ, P1, R202.reuse, R0.reuse, RZ ;  /* 0x00000000caff7210 */ /* 0x0c0fe40007f3e0ff */
[----:B------:R1:W4:Y:S02]  /*c4c0*/  @!P0 LDG.E.U16 R181, desc[UR38][R6.64] ;  /* 0x0000002606b58981 */ /* 0x000324000c1e1500 */
[----:B-1----:R-:W-:Y:S02]  /*c4d0*/  IMAD.IADD R6, R202, 0x1, R0 ;  /* 0x00000001ca067824 */ /* 0x002fe400078e0200 */
[----:B--2---:R-:W-:Y:S01]  /*c4e0*/  IMAD.X R7, R26, 0x1, R2, P1 ;  /* 0x000000011a077824 */ /* 0x004fe200008e0602 */
[----:B------:R-:W-:-:S04]  /*c4f0*/  IADD3 RZ, P1, R199, R0, RZ ;  /* 0x00000000c7ff7210 */ /* 0x000fc80007f3e0ff */
[----:B------:R1:W2:Y:S02]  /*c500*/  @!P0 LDG.E.U16 R196, desc[UR38][R6.64] ;  /* 0x0000002606c48981 */ /* 0x0002a4000c1e1500 */
[----:B-1----:R-:W-:Y:S02]  /*c510*/  IMAD.IADD R6, R199, 0x1, R0 ;  /* 0x00000001c7067824 */ /* 0x002fe400078e0200 */
[----:B------:R-:W-:Y:S01]  /*c520*/  IMAD.X R7, R208, 0x1, R2, P1 ;  /* 0x00000001d0077824 */ /* 0x000fe200008e0602 */
[----:B0-----:R-:W-:-:S04]  /*c530*/  LOP3.LUT P1, RZ, R12, 0x80, RZ, 0xc0, !PT ;  /* 0x000000800cff7812 */ /* 0x001fc8000782c0ff */
[----:B------:R0:W2:Y:S02]  /*c540*/  @!P0 LDG.E.U16 R180, desc[UR38][R6.64] ;  /* 0x0000002606b48981 */ /* 0x0000a4000c1e1500 */
[----:B0-----:R-:W-:Y:S01]  /*c550*/  IMAD.SHL.U32 R6, R3, 0x2, RZ ;  /* 0x0000000203067824 */ /* 0x001fe200078e00ff */
[----:B------:R-:W-:Y:S02]  /*c560*/  SEL R3, RZ, 0x90, !P1 ;  /* 0x00000090ff037807 */ /* 0x000fe40004800000 */
[----:B------:R-:W-:Y:S02]  /*c570*/  IADD3 RZ, P1, R204, R0, RZ ;  /* 0x00000000ccff7210 */ /* 0x000fe40007f3e0ff */
[----:B------:R-:W-:Y:S01]  /*c580*/  LOP3.LUT R3, R3, R6, RZ, 0x3c, !PT ;  /* 0x0000000603037212 */ /* 0x000fe200078e3cff */
[----:B------:R-:W-:-:S05]  /*c590*/  IMAD.SHL.U32 R6, R12, 0x80, RZ ;  /* 0x000000800c067824 */ /* 0x000fca00078e00ff */
[----:B------:R-:W-:Y:S01]  /*c5a0*/  LOP3.LUT R3, R3, 0x2000, R6, 0xf8, !PT ;  /* 0x0000200003037812 */ /* 0x000fe200078ef806 */
[----:B------:R-:W-:Y:S02]  /*c5b0*/  IMAD.IADD R6, R204, 0x1, R0 ;  /* 0x00000001cc067824 */ /* 0x000fe400078e0200 */
[----:B------:R-:W-:Y:S01]  /*c5c0*/  IMAD.X R7, R25, 0x1, R2, P1 ;  /* 0x0000000119077824 */ /* 0x000fe200008e0602 */
[----:B------:R-:W-:-:S04]  /*c5d0*/  IADD3 RZ, P1, R201, R0, RZ ;  /* 0x00000000c9ff7210 */ /* 0x000fc80007f3e0ff */
[----:B------:R0:W2:Y:S02]  /*c5e0*/  @!P0 LDG.E.U16 R194, desc[UR38][R6.64] ;  /* 0x0000002606c28981 */ /* 0x0000a4000c1e1500 */
[----:B0-----:R-:W-:Y:S02]  /*c5f0*/  IMAD.IADD R6, R201, 0x1, R0 ;  /* 0x00000001c9067824 */ /* 0x001fe400078e0200 */
[----:B------:R-:W-:Y:S01]  /*c600*/  IMAD.X R7, R252, 0x1, R2, P1 ;  /* 0x00000001fc077824 */ /* 0x000fe200008e0602 */
[----:B------:R-:W-:-:S04]  /*c610*/  IADD3 RZ, P1, R198, R0, RZ ;  /* 0x00000000c6ff7210 */ /* 0x000fc80007f3e0ff */
[----:B------:R0:W2:Y:S02]  /*c620*/  @!P0 LDG.E.U16 R179, desc[UR38][R6.64] ;  /* 0x0000002606b38981 */ /* 0x0000a4000c1e1500 */
[----:B0-----:R-:W-:Y:S02]  /*c630*/  IMAD.IADD R6, R198, 0x1, R0 ;  /* 0x00000001c6067824 */ /* 0x001fe400078e0200 */
[----:B------:R-:W-:-:S05]  /*c640*/  IMAD.X R7, R207, 0x1, R2, P1 ;  /* 0x00000001cf077824 */ /* 0x000fca00008e0602 */
[----:B------:R0:W2:Y:S04]  /*c650*/  @!P0 LDG.E.U16 R192, desc[UR38][R6.64] ;  /* 0x0000002606c08981 */ /* 0x0000a8000c1e1500 */
[----:B---3--:R-:W-:Y:S04]  /*c660*/  STL [R1+0x640], R206 ;  /* 0x000640ce01007387 */ /* 0x008fe80000100800 */
[----:B------:R1:W-:Y:S04]  /*c670*/  STL [R1+0x648], R4 ;  /* 0x0006480401007387 */ /* 0x0003e80000100800 */
[----:B------:R-:W3:Y:S01]  /*c680*/  LDL R34, [R1+0x464] ;  /* 0x0004640001227983 */ /* 0x000ee20000100800 */
[----:B0-----:R-:W-:-:S03]  /*c690*/  IADD3 R6, P1, R24, R0, RZ ;  /* 0x0000000018067210 */ /* 0x001fc60007f3e0ff */
[----:B------:R-:W4:Y:S02]  /*c6a0*/  LDL R28, [R1+0x328] ;  /* 0x00032800011c7983 */ /* 0x000f240000100800 */
[----:B------:R-:W-:Y:S02]  /*c6b0*/  IMAD.X R7, R206, 0x1, R2, P1 ;  /* 0x00000001ce077824 */ /* 0x000fe400008e0602 */
[----:B------:R-:W2:Y:S04]  /*c6c0*/  LDL R33, [R1+0x514] ;  /* 0x0005140001217983 */ /* 0x000ea80000100800 */
[----:B------:R0:W2:Y:S02]  /*c6d0*/  @!P0 LDG.E.U16 R165, desc[UR38][R6.64] ;  /* 0x0000002606a58981 */ /* 0x0000a4000c1e1500 */
[----:B0-----:R-:W-:-:S05]  /*c6e0*/  IADD3 R6, P1, R4, R0, RZ ;  /* 0x0000000004067210 */ /* 0x001fca0007f3e0ff */
[----:B------:R-:W-:Y:S02]  /*c6f0*/  IMAD.X R7, R27, 0x1, R2, P1 ;  /* 0x000000011b077824 */ /* 0x000fe400008e0602 */
[----:B------:R-:W2:Y:S01]  /*c700*/  LDL R27, [R1+0x460] ;  /* 0x00046000011b7983 */ /* 0x000ea20000100800 */
[----:B------:R-:W-:-:S03]  /*c710*/  PRMT R164, RZ, 0x7610, R164 ;  /* 0x00007610ffa47816 */ /* 0x000fc600000000a4 */
[----:B------:R0:W-:Y:S04]  /*c720*/  STL [R1+0x644], R5 ;  /* 0x0006440501007387 */ /* 0x0001e80000100800 */
[----:B------:R0:W2:Y:S04]  /*c730*/  @!P0 LDG.E.U16 R164, desc[UR38][R6.64] ;  /* 0x0000002606a48981 */ /* 0x0000a8000c1e1500 */
[----:B------:R-:W-:Y:S01]  /*c740*/  STL [R1+0x64c], R251 ;  /* 0x00064cfb01007387 */ /* 0x000fe20000100800 */
[----:B------:R-:W-:-:S03]  /*c750*/  PRMT R163, RZ, 0x7610, R163 ;  /* 0x00007610ffa37816 */ /* 0x000fc600000000a3 */
[----:B-1----:R-:W2:Y:S01]  /*c760*/  LDL R4, [R1+0x31c] ;  /* 0x00031c0001047983 */ /* 0x002ea20000100800 */
[----:B0-----:R-:W-:-:S05]  /*c770*/  IADD3 R6, P1, R5, R0, RZ ;  /* 0x0000000005067210 */ /* 0x001fca0007f3e0ff */
[----:B------:R-:W-:-:S05]  /*c780*/  IMAD.X R7, R251, 0x1, R2, P1 ;  /* 0x00000001fb077824 */ /* 0x000fca00008e0602 */
[----:B------:R0:W2:Y:S01]  /*c790*/  @!P0 LDG.E.U16 R163, desc[UR38][R6.64] ;  /* 0x0000002606a38981 */ /* 0x0000a2000c1e1500 */
[----:B------:R-:W-:Y:S02]  /*c7a0*/  PRMT R162, RZ, 0x7610, R162 ;  /* 0x00007610ffa27816 */ /* 0x000fe400000000a2 */
[----:B0-----:R-:W-:-:S05]  /*c7b0*/  IADD3 R6, P1, R35, R0, RZ ;  /* 0x0000000023067210 */ /* 0x001fca0007f3e0ff */
[--C-:B------:R-:W-:Y:S02]  /*c7c0*/  IMAD.X R7, R32, 0x1, R2.reuse, P1 ;  /* 0x0000000120077824 */ /* 0x100fe400008e0602 */
[----:B------:R-:W2:Y:S04]  /*c7d0*/  LDL R32, [R1+0x454] ;  /* 0x0004540001207983 */ /* 0x000ea80000100800 */
[----:B------:R0:W2:Y:S01]  /*c7e0*/  @!P0 LDG.E.U16 R162, desc[UR38][R6.64] ;  /* 0x0000002606a28981 */ /* 0x0000a2000c1e1500 */
[----:B------:R-:W-:Y:S02]  /*c7f0*/  PRMT R161, RZ, 0x7610, R161 ;  /* 0x00007610ffa17816 */ /* 0x000fe400000000a1 */
[----:B0-----:R-:W-:Y:S02]  /*c800*/  IADD3 R6, P1, R31, R0, RZ ;  /* 0x000000001f067210 */ /* 0x001fe40007f3e0ff */
[----:B------:R-:W2:Y:S03]  /*c810*/  LDL R31, [R1+0x318] ;  /* 0x00031800011f7983 */ /* 0x000ea60000100800 */
[----:B------:R-:W-:-:S02]  /*c820*/  IMAD.X R7, R30, 0x1, R2, P1 ;  /* 0x000000011e077824 */ /* 0x000fc400008e0602 */
[----:B------:R-:W2:Y:S04]  /*c830*/  LDL R30, [R1+0x50c] ;  /* 0x00050c00011e7983 */ /* 0x000ea80000100800 */
[----:B------:R0:W2:Y:S01]  /*c840*/  @!P0 LDG.E.U16 R161, desc[UR38][R6.64] ;  /* 0x0000002606a18981 */ /* 0x0000a2000c1e1500 */
[----:B------:R-:W-:Y:S02]  /*c850*/  PRMT R159, RZ, 0x7610, R159 ;  /* 0x00007610ff9f7816 */ /* 0x000fe4000000009f */
[----:B0-----:R-:W-:Y:S02]  /*c860*/  IADD3 R6, P1, R29, R0, RZ ;  /* 0x000000001d067210 */ /* 0x001fe40007f3e0ff */
[----:B------:R-:W2:Y:S03]  /*c870*/  LDL R29, [R1+0x450] ;  /* 0x00045000011d7983 */ /* 0x000ea60000100800 */
[----:B------:R-:W-:-:S05]  /*c880*/  IMAD.X R7, R249, 0x1, R2, P1 ;  /* 0x00000001f9077824 */ /* 0x000fca00008e0602 */
[----:B------:R3:W2:Y:S04]  /*c890*/  @!P0 LDG.E.U16 R159, desc[UR38][R6.64] ;  /* 0x00000026069f8981 */ /* 0x0006a8000c1e1500 */
[----:B------:R-:W-:Y:S01]  /*c8a0*/  STL [R1+0x658], R249 ;  /* 0x000658f901007387 */ /* 0x000fe20000100800 */
[----:B------:R-:W-:Y:S02]  /*c8b0*/  PRMT R158, RZ, 0x7610, R158 ;  /* 0x00007610ff9e7816 */ /* 0x000fe4000000009e */
[----:B------:R-:W-:Y:S01]  /*c8c0*/  PRMT R156, RZ, 0x7610, R156 ;  /* 0x00007610ff9c7816 */ /* 0x000fe2000000009c */
[----:B------:R-:W2:Y:S01]  /*c8d0*/  LDL R5, [R1+0x504] ;  /* 0x0005040001057983 */ /* 0x000ea20000100800 */
[----:B---3--:R-:W-:-:S05]  /*c8e0*/  IADD3 R6, P1, R34, R0, RZ ;  /* 0x0000000022067210 */ /* 0x008fca0007f3e0ff */
[--C-:B----4-:R-:W-:Y:S02]  /*c8f0*/  IMAD.X R7, R28, 0x1, R2.reuse, P1 ;  /* 0x000000011c077824 */ /* 0x110fe400008e0602 */
[----:B------:R-:W3:Y:S04]  /*c900*/  LDL R28, [R1+0x30c] ;  /* 0x00030c00011c7983 */ /* 0x000ee80000100800 */
[----:B------:R2:W4:Y:S02]  /*c910*/  @!P0 LDG.E.U16 R158, desc[UR38][R6.64] ;  /* 0x00000026069e8981 */ /* 0x000524000c1e1500 */
[----:B--2---:R-:W-:Y:S02]  /*c920*/  IADD3 R6, P1, R33, R0, RZ ;  /* 0x0000000021067210 */ /* 0x004fe40007f3e0ff */
[----:B------:R-:W2:Y:S03]  /*c930*/  LDL R33, [R1+0x444] ;  /* 0x0004440001217983 */ /* 0x000ea60000100800 */
[----:B------:R-:W-:-:S02]  /*c940*/  IMAD.X R7, R27, 0x1, R2, P1 ;  /* 0x000000011b077824 */ /* 0x000fc400008e0602 */
[----:B------:R-:W4:Y:S04]  /*c950*/  LDL R27, [R1+0x308] ;  /* 0x00030800011b7983 */ /* 0x000f280000100800 */
[----:B------:R0:W4:Y:S02]  /*c960*/  @!P0 LDG.E.U16 R156, desc[UR38][R6.64] ;  /* 0x00000026069c8981 */ /* 0x000124000c1e1500 */
[----:B0-----:R-:W-:Y:S02]  /*c970*/  IADD3 R6, P1, R4, R0, RZ ;  /* 0x0000000004067210 */ /* 0x001fe40007f3e0ff */
[----:B------:R-:W4:Y:S01]  /*c980*/  LDL R4, [R1+0x440] ;  /* 0x0004400001047983 */ /* 0x000f220000100800 */
[----:B------:R-:W-:Y:S02]  /*c990*/  PRMT R155, RZ, 0x7610, R155 ;  /* 0x00007610ff9b7816 */ /* 0x000fe4000000009b */
[----:B------:R-:W-:-:S05]  /*c9a0*/  IMAD.X R7, R247, 0x1, R2, P1 ;  /* 0x00000001f7077824 */ /* 0x000fca00008e0602 */
[----:B------:R0:W4:Y:S04]  /*c9b0*/  @!P0 LDG.E.U16 R155, desc[UR38][R6.64] ;  /* 0x00000026069b8981 */ /* 0x000128000c1e1500 */
[----:B------:R-:W-:Y:S01]  /*c9c0*/  STL [R1+0x668], R247 ;  /* 0x000668f701007387 */ /* 0x000fe20000100800 */
[----:B------:R-:W-:Y:S02]  /*c9d0*/  PRMT R154, RZ, 0x7610, R154 ;  /* 0x00007610ff9a7816 */ /* 0x000fe4000000009a */
[----:B0-----:R-:W-:Y:S02]  /*c9e0*/  IADD3 R6, P1, R32, R0, RZ ;  /* 0x0000000020067210 */ /* 0x001fe40007f3e0ff */
[----:B------:R-:W4:Y:S03]  /*c9f0*/  LDL R32, [R1+0x434] ;  /* 0x0004340001207983 */ /* 0x000f260000100800 */
[----:B------:R-:W-:-:S02]  /*ca00*/  IMAD.X R7, R31, 0x1, R2, P1 ;  /* 0x000000011f077824 */ /* 0x000fc400008e0602 */
[----:B------:R-:W4:Y:S04]  /*ca10*/  LDL R31, [R1+0x2fc] ;  /* 0x0002fc00011f7983 */ /* 0x000f280000100800 */
[----:B------:R0:W4:Y:S04]  /*ca20*/  @!P0 LDG.E.U16 R154, desc[UR38][R6.64] ;  /* 0x00000026069a8981 */ /* 0x000128000c1e1500 */
[----:B------:R1:W-:Y:S01]  /*ca30*/  STS.U16 [R3+UR36+0x11c00], R13 ;  /* 0x011c000d03007988 */ /* 0x0003e20008000424 */
[----:B0-----:R-:W-:-:S03]  /*ca40*/  IADD3 R6, P1, R30, R0, RZ ;  /* 0x000000001e067210 */ /* 0x001fc60007f3e0ff */
[----:B------:R-:W4:Y:S01]  /*ca50*/  LDL R30, [R1+0x2f8] ;  /* 0x0002f800011e7983 */ /* 0x000f220000100800 */
[----:B-1----:R-:W-:-:S03]  /*ca60*/  LOP3.LUT R13, R3, 0x20, RZ, 0x3c, !PT ;  /* 0x00000020030d7812 */ /* 0x002fc600078e3cff */
[----:B------:R-:W-:Y:S01]  /*ca70*/  STS.U16 [R3+UR36+0x10000], R22 ;  /* 0x0100001603007988 */ /* 0x000fe20008000424 */
[----:B------:R-:W-:-:S03]  /*ca80*/  IMAD.X R7, R29, 0x1, R2, P1 ;  /* 0x000000011d077824 */ /* 0x000fc600008e0602 */
[----:B------:R-:W-:Y:S04]  /*ca90*/  STS.U16 [R3+UR36+0x10400], R21 ;  /* 0x0104001503007988 */ /* 0x000fe80008000424 */
[----:B------:R-:W-:Y:S04]  /*caa0*/  STS.U16 [R3+UR36+0x10800], R20 ;  /* 0x0108001403007988 */ /* 0x000fe80008000424 */
[----:B------:R-:W-:Y:S04]  /*cab0*/  STS.U16 [R3+UR36+0x10c00], R18 ;  /* 0x010c001203007988 */ /* 0x000fe80008000424 */
[----:B------:R-:W-:Y:S04]  /*cac0*/  STS.U16 [R3+UR36+0x11000], R17 ;  /* 0x0110001103007988 */ /* 0x000fe80008000424 */
[----:B------:R-:W-:Y:S04]  /*cad0*/  STS.U16 [R3+UR36+0x11400], R16 ;  /* 0x0114001003007988 */ /* 0x000fe80008000424 */
[----:B------:R-:W-:Y:S04]  /*cae0*/  STS.U16 [R3+UR36+0x11800], R15 ;  /* 0x0118000f03007988 */ /* 0x000fe80008000424 */
[----:B------:R0:W-:Y:S04]  /*caf0*/  STS.U16 [R13+UR36+0x10100], R153 ;  /* 0x010100990d007988 */ /* 0x0001e80008000424 */
[----:B------:R-:W4:Y:S01]  /*cb00*/  LDL R29, [R1+0x4fc] ;  /* 0x0004fc00011d7983 */ /* 0x000f220000100800 */
[----:B0-----:R-:W-:-:S03]  /*cb10*/  PRMT R153, RZ, 0x7610, R153 ;  /* 0x00007610ff997816 */ /* 0x001fc60000000099 */
[----:B------:R0:W-:Y:S04]  /*cb20*/  STS.U16 [R13+UR36+0x10500], R23 ;  /* 0x010500170d007988 */ /* 0x0001e80008000424 */
[----:B------:R3:W4:Y:S01]  /*cb30*/  @!P0 LDG.E.U16 R153, desc[UR38][R6.64] ;  /* 0x0000002606998981 */ /* 0x000722000c1e1500 */
[----:B0-----:R-:W-:Y:S02]  /*cb40*/  PRMT R23, RZ, 0x7610, R23 ;  /* 0x00007610ff177816 */ /* 0x001fe40000000017 */
[----:B---3--:R-:W-:Y:S02]  /*cb50*/  IADD3 R6, P1, R28, R0, RZ ;  /* 0x000000001c067210 */ /* 0x008fe40007f3e0ff */
[----:B------:R-:W3:Y:S03]  /*cb60*/  LDL R28, [R1+0x430] ;  /* 0x00043000011c7983 */ /* 0x000ee60000100800 */
[----:B------:R-:W-:-:S05]  /*cb70*/  IMAD.X R7, R245, 0x1, R2, P1 ;  /* 0x00000001f5077824 */ /* 0x000fca00008e0602 */
[----:B------:R2:W3:Y:S04]  /*cb80*/  @!P0 LDG.E.U16 R23, desc[UR38][R6.64] ;  /* 0x0000002606178981 */ /* 0x0004e8000c1e1500 */
[----:B------:R-:W-:Y:S01]  /*cb90*/  STL [R1+0x678], R245 ;  /* 0x000678f501007387 */ /* 0x000fe20000100800 */
[----:B--2---:R-:W-:-:S05]  /*cba0*/  IADD3 R6, P1, R33, R0, RZ ;  /* 0x0000000021067210 */ /* 0x004fca0007f3e0ff */
[----:B----4-:R-:W-:Y:S02]  /*cbb0*/  IMAD.X R7, R27, 0x1, R2, P1 ;  /* 0x000000011b077824 */ /* 0x010fe400008e0602 */
[----:B------:R-:W2:Y:S01]  /*cbc0*/  LDL R27, [R1+0x2ec] ;  /* 0x0002ec00011b7983 */ /* 0x000ea20000100800 */
[----:B------:R-:W-:-:S06]  /*cbd0*/  PRMT R22, RZ, 0x7610, R22 ;  /* 0x00007610ff167816 */ /* 0x000fcc0000000016 */
[----:B------:R0:W4:Y:S02]  /*cbe0*/  @!P0 LDG.E.U16 R22, desc[UR38][R6.64] ;  /* 0x0000002606168981 */ /* 0x000124000c1e1500 */
[----:B0-----:R-:W-:Y:S02]  /*cbf0*/  IADD3 R6, P1, R5, R0, RZ ;  /* 0x0000000005067210 */ /* 0x001fe40007f3e0ff */
[----:B------:R-:W4:Y:S03]  /*cc00*/  LDL R5, [R1+0x424] ;  /* 0x0004240001057983 */ /* 0x000f260000100800 */
[----:B------:R-:W-:Y:S02]  /*cc10*/  IMAD.X R7, R4, 0x1, R2, P1 ;  /* 0x0000000104077824 */ /* 0x000fe400008e0602 */
[----:B------:R-:W4:Y:S01]  /*cc20*/  LDL R4, [R1+0x2e8] ;  /* 0x0002e80001047983 */ /* 0x000f220000100800 */
[----:B------:R-:W-:-:S06]  /*cc30*/  PRMT R21, RZ, 0x7610, R21 ;  /* 0x00007610ff157816 */ /* 0x000fcc0000000015 */
[----:B------:R0:W4:Y:S01]  /*cc40*/  @!P0 LDG.E.U16 R21, desc[UR38][R6.64] ;  /* 0x0000002606158981 */ /* 0x000122000c1e1500 */
[----:B------:R-:W-:Y:S02]  /*cc50*/  PRMT R20, RZ, 0x7610, R20 ;  /* 0x00007610ff147816 */ /* 0x000fe40000000014 */
[----:B0-----:R-:W-:Y:S02]  /*cc60*/  IADD3 R6, P1, R31, R0, RZ ;  /* 0x000000001f067210 */ /* 0x001fe40007f3e0ff */
[----:B------:R-:W4:Y:S03]  /*cc70*/  LDL R31, [R1+0x2e0] ;  /* 0x0002e000011f7983 */ /* 0x000f260000100800 */
[----:B------:R-:W-:-:S05]  /*cc80*/  IMAD.X R7, R243, 0x1, R2, P1 ;  /* 0x00000001f3077824 */ /* 0x000fca00008e0602 */
[----:B------:R0:W4:Y:S04]  /*cc90*/  @!P0 LDG.E.U16 R20, desc[UR38][R6.64] ;  /* 0x0000002606148981 */ /* 0x000128000c1e1500 */
[----:B------:R-:W-:Y:S01]  /*cca0*/  STL [R1+0x690], R243 ;  /* 0x000690f301007387 */ /* 0x000fe20000100800 */
[----:B0-----:R-:W-:-:S05]  /*ccb0*/  IADD3 R6, P1, R32, R0, RZ ;  /* 0x0000000020067210 */ /* 0x001fca0007f3e0ff */
[----:B------:R-:W-:Y:S02]  /*ccc0*/  IMAD.X R7, R30, 0x1, R2, P1 ;  /* 0x000000011e077824 */ /* 0x000fe400008e0602 */
[----:B------:R-:W4:Y:S04]  /*ccd0*/  LDL R30, [R1+0x2d8] ;  /* 0x0002d800011e7983 */ /* 0x000f280000100800 */
[----:B------:R0:W-:Y:S02]  /*cce0*/  STS.U16 [R13+UR36+0x10900], R19 ;  /* 0x010900130d007988 */ /* 0x0001e40008000424 */
[----:B0-----:R-:W-:-:S06]  /*ccf0*/  PRMT R19, RZ, 0x7610, R19 ;  /* 0x00007610ff137816 */ /* 0x001fcc0000000013 */
[----:B------:R0:W4:Y:S01]  /*cd00*/  @!P0 LDG.E.U16 R19, desc[UR38][R6.64] ;  /* 0x0000002606138981 */ /* 0x000122000c1e1500 */
[----:B------:R-:W-:Y:S02]  /*cd10*/  PRMT R18, RZ, 0x7610, R18 ;  /* 0x00007610ff127816 */ /* 0x000fe40000000012 */
[-C--:B0-----:R-:W-:Y:S02]  /*cd20*/  IADD3 R6, P1, R29, R0.reuse, RZ ;  /* 0x000000001d067210 */ /* 0x081fe40007f3e0ff */
[----:B------:R-:W4:Y:S03]  /*cd30*/  LDL R29, [R1+0x41c] ;  /* 0x00041c00011d7983 */ /* 0x000f260000100800 */
[----:B---3--:R-:W-:Y:S02]  /*cd40*/  IMAD.X R7, R28, 0x1, R2, P1 ;  /* 0x000000011c077824 */ /* 0x008fe400008e0602 */
[----:B------:R-:W3:Y:S04]  /*cd50*/  LDL R28, [R1+0x2d4] ;  /* 0x0002d400011c7983 */ /* 0x000ee80000100800 */
[----:B------:R2:W3:Y:S02]  /*cd60*/  @!P0 LDG.E.U16 R18, desc[UR38][R6.64] ;  /* 0x0000002606128981 */ /* 0x0004e4000c1e1500 */
[----:B--2---:R-:W-:-:S02]  /*cd70*/  IADD3 R6, P1, R27, R0, RZ ;  /* 0x000000001b067210 */ /* 0x004fc40007f3e0ff */
[----:B------:R-:W2:Y:S01]  /*cd80*/  LDL R27, [R1+0x4f0] ;  /* 0x0004f000011b7983 */ /* 0x000ea20000100800 */
[----:B------:R-:W-:Y:S02]  /*cd90*/  PRMT R17, RZ, 0x7610, R17 ;  /* 0x00007610ff117816 */ /* 0x000fe40000000011 */
[----:B------:R-:W-:Y:S01]  /*cda0*/  IMAD.X R7, R241, 0x1, R2, P1 ;  /* 0x00000001f1077824 */ /* 0x000fe200008e0602 */
[----:B------:R-:W-:Y:S04]  /*cdb0*/  STL [R1+0x6a0], R241 ;  /* 0x0006a0f101007387 */ /* 0x000fe80000100800 */
[----:B------:R4:W2:Y:S01]  /*cdc0*/  @!P0 LDG.E.U16 R17, desc[UR38][R6.64] ;  /* 0x0000002606118981 */ /* 0x0008a2000c1e1500 */
[----:B------:R-:W-:-:S03]  /*cdd0*/  PRMT R16, RZ, 0x7610, R16 ;  /* 0x00007610ff107816 */ /* 0x000fc60000000010 */
[----:B------:R-:W2:Y:S04]  /*cde0*/  LDL R33, [R1+0x40c] ;  /* 0x00040c0001217983 */ /* 0x000ea80000100800 */
[----:B------:R-:W2:Y:S01]  /*cdf0*/  LDL R32, [R1+0x2c4] ;  /* 0x0002c40001207983 */ /* 0x000ea20000100800 */
[----:B----4-:R-:W-:-:S03]  /*ce00*/  IADD3 R6, P1, R5, R0, RZ ;  /* 0x0000000005067210 */ /* 0x010fc60007f3e0ff */
[----:B------:R-:W4:Y:S02]  /*ce10*/  LDL R5, [R1+0x418] ;  /* 0x0004180001057983 */ /* 0x000f240000100800 */
[----:B------:R-:W-:Y:S02]  /*ce20*/  IMAD.X R7, R4, 0x1, R2, P1 ;  /* 0x0000000104077824 */ /* 0x000fe400008e0602 */
[----:B------:R-:W4:Y:S04]  /*ce30*/  LDL R4, [R1+0x2c8] ;  /* 0x0002c80001047983 */ /* 0x000f280000100800 */
[----:B------:R0:W4:Y:S04]  /*ce40*/  @!P0 LDG.E.U16 R16, desc[UR38][R6.64] ;  /* 0x0000002606108981 */ /* 0x000128000c1e1500 */
[----:B------:R-:W-:Y:S01]  /*ce50*/  STL [R1+0x6b0], R239 ;  /* 0x0006b0ef01007387 */ /* 0x000fe20000100800 */
[----:B------:R-:W-:-:S02]  /*ce60*/  PRMT R15, RZ, 0x7610, R15 ;  /* 0x00007610ff0f7816 */ /* 0x000fc4000000000f */
[----:B0-----:R-:W-:Y:S02]  /*ce70*/  IADD3 R6, P1, R31, R0, RZ ;  /* 0x000000001f067210 */ /* 0x001fe40007f3e0ff */
[----:B------:R-:W4:Y:S03]  /*ce80*/  LDL R31, [R1+0x4e8] ;  /* 0x0004e800011f7983 */ /* 0x000f260000100800 */
[----:B------:R-:W-:-:S05]  /*ce90*/  IMAD.X R7, R239, 0x1, R2, P1 ;  /* 0x00000001ef077824 */ /* 0x000fca00008e0602 */
[----:B------:R0:W4:Y:S04]  /*cea0*/  @!P0 LDG.E.U16 R15, desc[UR38][R6.64] ;  /* 0x00000026060f8981 */ /* 0x000128000c1e1500 */
[----:B------:R1:W-:Y:S01]  /*ceb0*/  STS.U16 [R13+UR36+0x10d00], R14 ;  /* 0x010d000e0d007988 */ /* 0x0003e20008000424 */
[----:B0-----:R-:W-:-:S03]  /*cec0*/  IADD3 R6, P1, R30, R0, RZ ;  /* 0x000000001e067210 */ /* 0x001fc60007f3e0ff */
[----:B------:R-:W4:Y:S01]  /*ced0*/  LDL R30, [R1+0x408] ;  /* 0x00040800011e7983 */ /* 0x000f220000100800 */
[----:B-1----:R-:W-:Y:S01]  /*cee0*/  PRMT R14, RZ, 0x7610, R14 ;  /* 0x00007610ff0e7816 */ /* 0x002fe2000000000e */
[----:B------:R-:W-:Y:S02]  /*cef0*/  IMAD.X R7, R237, 0x1, R2, P1 ;  /* 0x00000001ed077824 */ /* 0x000fe400008e0602 */
[----:B------:R-:W-:Y:S04]  /*cf00*/  STL [R1+0x6b4], R237 ;  /* 0x0006b4ed01007387 */ /* 0x000fe80000100800 */
[----:B------:R0:W4:Y:S04]  /*cf10*/  @!P0 LDG.E.U16 R14, desc[UR38][R6.64] ;  /* 0x00000026060e8981 */ /* 0x000128000c1e1500 */
[----:B------:R-:W-:Y:S04]  /*cf20*/  STS.U16 [R13+UR36+0x11100], R11 ;  /* 0x0111000b0d007988 */ /* 0x000fe80008000424 */
[----:B------:R-:W-:Y:S04]  /*cf30*/  STS.U16 [R13+UR36+0x11500], R10 ;  /* 0x0115000a0d007988 */ /* 0x000fe80008000424 */
[----:B------:R-:W-:Y:S01]  /*cf40*/  STS.U16 [R13+UR36+0x11900], R9 ;  /* 0x011900090d007988 */ /* 0x000fe20008000424 */
[----:B0-----:R-:W-:-:S03]  /*cf50*/  IADD3 R6, P1, R29, R0, RZ ;  /* 0x000000001d067210 */ /* 0x001fc60007f3e0ff */
[----:B------:R-:W4:Y:S04]  /*cf60*/  LDL R29, [R1+0x2b8] ;  /* 0x0002b800011d7983 */ /* 0x000f280000100800 */
[----:B------:R0:W-:Y:S02]  /*cf70*/  STS.U16 [R13+UR36+0x11d00], R8 ;  /* 0x011d00080d007988 */ /* 0x0001e40008000424 */
[----:B0-----:R-:W-:Y:S01]  /*cf80*/  PRMT R13, RZ, 0x7610, R13 ;  /* 0x00007610ff0d7816 */ /* 0x001fe2000000000d */
[----:B---3--:R-:W-:Y:S02]  /*cf90*/  IMAD.X R7, R28, 0x1, R2, P1 ;  /* 0x000000011c077824 */ /* 0x008fe400008e0602 */
[----:B------:R-:W3:Y:S04]  /*cfa0*/  LDL R28, [R1+0x3fc] ;  /* 0x0003fc00011c7983 */ /* 0x000ee80000100800 */
[----:B------:R2:W3:Y:S02]  /*cfb0*/  @!P0 LDG.E.U16 R13, desc[UR38][R6.64] ;  /* 0x00000026060d8981 */ /* 0x0004e4000c1e1500 */
[----:B--2---:R-:W-:-:S02]  /*cfc0*/  IADD3 R6, P1, R27, R0, RZ ;  /* 0x000000001b067210 */ /* 0x004fc40007f3e0ff */
[----:B------:R-:W2:Y:S01]  /*cfd0*/  LDL R27, [R1+0x2b4] ;  /* 0x0002b400011b7983 */ /* 0x000ea20000100800 */
[----:B------:R-:W-:Y:S02]  /*cfe0*/  PRMT R11, RZ, 0x7610, R11 ;  /* 0x00007610ff0b7816 */ /* 0x000fe4000000000b */
[----:B------:R-:W-:Y:S01]  /*cff0*/  PRMT R10, RZ, 0x7610, R10 ;  /* 0x00007610ff0a7816 */ /* 0x000fe2000000000a */
[----:B----4-:R-:W-:Y:S02]  /*d000*/  IMAD.X R7, R5, 0x1, R2, P1 ;  /* 0x0000000105077824 */ /* 0x010fe400008e0602 */
[----:B------:R-:W4:Y:S04]  /*d010*/  LDL R5, [R1+0x4e0] ;  /* 0x0004e00001057983 */ /* 0x000f280000100800 */
[----:B------:R0:W4:Y:S02]  /*d020*/  @!P0 LDG.E.U16 R11, desc[UR38][R6.64] ;  /* 0x00000026060b8981 */ /* 0x000124000c1e1500 */
[----:B0-----:R-:W-:-:S02]  /*d030*/  IADD3 R6, P1, R4, R0, RZ ;  /* 0x0000000004067210 */ /* 0x001fc40007f3e0ff */
[----:B------:R-:W4:Y:S03]  /*d040*/  LDL R4, [R1+0x3f8] ;  /* 0x0003f80001047983 */ /* 0x000f260000100800 */
[----:B------:R-:W-:-:S05]  /*d050*/  IMAD.X R7, R235, 0x1, R2, P1 ;  /* 0x00000001eb077824 */ /* 0x000fca00008e0602 */
[----:B------:R0:W4:Y:S01]  /*d060*/  @!P0 LDG.E.U16 R10, desc[UR38][R6.64] ;  /* 0x00000026060a8981 */ /* 0x000122000c1e1500 */
[----:B------:R-:W-:Y:S02]  /*d070*/  PRMT R9, RZ, 0x7610, R9 ;  /* 0x00007610ff097816 */ /* 0x000fe40000000009 */
[----:B0-----:R-:W-:-:S05]  /*d080*/  IADD3 R6, P1, R33, R0, RZ ;  /* 0x0000000021067210 */ /* 0x001fca0007f3e0ff */
[--C-:B------:R-:W-:Y:S01]  /*d090*/  IMAD.X R7, R32, 0x1, R2.reuse, P1 ;  /* 0x0000000120077824 */ /* 0x100fe200008e0602 */
[----:B------:R-:W-:Y:S04]  /*d0a0*/  STL [R1+0x6c4], R235 ;  /* 0x0006c4eb01007387 */ /* 0x000fe80000100800 */
[----:B------:R0:W4:Y:S02]  /*d0b0*/  @!P0 LDG.E.U16 R9, desc[UR38][R6.64] ;  /* 0x0000002606098981 */ /* 0x000124000c1e1500 */
[----:B0-----:R-:W-:Y:S02]  /*d0c0*/  IADD3 R6, P1, R31, R0, RZ ;  /* 0x000000001f067210 */ /* 0x001fe40007f3e0ff */
[----:B------:R-:W4:Y:S04]  /*d0d0*/  LDL R31, [R1+0x2a8] ;  /* 0x0002a800011f7983 */ /* 0x000f280000100800 */
[----:B------:R-:W-:Y:S04]  /*d0e0*/  STL [R1+0x6d4], R233 ;  /* 0x0006d4e901007387 */ /* 0x000fe80000100800 */
[----:B------:R-:W4:Y:S01]  /*d0f0*/  LDL R35, [R1+0x3ec] ;  /* 0x0003ec0001237983 */ /* 0x000f220000100800 */
[----:B------:R-:W-:Y:S01]  /*d100*/  IMAD.X R7, R30, 0x1, R2, P1 ;  /* 0x000000011e077824 */ /* 0x000fe200008e0602 */
[----:B------:R-:W-:-:S02]  /*d110*/  LOP3.LUT R8, R3, 0x40, RZ, 0x3c, !PT ;  /* 0x0000004003087812 */ /* 0x000fc400078e3cff */
[----:B------:R-:W4:Y:S04]  /*d120*/  LDL R30, [R1+0x2a4] ;  /* 0x0002a400011e7983 */ /* 0x000f280000100800 */
[----:B------:R-:W-:Y:S04]  /*d130*/  STS.U16 [R8+UR36+0x10200], R174 ;  /* 0x010200ae08007988 */ /* 0x000fe80008000424 */
[----:B------:R-:W-:Y:S04]  /*d140*/  STS.U16 [R8+UR36+0x10600], R172 ;  /* 0x010600ac08007988 */ /* 0x000fe80008000424 */
[----:B------:R-:W-:Y:S04]  /*d150*/  STS.U16 [R8+UR36+0x10a00], R168 ;  /* 0x010a00a808007988 */ /* 0x000fe80008000424 */
[----:B------:R-:W-:Y:S04]  /*d160*/  STS.U16 [R8+UR36+0x10e00], R167 ;  /* 0x010e00a708007988 */ /* 0x000fe80008000424 */
[----:B------:R-:W-:Y:S04]  /*d170*/  STS.U16 [R8+UR36+0x11200], R166 ;  /* 0x011200a608007988 */ /* 0x000fe80008000424 */
[----:B------:R-:W-:Y:S04]  /*d180*/  STS.U16 [R8+UR36+0x11600], R160 ;  /* 0x011600a008007988 */ /* 0x000fe80008000424 */
[----:B------:R-:W-:Y:S04]  /*d190*/  STS.U16 [R8+UR36+0x11a00], R157 ;  /* 0x011a009d08007988 */ /* 0x000fe80008000424 */
[----:B------:R0:W-:Y:S04]  /*d1a0*/  STS.U16 [R8+UR36+0x11e00], R152 ;  /* 0x011e009808007988 */ /* 0x0001e80008000424 */
[----:B------:R-:W4:Y:S04]  /*d1b0*/  LDL R34, [R1+0x4d8] ;  /* 0x0004d80001227983 */ /* 0x000f280000100800 */
[----:B------:R-:W4:Y:S01]  /*d1c0*/  LDL R33, [R1+0x3dc] ;  /* 0x0003dc0001217983 */ /* 0x000f220000100800 */
[----:B0-----:R-:W-:-:S06]  /*d1d0*/  PRMT R8, RZ, 0x7610, R8 ;  /* 0x00007610ff087816 */ /* 0x001fcc0000000008 */
[----:B------:R0:W4:Y:S01]  /*d1e0*/  @!P0 LDG.E.U16 R8, desc[UR38][R6.64] ;  /* 0x0000002606088981 */ /* 0x000122000c1e1500 */
[----:B------:R-:W-:Y:S02]  /*d1f0*/  PRMT R152, RZ, 0x7610, R152 ;  /* 0x00007610ff987816 */ /* 0x000fe40000000098 */
[----:B0-----:R-:W-:Y:S02]  /*d200*/  IADD3 R6, P1, R29, R0, RZ ;  /* 0x000000001d067210 */ /* 0x001fe40007f3e0ff */
[----:B------:R-:W4:Y:S03]  /*d210*/  LDL R29, [R1+0x3e8] ;  /* 0x0003e800011d7983 */ /* 0x000f260000100800 */
[----:B------:R-:W-:-:S05]  /*d220*/  IMAD.X R7, R233, 0x1, R2, P1 ;  /* 0x00000001e9077824 */ /* 0x000fca00008e0602 */
[----:B------:R3:W4:Y:S02]  /*d230*/  @!P0 LDG.E.U16 R152, desc[UR38][R6.64] ;  /* 0x0000002606988981 */ /* 0x000724000c1e1500 */
[----:B---3--:R-:W-:Y:S02]  /*d240*/  IADD3 R6, P1, R28, R0, RZ ;  /* 0x000000001c067210 */ /* 0x008fe40007f3e0ff */
[----:B------:R-:W-:Y:S01]  /*d250*/  PRMT R157, RZ, 0x7610, R157 ;  /* 0x00007610ff9d7816 */ /* 0x000fe2000000009d */
[----:B------:R-:W3:Y:S02]  /*d260*/  LDL R28, [R1+0x294] ;  /* 0x00029400011c7983 */ /* 0x000ee40000100800 */
[----:B--2---:R-:W-:Y:S02]  /*d270*/  IMAD.X R7, R27, 0x1, R2, P1 ;  /* 0x000000011b077824 */ /* 0x004fe400008e0602 */
[----:B------:R-:W2:Y:S04]  /*d280*/  LDL R27, [R1+0x298] ;  /* 0x00029800011b7983 */ /* 0x000ea80000100800 */
[----:B------:R4:W3:Y:S01]  /*d290*/  @!P0 LDG.E.U16 R157, desc[UR38][R6.64] ;  /* 0x00000026069d8981 */ /* 0x0008e2000c1e1500 */
[----:B------:R-:W-:-:S02]  /*d2a0*/  PRMT R167, RZ, 0x7610, R167 ;  /* 0x00007610ffa77816 */ /* 0x000fc400000000a7 */
[----:B------:R-:W-:Y:S01]  /*d2b0*/  LOP3.LUT R3, R3, 0x60, RZ, 0x3c, !PT ;  /* 0x0000006003037812 */ /* 0x000fe200078e3cff */
[----:B------:R-:W3:Y:S01]  /*d2c0*/  LDL.LU R251, [R1+0x520] ;  /* 0x0005200001fb7983 */ /* 0x000ee20000300800 */
[----:B----4-:R-:W-:-:S03]  /*d2d0*/  IADD3 R6, P1, R5, R0, RZ ;  /* 0x0000000005067210 */ /* 0x010fc60007f3e0ff */
[----:B------:R-:W-:Y:S04]  /*d2e0*/  STS.U16 [R3+UR36+0x10300], R178 ;  /* 0x010300b203007988 */ /* 0x000fe80008000424 */
[----:B------:R-:W-:Y:S04]  /*d2f0*/  STS.U16 [R3+UR36+0x10700], R177 ;  /* 0x010700b103007988 */ /* 0x000fe80008000424 */
[----:B------:R-:W-:Y:S01]  /*d300*/  STS.U16 [R3+UR36+0x10b00], R176 ;  /* 0x010b00b003007988 */ /* 0x000fe20008000424 */
[----:B------:R-:W-:-:S03]  /*d310*/  IMAD.X R7, R4, 0x1, R2, P1 ;  /* 0x0000000104077824 */ /* 0x000fc600008e0602 */
[----:B------:R-:W-:Y:S04]  /*d320*/  STS.U16 [R3+UR36+0x10f00], R175 ;  /* 0x010f00af03007988 */ /* 0x000fe80008000424 */
[----:B------:R0:W4:Y:S04]  /*d330*/  @!P0 LDG.E.U16 R167, desc[UR38][R6.64] ;  /* 0x0000002606a78981 */ /* 0x000128000c1e1500 */
[----:B------:R-:W-:Y:S04]  /*d340*/  STS.U16 [R3+UR36+0x11300], R173 ;  /* 0x011300ad03007988 */ /* 0x000fe80008000424 */
[----:B------:R-:W-:Y:S01]  /*d350*/  STS.U16 [R3+UR36+0x11700], R171 ;  /* 0x011700ab03007988 */ /* 0x000fe20008000424 */
[----:B0-----:R-:W-:-:S03]  /*d360*/  LOP3.LUT R6, R12, 0xff, RZ, 0xc0, !PT ;  /* 0x000000ff0c067812 */ /* 0x001fc600078ec0ff */
[----:B------:R-:W-:Y:S04]  /*d370*/  STS.U16 [R3+UR36+0x11b00], R170 ;  /* 0x011b00aa03007988 */ /* 0x000fe80008000424 */
[----:B------:R0:W-:Y:S01]  /*d380*/  STS.U16 [R3+UR36+0x11f00], R169 ;  /* 0x011f00a903007988 */ /* 0x0001e20008000424 */
[----:B------:R-:W-:-:S03]  /*d390*/  IMAD.SHL.U32 R6, R6, 0x2, RZ ;  /* 0x0000000206067824 */ /* 0x000fc600078e00ff */
[----:B------:R-:W4:Y:S01]  /*d3a0*/  LDL.LU R4, [R1+0x334] ;  /* 0x0003340001047983 */ /* 0x000f220000300800 */
[----:B------:R-:W-:-:S03]  /*d3b0*/  PRMT R166, RZ, 0x7610, R166 ;  /* 0x00007610ffa67816 */ /* 0x000fc600000000a6 */
[----:B------:R-:W4:Y:S01]  /*d3c0*/  LDL.LU R5, [R1+0x340] ;  /* 0x0003400001057983 */ /* 0x000f220000300800 */
[----:B0-----:R-:W-:-:S03]  /*d3d0*/  LOP3.LUT R3, R12, 0xc0, RZ, 0xc0, !PT ;  /* 0x000000c00c037812 */ /* 0x001fc600078ec0ff */
[----:B------:R-:W4:Y:S01]  /*d3e0*/  LDL.LU R206, [R1+0x47c] ;  /* 0x00047c0001ce7983 */ /* 0x000f220000300800 */
[----:B------:R-:W-:-:S03]  /*d3f0*/  SHF.R.U32.HI R3, RZ, 0x2, R3 ;  /* 0x00000002ff037819 */ /* 0x000fc60000011603 */
[----:B------:R-:W4:Y:S01]  /*d400*/  LDL.LU R12, [R1+0x344] ;  /* 0x00034400010c7983 */ /* 0x000f220000300800 */
[----:B------:R-:W-:Y:S02]  /*d410*/  LOP3.LUT R3, R6, R3, RZ, 0x3c, !PT ;  /* 0x0000000306037212 */ /* 0x000fe400078e3cff */
[-C--:B------:R-:W-:Y:S01]  /*d420*/  IADD3 R6, P1, R31, R0.reuse, RZ ;  /* 0x000000001f067210 */ /* 0x080fe20007f3e0ff */
[----:B------:R-:W4:Y:S04]  /*d430*/  LDL.LU R195, [R1+0x484] ;  /* 0x0004840001c37983 */ /* 0x000f280000300800 */
[----:B------:R-:W-:Y:S01]  /*d440*/  IMAD.X R7, R231, 0x1, R2, P1 ;  /* 0x00000001e7077824 */ /* 0x000fe200008e0602 */
[----:B------:R-:W4:Y:S04]  /*d450*/  LDL R32, [R1+0x4d0] ;  /* 0x0004d00001207983 */ /* 0x000f280000100800 */
[----:B------:R0:W4:Y:S04]  /*d460*/  @!P0 LDG.E.U16 R166, desc[UR38][R6.64] ;  /* 0x0000002606a68981 */ /* 0x000128000c1e1500 */
[----:B------:R-:W4:Y:S01]  /*d470*/  LDL R31, [R1+0x3d8] ;  /* 0x0003d800011f7983 */ /* 0x000f220000100800 */
[----:B0-----:R-:W-:-:S03]  /*d480*/  IADD3 R6, P1, R35, R0, RZ ;  /* 0x0000000023067210 */ /* 0x001fc60007f3e0ff */
[----:B------:R-:W-:Y:S02]  /*d490*/  STL [R1+0x6e8], R231 ;  /* 0x0006e8e701007387 */ /* 0x000fe40000100800 */
[----:B------:R-:W-:Y:S01]  /*d4a0*/  IMAD.X R7, R30, 0x1, R2, P1 ;  /* 0x000000011e077824 */ /* 0x000fe200008e0602 */
[----:B------:R-:W-:Y:S01]  /*d4b0*/  PRMT R173, RZ, 0x7610, R173 ;  /* 0x00007610ffad7816 */ /* 0x000fe200000000ad */
[----:B------:R-:W4:Y:S04]  /*d4c0*/  LDL R30, [R1+0x288] ;  /* 0x00028800011e7983 */ /* 0x000f280000100800 */
[----:B------:R-:W4:Y:S04]  /*d4d0*/  LDL R35, [R1+0x3cc] ;  /* 0x0003cc0001237983 */ /* 0x000f280000100800 */
[----:B------:R0:W4:Y:S02]  /*d4e0*/  @!P0 LDG.E.U16 R173, desc[UR38][R6.64] ;  /* 0x0000002606ad8981 */ /* 0x000124000c1e1500 */
[----:B0-----:R-:W-:-:S02]  /*d4f0*/  IADD3 R6, P1, R34, R0, RZ ;  /* 0x0000000022067210 */ /* 0x001fc40007f3e0ff */
[----:B------:R-:W-:Y:S01]  /*d500*/  PRMT R172, RZ, 0x7610, R172 ;  /* 0x00007610ffac7816 */ /* 0x000fe200000000ac */
[----:B------:R-:W4:Y:S02]  /*d510*/  LDL R34, [R1+0x4c8] ;  /* 0x0004c80001227983 */ /* 0x000f240000100800 */
[----:B------:R-:W-:Y:S02]  /*d520*/  IMAD.X R7, R29, 0x1, R2, P1 ;  /* 0x000000011d077824 */ /* 0x000fe400008e0602 */
[----:B------:R-:W4:Y:S04]  /*d530*/  LDL R29, [R1+0x284] ;  /* 0x00028400011d7983 */ /* 0x000f280000100800 */
[----:B------:R2:W4:Y:S02]  /*d540*/  @!P0 LDG.E.U16 R172, desc[UR38][R6.64] ;  /* 0x0000002606ac8981 */ /* 0x000524000c1e1500 */
[----:B--2---:R-:W-:-:S02]  /*d550*/  IADD3 R6, P1, R27, R0, RZ ;  /* 0x000000001b067210 */ /* 0x004fc40007f3e0ff */
[----:B------:R-:W2:Y:S01]  /*d560*/  LDL R27, [R1+0x3c8] ;  /* 0x0003c800011b7983 */ /* 0x000ea20000100800 */
[----:B------:R-:W-:Y:S02]  /*d570*/  PRMT R171, RZ, 0x7610, R171 ;  /* 0x00007610ffab7816 */ /* 0x000fe400000000ab */
[----:B------:R-:W-:-:S05]  /*d580*/  IMAD.X R7, R229, 0x1, R2, P1 ;  /* 0x00000001e5077824 */ /* 0x000fca00008e0602 */
[----:B------:R0:W2:Y:S01]  /*d590*/  @!P0 LDG.E.U16 R171, desc[UR38][R6.64] ;  /* 0x0000002606ab8981 */ /* 0x0000a2000c1e1500 */
[----:B------:R-:W-:-:S03]  /*d5a0*/  PRMT R170, RZ, 0x7610, R170 ;  /* 0x00007610ffaa7816 */ /* 0x000fc600000000aa */
[----:B------:R-:W-:Y:S01]  /*d5b0*/  STL [R1+0x6fc], R229 ;  /* 0x0006fce501007387 */ /* 0x000fe20000100800 */
[----:B0-----:R-:W-:Y:S02]  /*d5c0*/  IADD3 R6, P1, R33, R0, RZ ;  /* 0x0000000021067210 */ /* 0x001fe40007f3e0ff */
[----:B------:R-:W-:Y:S01]  /*d5d0*/  PRMT R169, RZ, 0x7610, R169 ;  /* 0x00007610ffa97816 */ /* 0x000fe200000000a9 */
[----:B------:R-:W2:Y:S02]  /*d5e0*/  LDL R33, [R1+0x3bc] ;  /* 0x0003bc0001217983 */ /* 0x000ea40000100800 */
[----:B---3--:R-:W-:Y:S02]  /*d5f0*/  IMAD.X R7, R28, 0x1, R2, P1 ;  /* 0x000000011c077824 */ /* 0x008fe400008e0602 */
[----:B------:R-:W3:Y:S04]  /*d600*/  LDL R28, [R1+0x278] ;  /* 0x00027800011c7983 */ /* 0x000ee80000100800 */
[----:B------:R4:W3:Y:S01]  /*d610*/  @!P0 LDG.E.U16 R170, desc[UR38][R6.64] ;  /* 0x0000002606aa8981 */ /* 0x0008e2000c1e1500 */
[----:B------:R-:W-:-:S03]  /*d620*/  PRMT R168, RZ, 0x7610, R168 ;  /* 0x00007610ffa87816 */ /* 0x000fc600000000a8 */
[----:B------:R0:W-:Y:S02]  /*d630*/  STS.U16 [R3+UR36], R165 ;  /* 0x000000a503007988 */ /* 0x0001e40008000424 */
[----:B0-----:R-:W-:Y:S02]  /*d640*/  PRMT R165, RZ, 0x7610, R165 ;  /* 0x00007610ffa57816 */ /* 0x001fe400000000a5 */
[-C--:B----4-:R-:W-:Y:S02]  /*d650*/  IADD3 R6, P1, R32, R0.reuse, RZ ;  /* 0x0000000020067210 */ /* 0x090fe40007f3e0ff */
[----:B------:R-:W4:Y:S03]  /*d660*/  LDL R32, [R1+0x274] ;  /* 0x0002740001207983 */ /* 0x000f260000100800 */
[----:B------:R-:W-:Y:S02]  /*d670*/  IMAD.X R7, R31, 0x1, R2, P1 ;  /* 0x000000011f077824 */ /* 0x000fe400008e0602 */
[----:B------:R-:W4:Y:S04]  /*d680*/  LDL R31, [R1+0x4c0] ;  /* 0x0004c000011f7983 */ /* 0x000f280000100800 */
[----:B------:R0:W4:Y:S02]  /*d690*/  @!P0 LDG.E.U16 R169, desc[UR38][R6.64] ;  /* 0x0000002606a98981 */ /* 0x000124000c1e1500 */
[----:B0-----:R-:W-:-:S02]  /*d6a0*/  IADD3 R6, P1, R30, R0, RZ ;  /* 0x000000001e067210 */ /* 0x001fc40007f3e0ff */
[----:B------:R-:W4:Y:S03]  /*d6b0*/  LDL R30, [R1+0x3b8] ;  /* 0x0003b800011e7983 */ /* 0x000f260000100800 */
[----:B------:R-:W-:-:S05]  /*d6c0*/  IMAD.X R7, R227, 0x1, R2, P1 ;  /* 0x00000001e3077824 */ /* 0x000fca00008e0602 */
[----:B------:R0:W4:Y:S04]  /*d6d0*/  @!P0 LDG.E.U16 R168, desc[UR38][R6.64] ;  /* 0x0000002606a88981 */ /* 0x000128000c1e1500 */
[----:B------:R-:W-:Y:S01]  /*d6e0*/  STL [R1+0x710], R227 ;  /* 0x000710e301007387 */ /* 0x000fe20000100800 */
[----:B0-----:R-:W-:-:S03]  /*d6f0*/  IADD3 R6, P1, R35, R0, RZ ;  /* 0x0000000023067210 */ /* 0x001fc60007f3e0ff */
[----:B------:R-:W4:Y:S02]  /*d700*/  LDL R35, [R1+0x3b0] ;  /* 0x0003b00001237983 */ /* 0x000f240000100800 */
[----:B------:R-:W-:Y:S02]  /*d710*/  IMAD.X R7, R29, 0x1, R2, P1 ;  /* 0x000000011d077824 */ /* 0x000fe400008e0602 */
[----:B------:R-:W4:Y:S04]  /*d720*/  LDL R29, [R1+0x268] ;  /* 0x00026800011d7983 */ /* 0x000f280000100800 */
[----:B------:R0:W4:Y:S02]  /*d730*/  @!P0 LDG.E.U16 R165, desc[UR38][R6.64] ;  /* 0x0000002606a58981 */ /* 0x000124000c1e1500 */
[----:B0-----:R-:W-:-:S02]  /*d740*/  IADD3 R6, P1, R34, R0, RZ ;  /* 0x0000000022067210 */ /* 0x001fc40007f3e0ff */
[----:B------:R0:W-:Y:S04]  /*d750*/  STS.U16 [R3+UR36+0x400], R164 ;  /* 0x000400a403007988 */ /* 0x0001e80008000424 */
[----:B------:R-:W4:Y:S01]  /*d760*/  LDL R34, [R1+0x4b8] ;  /* 0x0004b80001227983 */ /* 0x000f220000100800 */
[----:B--2---:R-:W-:-:S03]  /*d770*/  IMAD.X R7, R27, 0x1, R2, P1 ;  /* 0x000000011b077824 */ /* 0x004fc600008e0602 */
[----:B------:R-:W2:Y:S01]  /*d780*/  LDL R27, [R1+0x264] ;  /* 0x00026400011b7983 */ /* 0x000ea20000100800 */
[----:B0-----:R-:W-:-:S06]  /*d790*/  PRMT R164, RZ, 0x7610, R164 ;  /* 0x00007610ffa47816 */ /* 0x001fcc00000000a4 */
[----:B------:R3:W2:Y:S04]  /*d7a0*/  @!P0 LDG.E.U16 R164, desc[UR38][R6.64] ;  /* 0x0000002606a48981 */ /* 0x0006a8000c1e1500 */
[----:B------:R0:W-:Y:S01]  /*d7b0*/  STS.U16 [R3+UR36+0x800], R163 ;  /* 0x000800a303007988 */ /* 0x0001e20008000424 */
[----:B---3--:R-:W-:-:S03]  /*d7c0*/  IADD3 R6, P1, R28, R0, RZ ;  /* 0x000000001c067210 */ /* 0x008fc60007f3e0ff */
[----:B------:R-:W3:Y:S01]  /*d7d0*/  LDL R28, [R1+0x3ac] ;  /* 0x0003ac00011c7983 */ /* 0x000ee20000100800 */
[----:B0-----:R-:W-:Y:S01]  /*d7e0*/  PRMT R163, RZ, 0x7610, R163 ;  /* 0x00007610ffa37816 */ /* 0x001fe200000000a3 */
[----:B------:R-:W-:Y:S02]  /*d7f0*/  IMAD.X R7, R225, 0x1, R2, P1 ;  /* 0x00000001e1077824 */ /* 0x000fe400008e0602 */
[----:B------:R-:W-:Y:S04]  /*d800*/  STL [R1+0x724], R225 ;  /* 0x000724e101007387 */ /* 0x000fe80000100800 */
[----:B------:R0:W3:Y:S04]  /*d810*/  @!P0 LDG.E.U16 R163, desc[UR38][R6.64] ;  /* 0x0000002606a38981 */ /* 0x0000e8000c1e1500 */
[----:B------:R1:W-:Y:S01]  /*d820*/  STS.U16 [R3+UR36+0xc00], R162 ;  /* 0x000c00a203007988 */ /* 0x0003e20008000424 */
[----:B0-----:R-:W-:-:S03]  /*d830*/  IADD3 R6, P1, R33, R0, RZ ;  /* 0x0000000021067210 */ /* 0x001fc60007f3e0ff */
[----:B------:R-:W3:Y:S01]  /*d840*/  LDL R33, [R1+0x258] ;  /* 0x0002580001217983 */ /* 0x000ee20000100800 */
[----:B-1----:R-:W-:-:S03]  /*d850*/  PRMT R162, RZ, 0x7610, R162 ;  /* 0x00007610ffa27816 */ /* 0x002fc600000000a2 */
[----:B------:R0:W-:Y:S02]  /*d860*/  STS.U16 [R3+UR36+0x1000], R161 ;  /* 0x001000a103007988 */ /* 0x0001e40008000424 */
[----:B0-----:R-:W-:Y:S01]  /*d870*/  PRMT R161, RZ, 0x7610, R161 ;  /* 0x00007610ffa17816 */ /* 0x001fe200000000a1 */
[----:B----4-:R-:W-:Y:S02]  /*d880*/  IMAD.X R7, R32, 0x1, R2, P1 ;  /* 0x0000000120077824 */ /* 0x010fe400008e0602 */
[----:B------:R-:W4:Y:S04]  /*d890*/  LDL R32, [R1+0x3a0] ;  /* 0x0003a00001207983 */ /* 0x000f280000100800 */
[----:B------:R0:W4:Y:S02]  /*d8a0*/  @!P0 LDG.E.U16 R162, desc[UR38][R6.64] ;  /* 0x0000002606a28981 */ /* 0x000124000c1e1500 */
[----:B0-----:R-:W-:-:S02]  /*d8b0*/  IADD3 R6, P1, R31, R0, RZ ;  /* 0x000000001f067210 */ /* 0x001fc40007f3e0ff */
[----:B------:R-:W4:Y:S03]  /*d8c0*/  LDL R31, [R1+0x254] ;  /* 0x00025400011f7983 */ /* 0x000f260000100800 */
[----:B------:R-:W-:Y:S01]  /*d8d0*/  IMAD.X R7, R30, 0x1, R2, P1 ;  /* 0x000000011e077824 */ /* 0x000fe200008e0602 */
[----:B------:R-:W-:Y:S01]  /*d8e0*/  PRMT R160, RZ, 0x7610, R160 ;  /* 0x00007610ffa07816 */ /* 0x000fe200000000a0 */
        /* <DEDUP_REMOVED lines=8> */
[----:B------:R0:W-:Y:S04]  /*d970*/  STS.U16 [R3+UR36+0x1400], R159 ;  /* 0x0014009f03007988 */ /* 0x0001e80008000424 */
[----:B------:R-:W4:Y:S01]  /*d980*/  LDL R35, [R1+0x390] ;  /* 0x0003900001237983 */ /* 0x000f220000100800 */
[----:B--2---:R-:W-:-:S03]  /*d990*/  IMAD.X R7, R27, 0x1, R2, P1 ;  /* 0x000000011b077824 */ /* 0x004fc600008e0602 */
[----:B------:R-:W2:Y:S01]  /*d9a0*/  LDL R27, [R1+0x248] ;  /* 0x00024800011b7983 */ /* 0x000ea20000100800 */
[----:B0-----:R-:W-:-:S06]  /*d9b0*/  PRMT R159, RZ, 0x7610, R159 ;  /* 0x00007610ff9f7816 */ /* 0x001fcc000000009f */
[----:B------:R0:W2:Y:S02]  /*d9c0*/  @!P0 LDG.E.U16 R159, desc[UR38][R6.64] ;  /* 0x00000026069f8981 */ /* 0x0000a4000c1e1500 */
[----:B0-----:R-:W-:Y:S02]  /*d9d0*/  IADD3 R6, P1, R34, R0, RZ ;  /* 0x0000000022067210 */ /* 0x001fe40007f3e0ff */
[----:B------:R0:W-:Y:S04]  /*d9e0*/  STS.U16 [R3+UR36+0x1800], R158 ;  /* 0x0018009e03007988 */ /* 0x0001e80008000424 */
[----:B------:R-:W2:Y:S01]  /*d9f0*/  LDL R34, [R1+0x4a8] ;  /* 0x0004a80001227983 */ /* 0x000ea20000100800 */
[----:B---3--:R-:W-:-:S03]  /*da00*/  IMAD.X R7, R28, 0x1, R2, P1 ;  /* 0x000000011c077824 */ /* 0x008fc600008e0602 */
[----:B------:R-:W3:Y:S01]  /*da10*/  LDL R28, [R1+0x244] ;  /* 0x00024400011c7983 */ /* 0x000ee20000100800 */
[----:B0-----:R-:W-:-:S03]  /*da20*/  PRMT R158, RZ, 0x7610, R158 ;  /* 0x00007610ff9e7816 */ /* 0x001fc6000000009e */
[----:B------:R0:W-:Y:S04]  /*da30*/  STS.U16 [R3+UR36+0x1c00], R156 ;  /* 0x001c009c03007988 */ /* 0x0001e80008000424 */
[----:B------:R1:W3:Y:S01]  /*da40*/  @!P0 LDG.E.U16 R158, desc[UR38][R6.64] ;  /* 0x00000026069e8981 */ /* 0x0002e2000c1e1500 */
[----:B0-----:R-:W-:Y:S02]  /*da50*/  PRMT R156, RZ, 0x7610, R156 ;  /* 0x00007610ff9c7816 */ /* 0x001fe4000000009c */
[----:B-1----:R-:W-:Y:S02]  /*da60*/  IADD3 R6, P1, R33, R0, RZ ;  /* 0x0000000021067210 */ /* 0x002fe40007f3e0ff */
[----:B------:R-:W3:Y:S03]  /*da70*/  LDL R33, [R1+0x38c] ;  /* 0x00038c0001217983 */ /* 0x000ee60000100800 */
[----:B------:R-:W-:Y:S01]  /*da80*/  IMAD.X R7, R220, 0x1, R2, P1 ;  /* 0x00000001dc077824 */ /* 0x000fe200008e0602 */
[----:B------:R-:W-:Y:S04]  /*da90*/  STL [R1+0x744], R220 ;  /* 0x000744dc01007387 */ /* 0x000fe80000100800 */
[----:B------:R4:W3:Y:S04]  /*daa0*/  @!P0 LDG.E.U16 R156, desc[UR38][R6.64] ;  /* 0x00000026069c8981 */ /* 0x0008e8000c1e1500 */
[----:B------:R0:W-:Y:S02]  /*dab0*/  STS.U16 [R3+UR36+0x2000], R155 ;  /* 0x0020009b03007988 */ /* 0x0001e40008000424 */
[----:B0-----:R-:W-:-:S02]  /*dac0*/  PRMT R155, RZ, 0x7610, R155 ;  /* 0x00007610ff9b7816 */ /* 0x001fc4000000009b */
[----:B----4-:R-:W-:Y:S02]  /*dad0*/  IADD3 R6, P1, R32, R0, RZ ;  /* 0x0000000020067210 */ /* 0x010fe40007f3e0ff */
[----:B------:R-:W4:Y:S04]  /*dae0*/  LDL R32, [R1+0x238] ;  /* 0x0002380001207983 */ /* 0x000f280000100800 */
[----:B------:R0:W-:Y:S01]  /*daf0*/  STS.U16 [R3+UR36+0x2400], R154 ;  /* 0x0024009a03007988 */ /* 0x0001e20008000424 */
[----:B------:R-:W-:-:S03]  /*db00*/  IMAD.X R7, R31, 0x1, R2, P1 ;  /* 0x000000011f077824 */ /* 0x000fc600008e0602 */
[----:B------:R-:W4:Y:S04]  /*db10*/  LDL R31, [R1+0x380] ;  /* 0x00038000011f7983 */ /* 0x000f280000100800 */
[----:B------:R1:W4:Y:S01]  /*db20*/  @!P0 LDG.E.U16 R155, desc[UR38][R6.64] ;  /* 0x00000026069b8981 */ /* 0x000322000c1e1500 */
[----:B0-----:R-:W-:Y:S02]  /*db30*/  PRMT R154, RZ, 0x7610, R154 ;  /* 0x00007610ff9a7816 */ /* 0x001fe4000000009a */
[-C--:B-1----:R-:W-:Y:S02]  /*db40*/  IADD3 R6, P1, R30, R0.reuse, RZ ;  /* 0x000000001e067210 */ /* 0x082fe40007f3e0ff */
[----:B------:R-:W4:Y:S03]  /*db50*/  LDL R30, [R1+0x234] ;  /* 0x00023400011e7983 */ /* 0x000f260000100800 */
[----:B------:R-:W-:Y:S01]  /*db60*/  IMAD.X R7, R29, 0x1, R2, P1 ;  /* 0x000000011d077824 */ /* 0x000fe200008e0602 */
[----:B------:R0:W-:Y:S04]  /*db70*/  STS.U16 [R3+UR36+0x2800], R153 ;  /* 0x0028009903007988 */ /* 0x0001e80008000424 */
[----:B------:R2:W4:Y:S04]  /*db80*/  @!P0 LDG.E.U16 R154, desc[UR38][R6.64] ;  /* 0x00000026069a8981 */ /* 0x000528000c1e1500 */
[----:B------:R-:W4:Y:S01]  /*db90*/  LDL R29, [R1+0x37c] ;  /* 0x00037c00011d7983 */ /* 0x000f220000100800 */
[----:B--2---:R-:W-:-:S03]  /*dba0*/  IADD3 R6, P1, R27, R0, RZ ;  /* 0x000000001b067210 */ /* 0x004fc60007f3e0ff */
[----:B------:R-:W2:Y:S01]  /*dbb0*/  LDL R27, [R1+0x4a0] ;  /* 0x0004a000011b7983 */ /* 0x000ea20000100800 */
[----:B0-----:R-:W-:Y:S01]  /*dbc0*/  PRMT R153, RZ, 0x7610, R153 ;  /* 0x00007610ff997816 */ /* 0x001fe20000000099 */
[----:B------:R-:W-:-:S05]  /*dbd0*/  IMAD.X R7, R218, 0x1, R2, P1 ;  /* 0x00000001da077824 */ /* 0x000fca00008e0602 */
[----:B------:R0:W2:Y:S04]  /*dbe0*/  @!P0 LDG.E.U16 R153, desc[UR38][R6.64] ;  /* 0x0000002606998981 */ /* 0x0000a8000c1e1500 */
[----:B------:R-:W-:Y:S01]  /*dbf0*/  STL [R1+0x758], R218 ;  /* 0x000758da01007387 */ /* 0x000fe20000100800 */
[----:B0-----:R-:W-:-:S03]  /*dc00*/  IADD3 R6, P1, R35, R0, RZ ;  /* 0x0000000023067210 */ /* 0x001fc60007f3e0ff */
        /* <DEDUP_REMOVED lines=10> */
[----:B------:R-:W-:-:S02]  /*dcb0*/  IMAD.X R7, R33, 0x1, R2, P1 ;  /* 0x0000000121077824 */ /* 0x000fc400008e0602 */
[----:B------:R-:W3:Y:S04]  /*dcc0*/  LDL R33, [R1+0x498] ;  /* 0x0004980001217983 */ /* 0x000ee80000100800 */
[----:B------:R4:W3:Y:S04]  /*dcd0*/  @!P0 LDG.E.U16 R22, desc[UR38][R6.64] ;  /* 0x0000002606168981 */ /* 0x0008e8000c1e1500 */
[----:B------:R0:W-:Y:S02]  /*dce0*/  STS.U16 [R3+UR36+0x3400], R21 ;  /* 0x0034001503007988 */ /* 0x0001e40008000424 */
[----:B0-----:R-:W-:-:S02]  /*dcf0*/  PRMT R21, RZ, 0x7610, R21 ;  /* 0x00007610ff157816 */ /* 0x001fc40000000015 */
[-C--:B----4-:R-:W-:Y:S02]  /*dd00*/  IADD3 R6, P1, R32, R0.reuse, RZ ;  /* 0x0000000020067210 */ /* 0x090fe40007f3e0ff */
[----:B------:R-:W4:Y:S03]  /*dd10*/  LDL R32, [R1+0x36c] ;  /* 0x00036c0001207983 */ /* 0x000f260000100800 */
[----:B------:R-:W-:Y:S01]  /*dd20*/  IMAD.X R7, R216, 0x1, R2, P1 ;  /* 0x00000001d8077824 */ /* 0x000fe200008e0602 */
[----:B------:R-:W-:Y:S04]  /*dd30*/  STL [R1+0x76c], R216 ;  /* 0x00076cd801007387 */ /* 0x000fe80000100800 */
[----:B------:R0:W4:Y:S02]  /*dd40*/  @!P0 LDG.E.U16 R21, desc[UR38][R6.64] ;  /* 0x0000002606158981 */ /* 0x000124000c1e1500 */
[----:B0-----:R-:W-:-:S02]  /*dd50*/  IADD3 R6, P1, R31, R0, RZ ;  /* 0x000000001f067210 */ /* 0x001fc40007f3e0ff */
[----:B------:R-:W4:Y:S04]  /*dd60*/  LDL R31, [R1+0x218] ;  /* 0x00021800011f7983 */ /* 0x000f280000100800 */
[----:B------:R0:W-:Y:S01]  /*dd70*/  STS.U16 [R3+UR36+0x3800], R20 ;  /* 0x0038001403007988 */ /* 0x0001e20008000424 */
[----:B------:R-:W-:-:S03]  /*dd80*/  IMAD.X R7, R30, 0x1, R2, P1 ;  /* 0x000000011e077824 */ /* 0x000fc600008e0602 */
[----:B------:R-:W4:Y:S01]  /*dd90*/  LDL R30, [R1+0x360] ;  /* 0x00036000011e7983 */ /* 0x000f220000100800 */
[----:B0-----:R-:W-:-:S06]  /*dda0*/  PRMT R20, RZ, 0x7610, R20 ;  /* 0x00007610ff147816 */ /* 0x001fcc0000000014 */
[----:B------:R2:W4:Y:S02]  /*ddb0*/  @!P0 LDG.E.U16 R20, desc[UR38][R6.64] ;  /* 0x0000002606148981 */ /* 0x000524000c1e1500 */
[----:B--2---:R-:W-:Y:S02]  /*ddc0*/  IADD3 R6, P1, R27, R0, RZ ;  /* 0x000000001b067210 */ /* 0x004fe40007f3e0ff */
[----:B------:R-:W2:Y:S04]  /*ddd0*/  LDL R27, [R1+0x214] ;  /* 0x00021400011b7983 */ /* 0x000ea80000100800 */
[----:B------:R0:W-:Y:S01]  /*dde0*/  STS.U16 [R3+UR36+0x3c00], R19 ;  /* 0x003c001303007988 */ /* 0x0001e20008000424 */
[----:B------:R-:W-:-:S03]  /*ddf0*/  IMAD.X R7, R29, 0x1, R2, P1 ;  /* 0x000000011d077824 */ /* 0x000fc600008e0602 */
[----:B------:R-:W2:Y:S01]  /*de00*/  LDL R29, [R1+0x35c] ;  /* 0x00035c00011d7983 */ /* 0x000ea20000100800 */
[----:B0-----:R-:W-:-:S06]  /*de10*/  PRMT R19, RZ, 0x7610, R19 ;  /* 0x00007610ff137816 */ /* 0x001fcc0000000013 */
[----:B------:R3:W2:Y:S04]  /*de20*/  @!P0 LDG.E.U16 R19, desc[UR38][R6.64] ;  /* 0x0000002606138981 */ /* 0x0006a8000c1e1500 */
[----:B------:R0:W-:Y:S01]  /*de30*/  STS.U16 [R3+UR36+0x4800], R16 ;  /* 0x0048001003007988 */ /* 0x0001e20008000424 */
[----:B---3--:R-:W-:-:S03]  /*de40*/  IADD3 R6, P1, R28, R0, RZ ;  /* 0x000000001c067210 */ /* 0x008fc60007f3e0ff */
[----:B------:R-:W3:Y:S04]  /*de50*/  LDL R28, [R1+0x208] ;  /* 0x00020800011c7983 */ /* 0x000ee80000100800 */
[----:B------:R-:W-:Y:S01]  /*de60*/  STL [R1+0x780], R214 ;  /* 0x000780d601007387 */ /* 0x000fe20000100800 */
[----:B0-----:R-:W-:-:S03]  /*de70*/  PRMT R16, RZ, 0x7610, R16 ;  /* 0x00007610ff107816 */ /* 0x001fc60000000010 */
[----:B------:R-:W3:Y:S01]  /*de80*/  LDL.LU R203, [R1+0x490] ;  /* 0x0004900001cb7983 */ /* 0x000ee20000300800 */
[----:B------:R-:W-:-:S05]  /*de90*/  IMAD.X R7, R214, 0x1, R2, P1 ;  /* 0x00000001d6077824 */ /* 0x000fca00008e0602 */
[----:B------:R0:W3:Y:S04]  /*dea0*/  @!P0 LDG.E.U16 R16, desc[UR38][R6.64] ;  /* 0x0000002606108981 */ /* 0x0000e8000c1e1500 */
[----:B------:R1:W-:Y:S01]  /*deb0*/  STS.U16 [R3+UR36+0x5000], R14 ;  /* 0x0050000e03007988 */ /* 0x0003e20008000424 */
[----:B0-----:R-:W-:Y:S02]  /*dec0*/  IADD3 R6, P1, R35, R0, RZ ;  /* 0x0000000023067210 */ /* 0x001fe40007f3e0ff */
[----:B-1----:R-:W-:-:S03]  /*ded0*/  PRMT R14, RZ, 0x7610, R14 ;  /* 0x00007610ff0e7816 */ /* 0x002fc6000000000e */
[----:B------:R-:W-:Y:S01]  /*dee0*/  IMAD.X R7, R34, 0x1, R2, P1 ;  /* 0x0000000122077824 */ /* 0x000fe200008e0602 */
[----:B------:R0:W-:Y:S04]  /*def0*/  STS.U16 [R3+UR36+0x5400], R13 ;  /* 0x0054000d03007988 */ /* 0x0001e80008000424 */
[----:B------:R1:W3:Y:S01]  /*df00*/  @!P0 LDG.E.U16 R14, desc[UR38][R6.64] ;  /* 0x00000026060e8981 */ /* 0x0002e2000c1e1500 */
[----:B0-----:R-:W-:Y:S02]  /*df10*/  PRMT R13, RZ, 0x7610, R13 ;  /* 0x00007610ff0d7816 */ /* 0x001fe4000000000d */
[----:B-1----:R-:W-:-:S05]  /*df20*/  IADD3 R6, P1, R33, R0, RZ ;  /* 0x0000000021067210 */ /* 0x002fca0007f3e0ff */
[----:B----4-:R-:W-:Y:S01]  /*df30*/  IMAD.X R7, R32, 0x1, R2, P1 ;  /* 0x0000000120077824 */ /* 0x010fe200008e0602 */
[----:B------:R0:W-:Y:S04]  /*df40*/  STS.U16 [R3+UR36+0x5800], R11 ;  /* 0x0058000b03007988 */ /* 0x0001e80008000424 */
[----:B------:R1:W4:Y:S01]  /*df50*/  @!P0 LDG.E.U16 R13, desc[UR38][R6.64] ;  /* 0x00000026060d8981 */ /* 0x000322000c1e1500 */
[----:B0-----:R-:W-:Y:S02]  /*df60*/  PRMT R11, RZ, 0x7610, R11 ;  /* 0x00007610ff0b7816 */ /* 0x001fe4000000000b */
[----:B-1----:R-:W-:-:S05]  /*df70*/  IADD3 R6, P1, R31, R0, RZ ;  /* 0x000000001f067210 */ /* 0x002fca0007f3e0ff */
[----:B------:R-:W-:-:S05]  /*df80*/  IMAD.X R7, R212, 0x1, R2, P1 ;  /* 0x00000001d4077824 */ /* 0x000fca00008e0602 */
[----:B------:R0:W4:Y:S04]  /*df90*/  @!P0 LDG.E.U16 R11, desc[UR38][R6.64] ;  /* 0x00000026060b8981 */ /* 0x000128000c1e1500 */
[----:B------:R-:W-:Y:S01]  /*dfa0*/  STL [R1+0x794], R212 ;  /* 0x000794d401007387 */ /* 0x000fe20000100800 */
[----:B0-----:R-:W-:-:S05]  /*dfb0*/  IADD3 R6, P1, R30, R0, RZ ;  /* 0x000000001e067210 */ /* 0x001fca0007f3e0ff */
[----:B--2---:R-:W-:Y:S02]  /*dfc0*/  IMAD.X R7, R27, 0x1, R2, P1 ;  /* 0x000000011b077824 */ /* 0x004fe400008e0602 */
[----:B------:R-:W2:Y:S04]  /*dfd0*/  LDL R27, [R1+0x478] ;  /* 0x00047800011b7983 */ /* 0x000ea80000100800 */
[----:B------:R0:W-:Y:S02]  /*dfe0*/  STS.U16 [R3+UR36+0x5c00], R10 ;  /* 0x005c000a03007988 */ /* 0x0001e40008000424 */
[----:B0-----:R-:W-:Y:S02]  /*dff0*/  PRMT R10, RZ, 0x7610, R10 ;  /* 0x00007610ff0a7816 */ /* 0x001fe4000000000a */
[----:B------:R0:W-:Y:S04]  /*e000*/  STS.U16 [R3+UR36+0x6000], R9 ;  /* 0x0060000903007988 */ /* 0x0001e80008000424 */
[----:B------:R3:W4:Y:S01]  /*e010*/  @!P0 LDG.E.U16 R10, desc[UR38][R6.64] ;  /* 0x00000026060a8981 */ /* 0x000722000c1e1500 */
[----:B0-----:R-:W-:-:S02]  /*e020*/  PRMT R9, RZ, 0x7610, R9 ;  /* 0x00007610ff097816 */ /* 0x001fc40000000009 */
[----:B---3--:R-:W-:-:S05]  /*e030*/  IADD3 R6, P1, R203, R0, RZ ;  /* 0x00000000cb067210 */ /* 0x008fca0007f3e0ff */
[----:B------:R-:W-:Y:S01]  /*e040*/  IMAD.X R7, R29, 0x1, R2, P1 ;  /* 0x000000011d077824 */ /* 0x000fe200008e0602 */
[----:B------:R0:W-:Y:S04]  /*e050*/  STS.U16 [R3+UR36+0x6400], R8 ;  /* 0x0064000803007988 */ /* 0x0001e80008000424 */
[----:B------:R1:W3:Y:S01]  /*e060*/  @!P0 LDG.E.U16 R9, desc[UR38][R6.64] ;  /* 0x0000002606098981 */ /* 0x0002e2000c1e1500 */
[----:B0-----:R-:W-:Y:S02]  /*e070*/  PRMT R8, RZ, 0x7610, R8 ;  /* 0x00007610ff087816 */ /* 0x001fe40000000008 */
[----:B-1----:R-:W-:-:S05]  /*e080*/  IADD3 R6, P1, R28, R0, RZ ;  /* 0x000000001c067210 */ /* 0x002fca0007f3e0ff */
[----:B------:R-:W-:Y:S01]  /*e090*/  IMAD.X R7, R210, 0x1, R2, P1 ;  /* 0x00000001d2077824 */ /* 0x000fe200008e0602 */
[----:B------:R0:W-:Y:S04]  /*e0a0*/  STS.U16 [R3+UR36+0x4c00], R15 ;  /* 0x004c000f03007988 */ /* 0x0001e80008000424 */
[----:B------:R1:W3:Y:S01]  /*e0b0*/  @!P0 LDG.E.U16 R8, desc[UR38][R6.64] ;  /* 0x0000002606088981 */ /* 0x0002e2000c1e1500 */
[----:B0-----:R-:W-:Y:S02]  /*e0c0*/  PRMT R15, RZ, 0x7610, R15 ;  /* 0x00007610ff0f7816 */ /* 0x001fe4000000000f */
[----:B-1----:R-:W-:-:S05]  /*e0d0*/  IADD3 R6, P1, R206, R0, RZ ;  /* 0x00000000ce067210 */ /* 0x002fca0007f3e0ff */
[----:B------:R-:W-:Y:S01]  /*e0e0*/  IMAD.X R7, R5, 0x1, R2, P1 ;  /* 0x0000000105077824 */ /* 0x000fe200008e0602 */
[----:B------:R0:W-:Y:S04]  /*e0f0*/  STS.U16 [R3+UR36+0x4400], R17 ;  /* 0x0044001103007988 */ /* 0x0001e80008000424 */
[----:B------:R1:W3:Y:S04]  /*e100*/  @!P0 LDG.E.U16 R15, desc[UR38][R6.64] ;  /* 0x00000026060f8981 */ /* 0x0002e8000c1e1500 */
[----:B------:R-:W-:Y:S01]  /*e110*/  STL [R1+0x7a8], R210 ;  /* 0x0007a8d201007387 */ /* 0x000fe20000100800 */
[----:B0-----:R-:W-:-:S02]  /*e120*/  PRMT R17, RZ, 0x7610, R17 ;  /* 0x00007610ff117816 */ /* 0x001fc40000000011 */
[----:B-1----:R-:W-:Y:S01]  /*e130*/  IADD3 R6, P1, R195, R0, RZ ;  /* 0x00000000c3067210 */ /* 0x002fe20007f3e0ff */
[----:B------:R0:W-:Y:S04]  /*e140*/  STL [R1+0x650], R206 ;  /* 0x000650ce01007387 */ /* 0x0001e80000100800 */
[----:B------:R-:W-:-:S05]  /*e150*/  IMAD.X R7, R12, 0x1, R2, P1 ;  /* 0x000000010c077824 */ /* 0x000fca00008e0602 */
[----:B------:R1:W3:Y:S04]  /*e160*/  @!P0 LDG.E.U16 R17, desc[UR38][R6.64] ;  /* 0x0000002606118981 */ /* 0x0002e8000c1e1500 */
[----:B0-----:R-:W4:Y:S04]  /*e170*/  LDL.LU R206, [R1+0x46c] ;  /* 0x00046c0001ce7983 */ /* 0x001f280000300800 */
[----:B------:R0:W-:Y:S01]  /*e180*/  STL [R1+0x654], R5 ;  /* 0x0006540501007387 */ /* 0x0001e20000100800 */
[----:B-1----:R-:W-:-:S03]  /*e190*/  IADD3 R6, P1, R251, R0, RZ ;  /* 0x00000000fb067210 */ /* 0x002fc60007f3e0ff */
[----:B0-----:R-:W3:Y:S04]  /*e1a0*/  LDL.LU R5, [R1+0x330] ;  /* 0x0003300001057983 */ /* 0x001ee80000300800 */
[----:B------:R0:W-:Y:S04]  /*e1b0*/  STL [R1+0x65c], R195 ;  /* 0x00065cc301007387 */ /* 0x0001e80000100800 */
[----:B0-----:R-:W3:Y:S04]  /*e1c0*/  LDL.LU R195, [R1+0x518] ;  /* 0x0005180001c37983 */ /* 0x001ee80000300800 */
[----:B------:R-:W-:Y:S04]  /*e1d0*/  STL [R1+0x660], R12 ;  /* 0x0006600c01007387 */ /* 0x000fe80000100800 */
[----:B------:R0:W-:Y:S01]  /*e1e0*/  STL [R1+0x664], R251 ;  /* 0x000664fb01007387 */ /* 0x0001e20000100800 */
[----:B--2---:R-:W-:-:S03]  /*e1f0*/  IMAD.X R7, R27, 0x1, R2, P1 ;  /* 0x000000011b077824 */ /* 0x004fc600008e0602 */
[----:B------:R-:W2:Y:S04]  /*e200*/  LDL R27, [R1+0x510] ;  /* 0x00051000011b7983 */ /* 0x000ea80000100800 */
[----:B------:R-:W2:Y:S04]  /*e210*/  LDL.LU R245, [R1+0x310] ;  /* 0x0003100001f57983 */ /* 0x000ea80000300800 */
[----:B------:R-:W2:Y:S04]  /*e220*/  LDL.LU R247, [R1+0x320] ;  /* 0x0003200001f77983 */ /* 0x000ea80000300800 */
[----:B0-----:R-:W2:Y:S04]  /*e230*/  LDL.LU R251, [R1+0x45c] ;  /* 0x00045c0001fb7983 */ /* 0x001ea80000300800 */
[----:B------:R-:W2:Y:S04]  /*e240*/  LDL.LU R12, [R1+0x468] ;  /* 0x00046800010c7983 */ /* 0x000ea80000300800 */
[----:B------:R-:W2:Y:S04]  /*e250*/  LDL.LU R249, [R1+0x324] ;  /* 0x0003240001f97983 */ /* 0x000ea80000300800 */
[----:B------:R0:W-:Y:S02]  /*e260*/  STS.U16 [R3+UR36+0x4000], R18 ;  /* 0x0040001203007988 */ /* 0x0001e40008000424 */
[----:B0-----:R-:W-:-:S06]  /*e270*/  PRMT R18, RZ, 0x7610, R18 ;  /* 0x00007610ff127816 */ /* 0x001fcc0000000012 */
[----:B------:R0:W2:Y:S01]  /*e280*/  @!P0 LDG.E.U16 R18, desc[UR38][R6.64] ;  /* 0x0000002606128981 */ /* 0x0000a2000c1e1500 */
[----:B------:R-:W-:Y:S02]  /*e290*/  PRMT R191, RZ, 0x7610, R191 ;  /* 0x00007610ffbf7816 */ /* 0x000fe400000000bf */
[----:B0-----:R-:W-:-:S05]  /*e2a0*/  IADD3 R6, P1, R4, R0, RZ ;  /* 0x0000000004067210 */ /* 0x001fca0007f3e0ff */
[----:B------:R-:W-:-:S05]  /*e2b0*/  IMAD.X R7, R250, 0x1, R2, P1 ;  /* 0x00000001fa077824 */ /* 0x000fca00008e0602 */
[----:B------:R4:W2:Y:S01]  /*e2c0*/  @!P0 LDG.E.U16 R191, desc[UR38][R6.64] ;  /* 0x0000002606bf8981 */ /* 0x0008a2000c1e1500 */
[----:B------:R-:W-:-:S03]  /*e2d0*/  PRMT R190, RZ, 0x7610, R190 ;  /* 0x00007610ffbe7816 */ /* 0x000fc600000000be */
[----:B------:R0:W-:Y:S02]  /*e2e0*/  STS.U16 [R3+UR36+0x6c00], R157 ;  /* 0x006c009d03007988 */ /* 0x0001e40008000424 */
[----:B0-----:R-:W-:Y:S02]  /*e2f0*/  PRMT R157, RZ, 0x7610, R157 ;  /* 0x00007610ff9d7816 */ /* 0x001fe4000000009d */
[----:B------:R0:W-:Y:S01]  /*e300*/  STL [R1+0x66c], R4 ;  /* 0x00066c0401007387 */ /* 0x0001e20000100800 */
[----:B------:R-:W-:-:S03]  /*e310*/  PRMT R189, RZ, 0x7610, R189 ;  /* 0x00007610ffbd7816 */ /* 0x000fc600000000bd */
[----:B0-----:R-:W2:Y:S01]  /*e320*/  LDL.LU R4, [R1+0x314] ;  /* 0x0003140001047983 */ /* 0x001ea20000300800 */
[----:B----4-:R-:W-:-:S05]  /*e330*/  IADD3 R6, P1, R206, R0, RZ ;  /* 0x00000000ce067210 */ /* 0x010fca0007f3e0ff */
[----:B---3--:R-:W-:-:S05]  /*e340*/  IMAD.X R7, R5, 0x1, R2, P1 ;  /* 0x0000000105077824 */ /* 0x008fca00008e0602 */
[----:B------:R0:W3:Y:S02]  /*e350*/  @!P0 LDG.E.U16 R190, desc[UR38][R6.64] ;  /* 0x0000002606be8981 */ /* 0x0000e4000c1e1500 */
[----:B0-----:R-:W-:Y:S02]  /*e360*/  IADD3 R6, P1, R195, R0, RZ ;  /* 0x00000000c3067210 */ /* 0x001fe40007f3e0ff */
[----:B------:R0:W-:Y:S04]  /*e370*/  STL [R1+0x670], R250 ;  /* 0x000670fa01007387 */ /* 0x0001e80000100800 */
[----:B0-----:R-:W4:Y:S01]  /*e380*/  LDL.LU R250, [R1+0x458] ;  /* 0x0004580001fa7983 */ /* 0x001f220000300800 */
[----:B------:R-:W-:-:S03]  /*e390*/  PRMT R188, RZ, 0x7610, R188 ;  /* 0x00007610ffbc7816 */ /* 0x000fc600000000bc */
[----:B------:R0:W-:Y:S04]  /*e3a0*/  STL [R1+0x674], R206 ;  /* 0x000674ce01007387 */ /* 0x0001e80000100800 */
[----:B0-----:R-:W3:Y:S04]  /*e3b0*/  LDL.LU R206, [R1+0x44c] ;  /* 0x00044c0001ce7983 */ /* 0x001ee80000300800 */
[----:B------:R-:W-:Y:S04]  /*e3c0*/  STL [R1+0x67c], R5 ;  /* 0x00067c0501007387 */ /* 0x000fe80000100800 */
[----:B------:R-:W-:Y:S01]  /*e3d0*/  STL [R1+0x680], R195 ;  /* 0x000680c301007387 */ /* 0x000fe20000100800 */
[----:B--2---:R-:W-:-:S05]  /*e3e0*/  IMAD.X R7, R12, 0x1, R2, P1 ;  /* 0x000000010c077824 */ /* 0x004fca00008e0602 */
[----:B------:R0:W2:Y:S02]  /*e3f0*/  @!P0 LDG.E.U16 R157, desc[UR38][R6.64] ;  /* 0x00000026069d8981 */ /* 0x0000a4000c1e1500 */
[----:B0-----:R-:W-:-:S05]  /*e400*/  IADD3 R6, P1, R249, R0, RZ ;  /* 0x00000000f9067210 */ /* 0x001fca0007f3e0ff */
[----:B------:R-:W-:-:S05]  /*e410*/  IMAD.X R7, R248, 0x1, R2, P1 ;  /* 0x00000001f8077824 */ /* 0x000fca00008e0602 */
[----:B------:R0:W2:Y:S02]  /*e420*/  @!P0 LDG.E.U16 R189, desc[UR38][R6.64] ;  /* 0x0000002606bd8981 */ /* 0x0000a4000c1e1500 */
[-C--:B0-----:R-:W-:Y:S02]  /*e430*/  IADD3 R6, P1, R251, R0.reuse, RZ ;  /* 0x00000000fb067210 */ /* 0x081fe40007f3e0ff */
[----:B------:R-:W-:Y:S03]  /*e440*/  STL [R1+0x684], R12 ;  /* 0x0006840c01007387 */ /* 0x000fe60000100800 */
[----:B------:R-:W-:Y:S01]  /*e450*/  IMAD.X R7, R247, 0x1, R2, P1 ;  /* 0x00000001f7077824 */ /* 0x000fe200008e0602 */
[----:B------:R-:W-:Y:S04]  /*e460*/  STL [R1+0x688], R249 ;  /* 0x000688f901007387 */ /* 0x000fe80000100800 */
[----:B------:R-:W-:Y:S04]  /*e470*/  STL [R1+0x68c], R248 ;  /* 0x00068cf801007387 */ /* 0x000fe80000100800 */
[----:B------:R-:W-:Y:S04]  /*e480*/  STL [R1+0x694], R251 ;  /* 0x000694fb01007387 */ /* 0x000fe80000100800 */
[----:B------:R0:W2:Y:S04]  /*e490*/  @!P0 LDG.E.U16 R188, desc[UR38][R6.64] ;  /* 0x0000002606bc8981 */ /* 0x0000a8000c1e1500 */
[----:B------:R1:W-:Y:S01]  /*e4a0*/  STL [R1+0x698], R247 ;  /* 0x000698f701007387 */ /* 0x0003e20000100800 */
[----:B0-----:R-:W-:-:S03]  /*e4b0*/  IADD3 R6, P1, R27, R0, RZ ;  /* 0x000000001b067210 */ /* 0x001fc60007f3e0ff */
[----:B------:R-:W2:Y:S04]  /*e4c0*/  LDL R27, [R1+0x42c] ;  /* 0x00042c00011b7983 */ /* 0x000ea80000100800 */
[----:B------:R-:W2:Y:S04]  /*e4d0*/  LDL.LU R241, [R1+0x2e4] ;  /* 0x0002e40001f17983 */ /* 0x000ea80000300800 */
[----:B-1----:R-:W2:Y:S04]  /*e4e0*/  LDL.LU R247, [R1+0x438] ;  /* 0x0004380001f77983 */ /* 0x002ea80000300800 */
[----:B------:R-:W2:Y:S04]  /*e4f0*/  LDL.LU R251, [R1+0x500] ;  /* 0x0005000001fb7983 */ /* 0x000ea80000300800 */
[----:B------:R-:W2:Y:S04]  /*e500*/  LDL.LU R243, [R1+0x2f4] ;  /* 0x0002f40001f37983 */ /* 0x000ea80000300800 */
[----:B------:R-:W2:Y:S04]  /*e510*/  LDL.LU R248, [R1+0x300] ;  /* 0x0003000001f87983 */ /* 0x000ea80000300800 */
[----:B------:R-:W2:Y:S04]  /*e520*/  LDL.LU R249, [R1+0x43c] ;  /* 0x00043c0001f97983 */ /* 0x000ea80000300800 */
[----:B------:R-:W2:Y:S04]  /*e530*/  LDL.LU R12, [R1+0x448] ;  /* 0x00044800010c7983 */ /* 0x000ea80000300800 */
[----:B------:R-:W2:Y:S04]  /*e540*/  LDL.LU R195, [R1+0x508] ;  /* 0x0005080001c37983 */ /* 0x000ea80000300800 */
[----:B------:R-:W2:Y:S01]  /*e550*/  LDL.LU R5, [R1+0x304] ;  /* 0x0003040001057983 */ /* 0x000ea20000300800 */
[----:B------:R-:W-:-:S02]  /*e560*/  PRMT R187, RZ, 0x7610, R187 ;  /* 0x00007610ffbb7816 */ /* 0x000fc400000000bb */
[----:B------:R-:W-:Y:S01]  /*e570*/  PRMT R186, RZ, 0x7610, R186 ;  /* 0x00007610ffba7816 */ /* 0x000fe200000000ba */
[----:B------:R0:W-:Y:S01]  /*e580*/  STS.U16 [R3+UR36+0x6800], R152 ;  /* 0x0068009803007988 */ /* 0x0001e20008000424 */
[----:B----4-:R-:W-:-:S05]  /*e590*/  IMAD.X R7, R250, 0x1, R2, P1 ;  /* 0x00000001fa077824 */ /* 0x010fca00008e0602 */
[----:B------:R1:W4:Y:S02]  /*e5a0*/  @!P0 LDG.E.U16 R187, desc[UR38][R6.64] ;  /* 0x0000002606bb8981 */ /* 0x000324000c1e1500 */
[----:B-1----:R-:W-:-:S05]  /*e5b0*/  IADD3 R6, P1, R4, R0, RZ ;  /* 0x0000000004067210 */ /* 0x002fca0007f3e0ff */
[----:B------:R-:W-:-:S05]  /*e5c0*/  IMAD.X R7, R246, 0x1, R2, P1 ;  /* 0x00000001f6077824 */ /* 0x000fca00008e0602 */
[----:B------:R3:W4:Y:S01]  /*e5d0*/  @!P0 LDG.E.U16 R186, desc[UR38][R6.64] ;  /* 0x0000002606ba8981 */ /* 0x000722000c1e1500 */
[----:B0-----:R-:W-:Y:S02]  /*e5e0*/  PRMT R152, RZ, 0x7610, R152 ;  /* 0x00007610ff987816 */ /* 0x001fe40000000098 */
[----:B---3--:R-:W-:-:S05]  /*e5f0*/  IADD3 R6, P1, R206, R0, RZ ;  /* 0x00000000ce067210 */ /* 0x008fca0007f3e0ff */
[----:B------:R-:W-:-:S05]  /*e600*/  IMAD.X R7, R245, 0x1, R2, P1 ;  /* 0x00000001f5077824 */ /* 0x000fca00008e0602 */
[----:B------:R2:W3:Y:S01]  /*e610*/  @!P0 LDG.E.U16 R152, desc[UR38][R6.64] ;  /* 0x0000002606988981 */ /* 0x0004e2000c1e1500 */
[----:B------:R-:W-:Y:S02]  /*e620*/  PRMT R185, RZ, 0x7610, R185 ;  /* 0x00007610ffb97816 */ /* 0x000fe400000000b9 */
[----:B------:R-:W-:Y:S02]  /*e630*/  PRMT R184, RZ, 0x7610, R184 ;  /* 0x00007610ffb87816 */ /* 0x000fe400000000b8 */
[----:B------:R-:W-:Y:S01]  /*e640*/  PRMT R183, RZ, 0x7610, R183 ;  /* 0x00007610ffb77816 */ /* 0x000fe200000000b7 */
[----:B------:R0:W-:Y:S04]  /*e650*/  STL [R1+0x69c], R250 ;  /* 0x00069cfa01007387 */ /* 0x0001e80000100800 */
[----:B------:R1:W-:Y:S04]  /*e660*/  STS.U16 [R3+UR36+0xf000], R182 ;  /* 0x00f000b603007988 */ /* 0x0003e80008000424 */
[----:B0-----:R-:W4:Y:S04]  /*e670*/  LDL.LU R250, [R1+0x2f0] ;  /* 0x0002f00001fa7983 */ /* 0x001f280000300800 */
[----:B------:R0:W-:Y:S01]  /*e680*/  STL [R1+0x6a4], R4 ;  /* 0x0006a40401007387 */ /* 0x0001e20000100800 */
[----:B-1----:R-:W-:-:S03]  /*e690*/  PRMT R182, RZ, 0x7610, R182 ;  /* 0x00007610ffb67816 */ /* 0x002fc600000000b6 */
[----:B0-----:R-:W3:Y:S04]  /*e6a0*/  LDL.LU R4, [R1+0x4f8] ;  /* 0x0004f80001047983 */ /* 0x001ee80000300800 */
[----:B------:R0:W-:Y:S04]  /*e6b0*/  STL [R1+0x6a8], R246 ;  /* 0x0006a8f601007387 */ /* 0x0001e80000100800 */
[----:B------:R1:W-:Y:S04]  /*e6c0*/  STS.U16 [R3+UR36+0xf400], R181 ;  /* 0x00f400b503007988 */ /* 0x0003e80008000424 */
[----:B0-----:R-:W3:Y:S04]  /*e6d0*/  LDL.LU R246, [R1+0x428] ;  /* 0x0004280001f67983 */ /* 0x001ee80000300800 */
[----:B------:R0:W-:Y:S01]  /*e6e0*/  STL [R1+0x6ac], R206 ;  /* 0x0006acce01007387 */ /* 0x0001e20000100800 */
[----:B-1----:R-:W-:-:S03]  /*e6f0*/  PRMT R181, RZ, 0x7610, R181 ;  /* 0x00007610ffb57816 */ /* 0x002fc600000000b5 */
[----:B0-----:R-:W3:Y:S04]  /*e700*/  LDL.LU R206, [R1+0x2dc] ;  /* 0x0002dc0001ce7983 */ /* 0x001ee80000300800 */
[----:B------:R-:W-:Y:S01]  /*e710*/  STL [R1+0x6b8], R245 ;  /* 0x0006b8f501007387 */ /* 0x000fe20000100800 */
[----:B--2---:R-:W-:-:S05]  /*e720*/  IADD3 R6, P1, R195, R0, RZ ;  /* 0x00000000c3067210 */ /* 0x004fca0007f3e0ff */
[----:B------:R-:W-:-:S05]  /*e730*/  IMAD.X R7, R12, 0x1, R2, P1 ;  /* 0x000000010c077824 */ /* 0x000fca00008e0602 */
[----:B------:R0:W2:Y:S02]  /*e740*/  @!P0 LDG.E.U16 R185, desc[UR38][R6.64] ;  /* 0x0000002606b98981 */ /* 0x0000a4000c1e1500 */
[----:B0-----:R-:W-:-:S05]  /*e750*/  IADD3 R6, P1, R5, R0, RZ ;  /* 0x0000000005067210 */ /* 0x001fca0007f3e0ff */
[----:B------:R-:W-:-:S05]  /*e760*/  IMAD.X R7, R244, 0x1, R2, P1 ;  /* 0x00000001f4077824 */ /* 0x000fca00008e0602 */
[----:B------:R0:W2:Y:S02]  /*e770*/  @!P0 LDG.E.U16 R184, desc[UR38][R6.64] ;  /* 0x0000002606b88981 */ /* 0x0000a4000c1e1500 */
[----:B0-----:R-:W-:-:S05]  /*e780*/  IADD3 R6, P1, R249, R0, RZ ;  /* 0x00000000f9067210 */ /* 0x001fca0007f3e0ff */
[----:B------:R-:W-:-:S05]  /*e790*/  IMAD.X R7, R248, 0x1, R2, P1 ;  /* 0x00000001f8077824 */ /* 0x000fca00008e0602 */
[----:B------:R0:W2:Y:S02]  /*e7a0*/  @!P0 LDG.E.U16 R183, desc[UR38][R6.64] ;  /* 0x0000002606b78981 */ /* 0x0000a4000c1e1500 */
[----:B0-----:R-:W-:-:S05]  /*e7b0*/  IADD3 R6, P1, R251, R0, RZ ;  /* 0x00000000fb067210 */ /* 0x001fca0007f3e0ff */
[----:B------:R-:W-:Y:S01]  /*e7c0*/  IMAD.X R7, R247, 0x1, R2, P1 ;  /* 0x00000001f7077824 */ /* 0x000fe200008e0602 */
[----:B------:R-:W-:Y:S04]  /*e7d0*/  STL [R1+0x6bc], R195 ;  /* 0x0006bcc301007387 */ /* 0x000fe80000100800 */
[----:B------:R0:W2:Y:S04]  /*e7e0*/  @!P0 LDG.E.U16 R182, desc[UR38][R6.64] ;  /* 0x0000002606b68981 */ /* 0x0000a8000c1e1500 */
[----:B------:R-:W-:Y:S01]  /*e7f0*/  STL [R1+0x6c0], R12 ;  /* 0x0006c00c01007387 */ /* 0x000fe20000100800 */
[----:B0-----:R-:W-:-:S03]  /*e800*/  IADD3 R6, P1, R243, R0, RZ ;  /* 0x00000000f3067210 */ /* 0x001fc60007f3e0ff */
[----:B------:R-:W-:Y:S04]  /*e810*/  STL [R1+0x6c8], R5 ;  /* 0x0006c80501007387 */ /* 0x000fe80000100800 */
[----:B------:R-:W-:Y:S01]  /*e820*/  STL [R1+0x6cc], R244 ;  /* 0x0006ccf401007387 */ /* 0x000fe20000100800 */
[----:B------:R-:W-:-:S03]  /*e830*/  IMAD.X R7, R242, 0x1, R2, P1 ;  /* 0x00000001f2077824 */ /* 0x000fc600008e0602 */
[----:B------:R-:W-:Y:S04]  /*e840*/  STL [R1+0x6d0], R249 ;  /* 0x0006d0f901007387 */ /* 0x000fe80000100800 */
[----:B------:R-:W-:Y:S04]  /*e850*/  STL [R1+0x6d8], R248 ;  /* 0x0006d8f801007387 */ /* 0x000fe80000100800 */
[----:B------:R-:W-:Y:S04]  /*e860*/  STL [R1+0x6dc], R251 ;  /* 0x0006dcfb01007387 */ /* 0x000fe80000100800 */
[----:B------:R-:W-:Y:S04]  /*e870*/  STL [R1+0x6e0], R247 ;  /* 0x0006e0f701007387 */ /* 0x000fe80000100800 */
[----:B------:R-:W-:Y:S04]  /*e880*/  STL [R1+0x6e4], R243 ;  /* 0x0006e4f301007387 */ /* 0x000fe80000100800 */
[----:B------:R0:W2:Y:S04]  /*e890*/  @!P0 LDG.E.U16 R181, desc[UR38][R6.64] ;  /* 0x0000002606b58981 */ /* 0x0000a8000c1e1500 */
[----:B------:R1:W-:Y:S01]  /*e8a0*/  STL [R1+0x6ec], R242 ;  /* 0x0006ecf201007387 */ /* 0x0003e20000100800 */
[----:B0-----:R-:W-:-:S03]  /*e8b0*/  IADD3 R6, P1, R27, R0, RZ ;  /* 0x000000001b067210 */ /* 0x001fc60007f3e0ff */
[----:B------:R-:W2:Y:S04]  /*e8c0*/  LDL R27, [R1+0x4dc] ;  /* 0x0004dc00011b7983 */ /* 0x000ea80000100800 */
[----:B-1----:R-:W2:Y:S04]  /*e8d0*/  LDL.LU R242, [R1+0x2a0] ;  /* 0x0002a00001f27983 */ /* 0x002ea80000300800 */
[----:B------:R-:W2:Y:S04]  /*e8e0*/  LDL.LU R231, [R1+0x2ac] ;  /* 0x0002ac0001e77983 */ /* 0x000ea80000300800 */
        /* <DEDUP_REMOVED lines=13> */
[----:B------:R-:W2:Y:S01]  /*e9c0*/  LDL.LU R239, [R1+0x2d0] ;  /* 0x0002d00001ef7983 */ /* 0x000ea20000300800 */
[----:B----4-:R-:W-:-:S03]  /*e9d0*/  IMAD.X R7, R250, 0x1, R2, P1 ;  /* 0x00000001fa077824 */ /* 0x010fc600008e0602 */
[----:B------:R0:W-:Y:S02]  /*e9e0*/  STS.U16 [R3+UR36+0xf800], R180 ;  /* 0x00f800b403007988 */ /* 0x0001e40008000424 */
[----:B0-----:R-:W-:Y:S02]  /*e9f0*/  PRMT R180, RZ, 0x7610, R180 ;  /* 0x00007610ffb47816 */ /* 0x001fe400000000b4 */
[----:B------:R0:W-:Y:S04]  /*ea00*/  STS.U16 [R3+UR36+0xfc00], R179 ;  /* 0x00fc00b303007988 */ /* 0x0001e80008000424 */
[----:B------:R3:W4:Y:S01]  /*ea10*/  @!P0 LDG.E.U16 R180, desc[UR38][R6.64] ;  /* 0x0000002606b48981 */ /* 0x000722000c1e1500 */
[----:B0-----:R-:W-:Y:S02]  /*ea20*/  PRMT R179, RZ, 0x7610, R179 ;  /* 0x00007610ffb37816 */ /* 0x001fe400000000b3 */
[----:B---3--:R-:W-:-:S05]  /*ea30*/  IADD3 R6, P1, R4, R0, RZ ;  /* 0x0000000004067210 */ /* 0x008fca0007f3e0ff */
[----:B------:R-:W-:-:S05]  /*ea40*/  IMAD.X R7, R246, 0x1, R2, P1 ;  /* 0x00000001f6077824 */ /* 0x000fca00008e0602 */
[----:B------:R0:W3:Y:S01]  /*ea50*/  @!P0 LDG.E.U16 R179, desc[UR38][R6.64] ;  /* 0x0000002606b38981 */ /* 0x0000e2000c1e1500 */
[----:B------:R-:W-:Y:S02]  /*ea60*/  PRMT R178, RZ, 0x7610, R178 ;  /* 0x00007610ffb27816 */ /* 0x000fe400000000b2 */
[----:B0-----:R-:W-:-:S05]  /*ea70*/  IADD3 R6, P1, R241, R0, RZ ;  /* 0x00000000f1067210 */ /* 0x001fca0007f3e0ff */
[----:B------:R-:W-:-:S05]  /*ea80*/  IMAD.X R7, R240, 0x1, R2, P1 ;  /* 0x00000001f0077824 */ /* 0x000fca00008e0602 */
[----:B------:R0:W3:Y:S01]  /*ea90*/  @!P0 LDG.E.U16 R178, desc[UR38][R6.64] ;  /* 0x0000002606b28981 */ /* 0x0000e2000c1e1500 */
[----:B------:R-:W-:Y:S02]  /*eaa0*/  PRMT R177, RZ, 0x7610, R177 ;  /* 0x00007610ffb17816 */ /* 0x000fe400000000b1 */
[----:B0-----:R-:W-:-:S05]  /*eab0*/  IADD3 R6, P1, R206, R0, RZ ;  /* 0x00000000ce067210 */ /* 0x001fca0007f3e0ff */
[----:B------:R-:W-:-:S05]  /*eac0*/  IMAD.X R7, R238, 0x1, R2, P1 ;  /* 0x00000001ee077824 */ /* 0x000fca00008e0602 */
[----:B------:R2:W3:Y:S01]  /*ead0*/  @!P0 LDG.E.U16 R177, desc[UR38][R6.64] ;  /* 0x0000002606b18981 */ /* 0x0004e2000c1e1500 */
[----:B------:R-:W-:Y:S02]  /*eae0*/  PRMT R176, RZ, 0x7610, R176 ;  /* 0x00007610ffb07816 */ /* 0x000fe400000000b0 */
[----:B------:R-:W-:Y:S02]  /*eaf0*/  PRMT R175, RZ, 0x7610, R175 ;  /* 0x00007610ffaf7816 */ /* 0x000fe400000000af */
[----:B------:R-:W-:Y:S01]  /*eb00*/  PRMT R174, RZ, 0x7610, R174 ;  /* 0x00007610ffae7816 */ /* 0x000fe200000000ae */
[----:B------:R0:W-:Y:S02]  /*eb10*/  STS.U16 [R3+UR36+0x7800], R173 ;  /* 0x007800ad03007988 */ /* 0x0001e40008000424 */
[----:B0-----:R-:W-:Y:S02]  /*eb20*/  PRMT R173, RZ, 0x7610, R173 ;  /* 0x00007610ffad7816 */ /* 0x001fe400000000ad */
[----:B------:R0:W-:Y:S02]  /*eb30*/  STS.U16 [R3+UR36+0x7c00], R172 ;  /* 0x007c00ac03007988 */ /* 0x0001e40008000424 */
[----:B0-----:R-:W-:-:S02]  /*eb40*/  PRMT R172, RZ, 0x7610, R172 ;  /* 0x00007610ffac7816 */ /* 0x001fc400000000ac */
[----:B------:R0:W-:Y:S02]  /*eb50*/  STS.U16 [R3+UR36+0x8000], R171 ;  /* 0x008000ab03007988 */ /* 0x0001e40008000424 */
[----:B0-----:R-:W-:Y:S02]  /*eb60*/  PRMT R171, RZ, 0x7610, R171 ;  /* 0x00007610ffab7816 */ /* 0x001fe400000000ab */
[----:B------:R0:W-:Y:S04]  /*eb70*/  STS.U16 [R3+UR36+0x8400], R170 ;  /* 0x008400aa03007988 */ /* 0x0001e80008000424 */
[----:B------:R1:W-:Y:S01]  /*eb80*/  STL [R1+0x6f0], R250 ;  /* 0x0006f0fa01007387 */ /* 0x0003e20000100800 */
[----:B0-----:R-:W-:-:S03]  /*eb90*/  PRMT R170, RZ, 0x7610, R170 ;  /* 0x00007610ffaa7816 */ /* 0x001fc600000000aa */
[----:B-1----:R-:W4:Y:S04]  /*eba0*/  LDL.LU R250, [R1+0x3f0] ;  /* 0x0003f00001fa7983 */ /* 0x002f280000300800 */
[----:B------:R0:W-:Y:S04]  /*ebb0*/  STL [R1+0x6f4], R4 ;  /* 0x0006f40401007387 */ /* 0x0001e80000100800 */
[----:B------:R1:W-:Y:S04]  /*ebc0*/  STS.U16 [R3+UR36+0x8800], R169 ;  /* 0x008800a903007988 */ /* 0x0003e80008000424 */
[----:B0-----:R-:W3:Y:S04]  /*ebd0*/  LDL.LU R4, [R1+0x3e4] ;  /* 0x0003e40001047983 */ /* 0x001ee80000300800 */
[----:B------:R0:W-:Y:S01]  /*ebe0*/  STL [R1+0x6f8], R246 ;  /* 0x0006f8f601007387 */ /* 0x0001e20000100800 */
[----:B-1----:R-:W-:-:S03]  /*ebf0*/  PRMT R169, RZ, 0x7610, R169 ;  /* 0x00007610ffa97816 */ /* 0x002fc600000000a9 */
[----:B0-----:R-:W3:Y:S04]  /*ec00*/  LDL.LU R246, [R1+0x29c] ;  /* 0x00029c0001f67983 */ /* 0x001ee80000300800 */
[----:B------:R-:W-:Y:S04]  /*ec10*/  STL [R1+0x700], R241 ;  /* 0x000700f101007387 */ /* 0x000fe80000100800 */
[----:B------:R-:W-:Y:S04]  /*ec20*/  STL [R1+0x704], R240 ;  /* 0x000704f001007387 */ /* 0x000fe80000100800 */
[----:B------:R-:W-:Y:S04]  /*ec30*/  STL [R1+0x708], R206 ;  /* 0x000708ce01007387 */ /* 0x000fe80000100800 */
[----:B------:R-:W-:Y:S04]  /*ec40*/  STL [R1+0x70c], R238 ;  /* 0x00070cee01007387 */ /* 0x000fe80000100800 */
[----:B------:R0:W-:Y:S02]  /*ec50*/  STS.U16 [R3+UR36+0x8c00], R168 ;  /* 0x008c00a803007988 */ /* 0x0001e40008000424 */
[----:B0-----:R-:W-:-:S02]  /*ec60*/  PRMT R168, RZ, 0x7610, R168 ;  /* 0x00007610ffa87816 */ /* 0x001fc400000000a8 */
        /* <DEDUP_REMOVED lines=20> */
[----:B------:R0:W2:Y:S04]  /*edb0*/  @!P0 LDG.E.U16 R170, desc[UR38][R6.64] ;  /* 0x0000002606aa8981 */ /* 0x0000a8000c1e1500 */
[----:B------:R-:W-:Y:S01]  /*edc0*/  STL [R1+0x714], R237 ;  /* 0x000714ed01007387 */ /* 0x000fe20000100800 */
[----:B0-----:R-:W-:-:S03]  /*edd0*/  IADD3 R6, P1, R248, R0, RZ ;  /* 0x00000000f8067210 */ /* 0x001fc60007f3e0ff */
[----:B------:R-:W-:Y:S02]  /*ede0*/  STL [R1+0x718], R245 ;  /* 0x000718f501007387 */ /* 0x000fe40000100800 */
[----:B------:R-:W-:Y:S02]  /*edf0*/  IMAD.X R7, R232, 0x1, R2, P1 ;  /* 0x00000001e8077824 */ /* 0x000fe400008e0602 */
[----:B------:R-:W-:Y:S04]  /*ee00*/  STL [R1+0x71c], R239 ;  /* 0x00071cef01007387 */ /* 0x000fe80000100800 */
[----:B------:R-:W-:Y:S04]  /*ee10*/  STL [R1+0x720], R236 ;  /* 0x000720ec01007387 */ /* 0x000fe80000100800 */
[----:B------:R-:W-:Y:S04]  /*ee20*/  STL [R1+0x728], R195 ;  /* 0x000728c301007387 */ /* 0x000fe80000100800 */
[----:B------:R-:W-:Y:S04]  /*ee30*/  STL [R1+0x72c], R12 ;  /* 0x00072c0c01007387 */ /* 0x000fe80000100800 */
[----:B------:R0:W2:Y:S04]  /*ee40*/  @!P0 LDG.E.U16 R169, desc[UR38][R6.64] ;  /* 0x0000002606a98981 */ /* 0x0000a8000c1e1500 */
[----:B------:R-:W-:Y:S04]  /*ee50*/  STL [R1+0x730], R5 ;  /* 0x0007300501007387 */ /* 0x000fe80000100800 */
        /* <DEDUP_REMOVED lines=51> */
[----:B-1----:R-:W-:-:S05]  /*f190*/  IADD3 R6, P1, R242, R0, RZ ;  /* 0x00000000f2067210 */ /* 0x002fca0007f3e0ff */
[----:B------:R-:W-:Y:S01]  /*f1a0*/  IMAD.X R7, R230, 0x1, R2, P1 ;  /* 0x00000001e6077824 */ /* 0x000fe200008e0602 */
[----:B------:R0:W-:Y:S04]  /*f1b0*/  STS.U16 [R3+UR36+0x9000], R165 ;  /* 0x009000a503007988 */ /* 0x0001e80008000424 */
[----:B------:R3:W4:Y:S01]  /*f1c0*/  @!P0 LDG.E.U16 R166, desc[UR38][R6.64] ;  /* 0x0000002606a68981 */ /* 0x000722000c1e1500 */
[----:B0-----:R-:W-:Y:S02]  /*f1d0*/  PRMT R165, RZ, 0x7610, R165 ;  /* 0x00007610ffa57816 */ /* 0x001fe400000000a5 */
[----:B---3--:R-:W-:-:S05]  /*f1e0*/  IADD3 R6, P1, R4, R0, RZ ;  /* 0x0000000004067210 */ /* 0x008fca0007f3e0ff */
[----:B------:R-:W-:Y:S01]  /*f1f0*/  IMAD.X R7, R246, 0x1, R2, P1 ;  /* 0x00000001f6077824 */ /* 0x000fe200008e0602 */
[----:B------:R0:W-:Y:S04]  /*f200*/  STS.U16 [R3+UR36+0x9400], R164 ;  /* 0x009400a403007988 */ /* 0x0001e80008000424 */
[----:B------:R2:W3:Y:S01]  /*f210*/  @!P0 LDG.E.U16 R165, desc[UR38][R6.64] ;  /* 0x0000002606a58981 */ /* 0x0004e2000c1e1500 */
[----:B0-----:R-:W-:-:S03]  /*f220*/  PRMT R164, RZ, 0x7610, R164 ;  /* 0x00007610ffa47816 */ /* 0x001fc600000000a4 */
[----:B------:R0:W-:Y:S02]  /*f230*/  STS.U16 [R3+UR36+0x9800], R163 ;  /* 0x009800a303007988 */ /* 0x0001e40008000424 */
[----:B0-----:R-:W-:Y:S02]  /*f240*/  PRMT R163, RZ, 0x7610, R163 ;  /* 0x00007610ffa37816 */ /* 0x001fe400000000a3 */
[----:B------:R0:W-:Y:S02]  /*f250*/  STS.U16 [R3+UR36+0x9c00], R162 ;  /* 0x009c00a203007988 */ /* 0x0001e40008000424 */
[----:B0-----:R-:W-:Y:S02]  /*f260*/  PRMT R162, RZ, 0x7610, R162 ;  /* 0x00007610ffa27816 */ /* 0x001fe400000000a2 */
[----:B------:R0:W-:Y:S02]  /*f270*/  STS.U16 [R3+UR36+0xa000], R161 ;  /* 0x00a000a103007988 */ /* 0x0001e40008000424 */
[----:B0-----:R-:W-:-:S02]  /*f280*/  PRMT R161, RZ, 0x7610, R161 ;  /* 0x00007610ffa17816 */ /* 0x001fc400000000a1 */
[----:B------:R0:W-:Y:S02]  /*f290*/  STS.U16 [R3+UR36+0xa400], R160 ;  /* 0x00a400a003007988 */ /* 0x0001e40008000424 */
[----:B0-----:R-:W-:Y:S02]  /*f2a0*/  PRMT R160, RZ, 0x7610, R160 ;  /* 0x00007610ffa07816 */ /* 0x001fe400000000a0 */
[----:B------:R0:W-:Y:S02]  /*f2b0*/  STS.U16 [R3+UR36+0xa800], R159 ;  /* 0x00a8009f03007988 */ /* 0x0001e40008000424 */
[----:B0-----:R-:W-:Y:S02]  /*f2c0*/  PRMT R159, RZ, 0x7610, R159 ;  /* 0x00007610ff9f7816 */ /* 0x001fe4000000009f */
[----:B------:R0:W-:Y:S04]  /*f2d0*/  STS.U16 [R3+UR36+0xac00], R158 ;  /* 0x00ac009e03007988 */ /* 0x0001e80008000424 */
[----:B------:R-:W-:Y:S01]  /*f2e0*/  STS.U16 [R3+UR36+0xb000], R156 ;  /* 0x00b0009c03007988 */ /* 0x000fe20008000424 */
[----:B0-----:R-:W-:-:S03]  /*f2f0*/  PRMT R158, RZ, 0x7610, R158 ;  /* 0x00007610ff9e7816 */ /* 0x001fc6000000009e */
[----:B------:R-:W-:Y:S04]  /*f300*/  STS.U16 [R3+UR36+0xb400], R155 ;  /* 0x00b4009b03007988 */ /* 0x000fe80008000424 */
        /* <DEDUP_REMOVED lines=13> */
[----:B------:R0:W-:Y:S02]  /*f3e0*/  STS.U16 [R3+UR36+0xec00], R8 ;  /* 0x00ec000803007988 */ /* 0x0001e40008000424 */
[----:B0-----:R-:W-:-:S05]  /*f3f0*/  LOP3.LUT R3, R3, 0x40, RZ, 0x3c, !PT ;  /* 0x0000004003037812 */ /* 0x001fca00078e3cff */
[----:B------:R0:W-:Y:S02]  /*f400*/  STS.U16 [R3+UR36+0x1600], R157 ;  /* 0x0016009d03007988 */ /* 0x0001e40008000424 */
[----:B0-----:R-:W-:Y:S02]  /*f410*/  PRMT R157, RZ, 0x7610, R157 ;  /* 0x00007610ff9d7816 */ /* 0x001fe4000000009d */
        /* <DEDUP_REMOVED lines=23> */
[----:B------:R0:W2:Y:S01]  /*f590*/  @!P0 LDG.E.U16 R157, desc[UR38][R6.64] ;  /* 0x00000026069d8981 */ /* 0x0000a2000c1e1500 */
[----:B------:R-:W-:Y:S02]  /*f5a0*/  PRMT R156, RZ, 0x7610, R156 ;  /* 0x00007610ff9c7816 */ /* 0x000fe4000000009c */
        /* <DEDUP_REMOVED lines=13> */
[----:B------:R-:W-:Y:S01]  /*f680*/  IMAD.X R7, R220, 0x1, R2, P1 ;  /* 0x00000001dc077824 */ /* 0x000fe200008e0602 */
[----:B------:R0:W-:Y:S04]  /*f690*/  STS.U16 [R3+UR36+0x2a00], R152 ;  /* 0x002a009803007988 */ /* 0x0001e80008000424 */
[----:B------:R1:W2:Y:S01]  /*f6a0*/  @!P0 LDG.E.U16 R153, desc[UR38][R6.64] ;  /* 0x0000002606998981 */ /* 0x0002a2000c1e1500 */
[----:B0-----:R-:W-:Y:S02]  /*f6b0*/  PRMT R152, RZ, 0x7610, R152 ;  /* 0x00007610ff987816 */ /* 0x001fe40000000098 */
[----:B-1----:R-:W-:-:S05]  /*f6c0*/  IADD3 R6, P1, R233, R0, RZ ;  /* 0x00000000e9067210 */ /* 0x002fca0007f3e0ff */
        /* <DEDUP_REMOVED lines=13> */
[----:B------:R0:W-:Y:S04]  /*f7a0*/  STL [R1+0x770], R250 ;  /* 0x000770fa01007387 */ /* 0x0001e80000100800 */
[----:B------:R1:W2:Y:S01]  /*f7b0*/  @!P0 LDG.E.U16 R21, desc[UR38][R6.64] ;  /* 0x0000002606158981 */ /* 0x0002a2000c1e1500 */
[----:B------:R-:W-:-:S03]  /*f7c0*/  PRMT R20, RZ, 0x7610, R20 ;  /* 0x00007610ff147816 */ /* 0x000fc60000000014 */
[----:B0-----:R-:W4:Y:S01]  /*f7d0*/  LDL.LU R250, [R1+0x4a4] ;  /* 0x0004a40001fa7983 */ /* 0x001f220000300800 */
[----:B-1----:R-:W-:-:S03]  /*f7e0*/  IADD3 R6, P1, R248, R0, RZ ;  /* 0x00000000f8067210 */ /* 0x002fc60007f3e0ff */
[----:B------:R0:W-:Y:S02]  /*f7f0*/  STL [R1+0x774], R242 ;  /* 0x000774f201007387 */ /* 0x0001e40000100800 */
[----:B------:R-:W-:Y:S02]  /*f800*/  IMAD.X R7, R217, 0x1, R2, P1 ;  /* 0x00000001d9077824 */ /* 0x000fe400008e0602 */
[----:B------:R-:W-:Y:S04]  /*f810*/  STS.U16 [R3+UR36+0x1200], R190 ;  /* 0x001200be03007988 */ /* 0x000fe80008000424 */
[----:B------:R1:W2:Y:S04]  /*f820*/  @!P0 LDG.E.U16 R20, desc[UR38][R6.64] ;  /* 0x0000002606148981 */ /* 0x0002a8000c1e1500 */
[----:B0-----:R-:W3:Y:S04]  /*f830*/  LDL.LU R242, [R1+0x384] ;  /* 0x0003840001f27983 */ /* 0x001ee80000300800 */
[----:B------:R0:W-:Y:S01]  /*f840*/  STL [R1+0x778], R230 ;  /* 0x000778e601007387 */ /* 0x0001e20000100800 */
[----:B-1----:R-:W-:-:S03]  /*f850*/  IADD3 R6, P1, R231, R0, RZ ;  /* 0x00000000e7067210 */ /* 0x002fc60007f3e0ff */
[----:B0-----:R-:W2:Y:S04]  /*f860*/  LDL.LU R230, [R1+0x378] ;  /* 0x0003780001e67983 */ /* 0x001ea80000300800 */
[----:B------:R0:W-:Y:S01]  /*f870*/  STL [R1+0x77c], R4 ;  /* 0x00077c0401007387 */ /* 0x0001e20000100800 */
[----:B------:R-:W-:-:S03]  /*f880*/  IMAD.MOV.U32 R190, RZ, RZ, R25 ;  /* 0x000000ffffbe7224 */ /* 0x000fc600078e0019 */
[----:B0-----:R-:W2:Y:S04]  /*f890*/  LDL.LU R4, [R1+0x22c] ;  /* 0x00022c0001047983 */ /* 0x001ea80000300800 */
[----:B------:R-:W-:Y:S04]  /*f8a0*/  STL [R1+0x784], R246 ;  /* 0x000784f601007387 */ /* 0x000fe80000100800 */
[----:B------:R-:W-:Y:S04]  /*f8b0*/  STL [R1+0x788], R241 ;  /* 0x000788f101007387 */ /* 0x000fe80000100800 */
[----:B------:R-:W-:Y:S04]  /*f8c0*/  STL [R1+0x78c], R240 ;  /* 0x00078cf001007387 */ /* 0x000fe80000100800 */
[----:B------:R-:W-:Y:S04]  /*f8d0*/  STL [R1+0x790], R229 ;  /* 0x000790e501007387 */ /* 0x000fe80000100800 */
[----:B------:R-:W-:Y:S04]  /*f8e0*/  STL [R1+0x798], R228 ;  /* 0x000798e401007387 */ /* 0x000fe80000100800 */
[----:B------:R-:W-:Y:S01]  /*f8f0*/  STL [R1+0x79c], R206 ;  /* 0x00079cce01007387 */ /* 0x000fe20000100800 */
[----:B------:R-:W-:-:S03]  /*f900*/  IMAD.X R7, R27, 0x1, R2, P1 ;  /* 0x000000011b077824 */ /* 0x000fc600008e0602 */
[----:B------:R-:W-:Y:S04]  /*f910*/  STL [R1+0x7a0], R238 ;  /* 0x0007a0ee01007387 */ /* 0x000fe80000100800 */
[----:B------:R-:W-:Y:S04]  /*f920*/  STL [R1+0x7a4], R237 ;  /* 0x0007a4ed01007387 */ /* 0x000fe80000100800 */
[----:B------:R0:W-:Y:S04]  /*f930*/  STS.U16 [R3+UR36+0x1a00], R189 ;  /* 0x001a00bd03007988 */ /* 0x0001e80008000424 */
[----:B------:R-:W-:Y:S04]  /*f940*/  STL [R1+0x7ac], R245 ;  /* 0x0007acf501007387 */ /* 0x000fe80000100800 */
[----:B------:R1:W-:Y:S01]  /*f950*/  STS.U16 [R3+UR36+0xe00], R191 ;  /* 0x000e00bf03007988 */ /* 0x0003e20008000424 */
[----:B0-----:R-:W-:-:S03]  /*f960*/  IMAD.MOV.U32 R189, RZ, RZ, R24 ;  /* 0x000000ffffbd7224 */ /* 0x001fc600078e0018 */
[----:B------:R-:W2:Y:S01]  /*f970*/  LDL.LU.64 R24, [R1] ;  /* 0x0000000001187983 */ /* 0x000ea20000300a00 */
[----:B-1----:R-:W-:-:S03]  /*f980*/  IMAD.MOV.U32 R191, RZ, RZ, R26 ;  /* 0x000000ffffbf7224 */ /* 0x002fc600078e001a */
[----:B------:R-:W2:Y:S04]  /*f990*/  LDL.LU.64 R26, [R1+0x8] ;  /* 0x00000800011a7983 */ /* 0x000ea80000300a00 */
        /* <DEDUP_REMOVED lines=74> */
[----:B------:R-:W-:-:S06]  /*fe40*/  PRMT R19, RZ, 0x7610, R19 ;  /* 0x00007610ff137816 */ /* 0x000fcc0000000013 */
[----:B------:R4:W2:Y:S04]  /*fe50*/  @!P0 LDG.E.U16 R19, desc[UR38][R6.64] ;  /* 0x0000002606138981 */ /* 0x0008a8000c1e1500 */
[----:B------:R0:W-:Y:S01]  /*fe60*/  STS.U16 [R3+UR36+0xa00], R18 ;  /* 0x000a001203007988 */ /* 0x0001e20008000424 */
[----:B----4-:R-:W-:Y:S02]  /*fe70*/  IADD3 R6, P1, R250, R0, RZ ;  /* 0x00000000fa067210 */ /* 0x010fe40007f3e0ff */
[----:B0-----:R-:W-:-:S03]  /*fe80*/  PRMT R18, RZ, 0x7610, R18 ;  /* 0x00007610ff127816 */ /* 0x001fc60000000012 */
[----:B---3--:R-:W-:Y:S01]  /*fe90*/  IMAD.X R7, R242, 0x1, R2, P1 ;  /* 0x00000001f2077824 */ /* 0x008fe200008e0602 */
[----:B------:R0:W-:Y:S04]  /*fea0*/  STS.U16 [R3+UR36+0x200], R17 ;  /* 0x0002001103007988 */ /* 0x0001e80008000424 */
[----:B------:R1:W3:Y:S01]  /*feb0*/  @!P0 LDG.E.U16 R18, desc[UR38][R6.64] ;  /* 0x0000002606128981 */ /* 0x0002e2000c1e1500 */
[----:B0-----:R-:W-:Y:S02]  /*fec0*/  PRMT R17, RZ, 0x7610, R17 ;  /* 0x00007610ff117816 */ /* 0x001fe40000000011 */
[----:B-1----:R-:W-:-:S05]  /*fed0*/  IADD3 R6, P1, R216, R0, RZ ;  /* 0x00000000d8067210 */ /* 0x002fca0007f3e0ff */
[----:B------:R-:W-:-:S05]  /*fee0*/  IMAD.X R7, R215, 0x1, R2, P1 ;  /* 0x00000001d7077824 */ /* 0x000fca00008e0602 */
[----:B------:R2:W4:Y:S01]  /*fef0*/  @!P0 LDG.E.U16 R17, desc[UR38][R6.64] ;  /* 0x0000002606118981 */ /* 0x000522000c1e1500 */
[----:B------:R-:W-:Y:S02]  /*ff00*/  PRMT R16, RZ, 0x7610, R16 ;  /* 0x00007610ff107816 */ /* 0x000fe40000000010 */
[----:B--2---:R-:W-:-:S05]  /*ff10*/  IADD3 R6, P1, R230, R0, RZ ;  /* 0x00000000e6067210 */ /* 0x004fca0007f3e0ff */
[----:B------:R-:W-:Y:S01]  /*ff20*/  IMAD.X R7, R4, 0x1, R2, P1 ;  /* 0x0000000104077824 */ /* 0x000fe200008e0602 */
[----:B------:R0:W-:Y:S04]  /*ff30*/  STS.U16 [R3+UR36+0x600], R15 ;  /* 0x0006000f03007988 */ /* 0x0001e80008000424 */
[----:B------:R1:W2:Y:S01]  /*ff40*/  @!P0 LDG.E.U16 R16, desc[UR38][R6.64] ;  /* 0x0000002606108981 */ /* 0x0002a2000c1e1500 */
[----:B0-----:R-:W-:Y:S02]  /*ff50*/  PRMT R15, RZ, 0x7610, R15 ;  /* 0x00007610ff0f7816 */ /* 0x001fe4000000000f */
[----:B------:R-:W-:Y:S02]  /*ff60*/  PRMT R14, RZ, 0x7610, R14 ;  /* 0x00007610ff0e7816 */ /* 0x000fe4000000000e */
[----:B------:R-:W-:-:S02]  /*ff70*/  PRMT R13, RZ, 0x7610, R13 ;  /* 0x00007610ff0d7816 */ /* 0x000fc4000000000d */
[----:B------:R-:W-:Y:S02]  /*ff80*/  PRMT R11, RZ, 0x7610, R11 ;  /* 0x00007610ff0b7816 */ /* 0x000fe4000000000b */
[----:B------:R-:W-:Y:S02]  /*ff90*/  PRMT R10, RZ, 0x7610, R10 ;  /* 0x00007610ff0a7816 */ /* 0x000fe4000000000a */
[----:B------:R-:W-:Y:S02]  /*ffa0*/  PRMT R9, RZ, 0x7610, R9 ;  /* 0x00007610ff097816 */ /* 0x000fe40000000009 */
[----:B------:R-:W-:Y:S02]  /*ffb0*/  PRMT R8, RZ, 0x7610, R8 ;  /* 0x00007610ff087816 */ /* 0x000fe40000000008 */
[----:B-1----:R-:W-:-:S05]  /*ffc0*/  IADD3 R6, P1, R246, R0, RZ ;  /* 0x00000000f6067210 */ /* 0x002fca0007f3e0ff */
        /* <DEDUP_REMOVED lines=19> */
[----:B------:R-:W2:Y:S04]  /*10100*/  @!P0 LDG.E.U16 R8, desc[UR38][R6.64] ;  /* 0x0000002606088981 */ /* 0x000ea8000c1e1500 */
        /* <DEDUP_REMOVED lines=46> */
[----:B---3--:R-:W-:Y:S04]  /*103f0*/  STS.U16 [R3+UR36+0xca00], R18 ;  /* 0x00ca001203007988 */ /* 0x008fe80008000424 */
[----:B----4-:R-:W-:Y:S04]  /*10400*/  STS.U16 [R3+UR36+0xce00], R17 ;  /* 0x00ce001103007988 */ /* 0x010fe80008000424 */
[----:B--2---:R-:W-:Y:S04]  /*10410*/  STS.U16 [R3+UR36+0xd200], R16 ;  /* 0x00d2001003007988 */ /* 0x004fe80008000424 */
[----:B------:R-:W-:Y:S04]  /*10420*/  STS.U16 [R3+UR36+0xd600], R15 ;  /* 0x00d6000f03007988 */ /* 0x000fe80008000424 */
[----:B------:R-:W-:Y:S04]  /*10430*/  STS.U16 [R3+UR36+0xda00], R14 ;  /* 0x00da000e03007988 */ /* 0x000fe80008000424 */
[----:B------:R-:W-:Y:S04]  /*10440*/  STS.U16 [R3+UR36+0xde00], R13 ;  /* 0x00de000d03007988 */ /* 0x000fe80008000424 */
[----:B------:R-:W-:Y:S04]  /*10450*/  STS.U16 [R3+UR36+0xe200], R11 ;  /* 0x00e2000b03007988 */ /* 0x000fe80008000424 */
[----:B------:R-:W-:Y:S04]  /*10460*/  STS.U16 [R3+UR36+0xe600], R10 ;  /* 0x00e6000a03007988 */ /* 0x000fe80008000424 */
[----:B------:R-:W-:Y:S04]  /*10470*/  STS.U16 [R3+UR36+0xea00], R9 ;  /* 0x00ea000903007988 */ /* 0x000fe80008000424 */
[----:B------:R0:W-:Y:S01]  /*10480*/  STS.U16 [R3+UR36+0xee00], R8 ;  /* 0x00ee000803007988 */ /* 0x0001e20008000424 */
[----:B------:R1:W-:Y:S06]  /*10490*/  MEMBAR.ALL.CTA ;  /* 0x0000000000007992 */ /* 0x0003ec0000008000 */
[----:B-1----:R-:W1:Y:S01]  /*104a0*/  FENCE.VIEW.ASYNC.S ;  /* 0x00000000000073c6 */ /* 0x002e620000000000 */
[----:B------:R-:W-:-:S04]  /*104b0*/  USHF.L.U32 UR4, UR37, 0x7, URZ ;  /* 0x0000000725047899 */ /* 0x000fc8000800063f */
[----:B------:R-:W-:Y:S01]  /*104c0*/  ULOP3.LUT UR4, UR4, 0x200, URZ, 0xc0, !UPT ;  /* 0x0000020004047892 */ /* 0x000fe2000f8ec03f */
[----:B-1----:R-:W-:Y:S03]  /*104d0*/  BAR.SYNC.DEFER_BLOCKING 0x0 ;  /* 0x0000000000007b1d */ /* 0x002fe60000010000 */
[----:B------:R-:W-:-:S04]  /*104e0*/  ULEA.HI UR4, UR40, UR4, URZ, 0x1c ;  /* 0x0000000428047291 */ /* 0x000fc8000f8fe03f */
[----:B------:R-:W-:Y:S01]  /*104f0*/  ULOP3.LUT UR32, UR4, 0x3fff, URZ, 0xc0, !UPT ;  /* 0x00003fff04207892 */ /* 0x000fe2000f8ec03f */
[----:B------:R-:W-:Y:S01]  /*10500*/  UMOV UR35, 0x40000040 ;  /* 0x4000004000237882 */ /* 0x000fe20000000000 */
[----:B------:R-:W-:Y:S01]  /*10510*/  UMOV UR33, 0x40000040 ;  /* 0x4000004000217882 */ /* 0x000fe20000000000 */
[----:B------:R-:W-:-:S06]  /*10520*/  WARPGROUP.ARRIVE ;  /* 0x00000000000079c5 */ /* 0x000fcc0000000000 */
[----:B------:R-:W-:Y:S01]  /*10530*/  HGMMA.64x256x16.F32 R24, gdesc[UR32].tnspA, R24, gsb0 ;  /* 0x23e00000201879f0 */ /* 0x000fe20008000818 */
[----:B------:R-:W-:Y:S01]  /*10540*/  UIADD3 UR8, UP0, UR32, 0x80, URZ ;  /* 0x0000008020087890 */ /* 0x000fe2000ff1e03f */
[----:B------:R-:W-:-:S03]  /*10550*/  UMOV UR4, URZ ;  /* 0x0000003f00047c82 */ /* 0x000fc60008000000 */
[----:B------:R-:W-:-:S03]  /*10560*/  UIADD3.X UR5, UR4, 0x40000040, URZ, UP0, !UPT ;  /* 0x4000004004057890 */ /* 0x000fc600087fe43f */
[----:B------:R-:W-:Y:S02]  /*10570*/  UMOV UR4, UR8 ;  /* 0x0000000800047c82 */ /* 0x000fe40008000000 */
[----:B------:R-:W-:Y:S01]  /*10580*/  UIADD3.64 UR8, UR4, 0x80, URZ ;  /* 0x0000008004087897 */ /* 0x000fe2000fffe03f */
[----:B------:R-:W-:Y:S02]  /*10590*/  WARPGROUP.DEPBAR.LE gsb0, 0x0 ;  /* 0x00008000000079c5 */ /* 0x000fe40000010000 */
[----:B------:R-:W-:-:S15]  /*105a0*/  WARPGROUP.ARRIVE ;  /* 0x00000000000079c5 */ /* 0x000fde0000000000 */
[----:B------:R-:W-:Y:S01]  /*105b0*/  HGMMA.64x256x16.F32 R24, gdesc[UR4].tnspA, R24, gsb0 ;  /* 0x23e00000041879f0 */ /* 0x000fe20008000818 */
[----:B------:R-:W-:Y:S02]  /*105c0*/  UIADD3.64 UR12, UR4, 0x100, URZ ;  /* 0x00000100040c7897 */ /* 0x000fe4000fffe03f */
[----:B------:R-:W-:Y:S02]  /*105d0*/  WARPGROUP.DEPBAR.LE gsb0, 0x0 ;  /* 0x00008000000079c5 */ /* 0x000fe40000010000 */
[----:B------:R-:W-:-:S15]  /*105e0*/  WARPGROUP.ARRIVE ;  /* 0x00000000000079c5 */ /* 0x000fde0000000000 */
[----:B------:R-:W-:-:S08]  /*105f0*/  NOP ;  /* 0x0000000000007918 */ /* 0x000fd00000000000 */
[----:B------:R-:W-:Y:S03]  /*10600*/  HGMMA.64x256x16.F32 R24, gdesc[UR8].tnspA, R24, gsb0 ;  /* 0x23e00000081879f0 */ /* 0x000fe60008000818 */
[----:B------:R-:W-:Y:S02]  /*10610*/  WARPGROUP.DEPBAR.LE gsb0, 0x0 ;  /* 0x00008000000079c5 */ /* 0x000fe40000010000 */
[----:B------:R-:W-:-:S15]  /*10620*/  WARPGROUP.ARRIVE ;  /* 0x00000000000079c5 */ /* 0x000fde0000000000 */
[----:B------:R-:W-:-:S08]  /*10630*/  NOP ;  /* 0x0000000000007918 */ /* 0x000fd00000000000 */
[----:B------:R-:W-:Y:S01]  /*10640*/  HGMMA.64x256x16.F32 R24, gdesc[UR12].tnspA, R24, gsb0 ;  /* 0x23e000000c1879f0 */ /* 0x000fe20008000818 */
[----:B------:R-:W-:Y:S02]  /*10650*/  IMAD.MOV.U32 R7, RZ, RZ, R190 ;  /* 0x000000ffff077224 */ /* 0x000fe400078e00be */
[----:B0-----:R-:W-:Y:S02]  /*10660*/  IMAD.MOV.U32 R3, RZ, RZ, R189 ;  /* 0x000000ffff037224 */ /* 0x001fe400078e00bd */
[----:B------:R-:W-:Y:S02]  /*10670*/  IMAD.MOV.U32 R6, RZ, RZ, R191 ;  /* 0x000000ffff067224 */ /* 0x000fe400078e00bf */
[----:B------:R-:W-:Y:S02]  /*10680*/  IMAD.MOV.U32 R8, RZ, RZ, R201 ;  /* 0x000000ffff087224 */ /* 0x000fe400078e00c9 */
[----:B------:R-:W-:Y:S02]  /*10690*/  IMAD.MOV.U32 R9, RZ, RZ, R252 ;  /* 0x000000ffff097224 */ /* 0x000fe400078e00fc */
[----:B------:R-:W-:-:S04]  /*106a0*/  IMAD.WIDE R8, R193, 0x2, R8 ;  /* 0x00000002c1087825 */ /* 0x000fc800078e0208 */
[----:B------:R-:W-:Y:S01]  /*106b0*/  IMAD.MOV.U32 R201, RZ, RZ, R8 ;  /* 0x000000ffffc97224 */ /* 0x000fe200078e0008 */
[----:B------:R-:W-:Y:S02]  /*106c0*/  WARPGROUP.DEPBAR.LE gsb0, 0x0 ;  /* 0x00008000000079c5 */ /* 0x000fe40000010000 */
[----:B------:R-:W-:Y:S04]  /*106d0*/  STL.64 [R1], R24 ;  /* 0x0000001801007387 */ /* 0x000fe80000100a00 */
[----:B------:R-:W-:Y:S04]  /*106e0*/  STL.64 [R1+0x8], R26 ;  /* 0x0000081a01007387 */ /* 0x000fe80000100a00 */
        /* <DEDUP_REMOVED lines=61> */
[----:B------:R0:W-:Y:S01]  /*10ac0*/  STL.64 [R1+0x1f8], R150 ;  /* 0x0001f89601007387 */ /* 0x0001e20000100a00 */
[----:B------:R-:W-:-:S02]  /*10ad0*/  IMAD.MOV.U32 R19, RZ, RZ, R139 ;  /* 0x000000ffff137224 */ /* 0x000fc400078e008b */
[----:B------:R-:W-:Y:S02]  /*10ae0*/  IMAD.MOV.U32 R18, RZ, RZ, R138 ;  /* 0x000000ffff127224 */ /* 0x000fe400078e008a */
[----:B------:R-:W-:Y:S01]  /*10af0*/  IMAD.MOV.U32 R17, RZ, RZ, R137 ;  /* 0x000000ffff117224 */ /* 0x000fe200078e0089 */
[----:B0-----:R-:W2:Y:S04]  /*10b00*/  LDL.LU.64 R150, [R1+0x9b0] ;  /* 0x0009b00001967983 */ /* 0x001ea80000300a00 */
[----:B------:R-:W2:Y:S04]  /*10b10*/  LDL.LU.64 R148, [R1+0x9a8] ;  /* 0x0009a80001947983 */ /* 0x000ea80000300a00 */
[----:B------:R-:W2:Y:S01]  /*10b20*/  LDL.LU.64 R146, [R1+0x9a0] ;  /* 0x0009a00001927983 */ /* 0x000ea20000300a00 */
[----:B------:R-:W-:-:S03]  /*10b30*/  IMAD.MOV.U32 R16, RZ, RZ, R136 ;  /* 0x000000ffff107224 */ /* 0x000fc600078e0088 */
[----:B------:R-:W2:Y:S04]  /*10b40*/  LDL.LU.64 R144, [R1+0x998] ;  /* 0x0009980001907983 */ /* 0x000ea80000300a00 */
[----:B------:R-:W2:Y:S04]  /*10b50*/  LDL.LU.64 R142, [R1+0x990] ;  /* 0x00099000018e7983 */ /* 0x000ea80000300a00 */
[----:B------:R-:W2:Y:S01]  /*10b60*/  LDL.LU.64 R140, [R1+0x988] ;  /* 0x00098800018c7983 */ /* 0x000ea20000300a00 */
[----:B------:R-:W-:-:S03]  /*10b70*/  IMAD.MOV.U32 R23, RZ, RZ, R131 ;  /* 0x000000ffff177224 */ /* 0x000fc600078e0083 */
[----:B------:R-:W2:Y:S01]  /*10b80*/  LDL.LU.64 R138, [R1+0x980] ;  /* 0x00098000018a7983 */ /* 0x000ea20000300a00 */
[----:B------:R-:W-:-:S03]  /*10b90*/  IMAD.MOV.U32 R22, RZ, RZ, R130 ;  /* 0x000000ffff167224 */ /* 0x000fc600078e0082 */
[----:B------:R-:W2:Y:S01]  /*10ba0*/  LDL.LU.64 R136, [R1+0x978] ;  /* 0x0009780001887983 */ /* 0x000ea20000300a00 */
[----:B------:R-:W-:-:S03]  /*10bb0*/  IMAD.MOV.U32 R21, RZ, RZ, R129 ;  /* 0x000000ffff157224 */ /* 0x000fc600078e0081 */
[----:B------:R-:W2:Y:S01]  /*10bc0*/  LDL.LU.64 R134, [R1+0x970] ;  /* 0x0009700001867983 */ /* 0x000ea20000300a00 */
[----:B------:R-:W-:-:S03]  /*10bd0*/  IMAD.MOV.U32 R20, RZ, RZ, R128 ;  /* 0x000000ffff147224 */ /* 0x000fc600078e0080 */
        /* <DEDUP_REMOVED lines=37> */
[----:B------:R-:W-:Y:S02]  /*10e30*/  IMAD.MOV.U32 R191, RZ, RZ, R65 ;  /* 0x000000ffffbf7224 */ /* 0x000fe400078e0041 */
[----:B------:R-:W-:Y:S01]  /*10e40*/  IMAD.MOV.U32 R189, RZ, RZ, R64 ;  /* 0x000000ffffbd7224 */ /* 0x000fe200078e0040 */
[----:B------:R-:W2:Y:S01]  /*10e50*/  LDL.LU.64 R68, [R1+0x868] ;  /* 0x0008680001447983 */ /* 0x000ea20000300a00 */
[----:B------:R-:W-:Y:S02]  /*10e60*/  IMAD.MOV.U32 R188, RZ, RZ, R63 ;  /* 0x000000ffffbc7224 */ /* 0x000fe400078e003f */
[----:B------:R-:W-:Y:S01]  /*10e70*/  IMAD.MOV.U32 R186, RZ, RZ, R62 ;  /* 0x000000ffffba7224 */ /* 0x000fe200078e003e */
[----:B------:R-:W2:Y:S01]  /*10e80*/  LDL.LU.64 R66, [R1+0x860] ;  /* 0x0008600001427983 */ /* 0x000ea20000300a00 */
[----:B------:R-:W-:Y:S02]  /*10e90*/  IMAD.MOV.U32 R184, RZ, RZ, R61 ;  /* 0x000000ffffb87224 */ /* 0x000fe400078e003d */
[----:B------:R-:W-:Y:S01]  /*10ea0*/  IMAD.MOV.U32 R182, RZ, RZ, R60 ;  /* 0x000000ffffb67224 */ /* 0x000fe200078e003c */
[----:B------:R-:W2:Y:S01]  /*10eb0*/  LDL.LU.64 R64, [R1+0x858] ;  /* 0x0008580001407983 */ /* 0x000ea20000300a00 */
[----:B------:R-:W-:-:S02]  /*10ec0*/  IMAD.MOV.U32 R187, RZ, RZ, R59 ;  /* 0x000000ffffbb7224 */ /* 0x000fc400078e003b */
        /* <DEDUP_REMOVED lines=52> */
[----:B------:R-:W2:Y:S04]  /*11210*/  LDL.LU.64 R28, [R1+0x7c8] ;  /* 0x0007c800011c7983 */ /* 0x000ea80000300a00 */
[----:B------:R-:W2:Y:S04]  /*11220*/  LDL.LU.64 R26, [R1+0x7c0] ;  /* 0x0007c000011a7983 */ /* 0x000ea80000300a00 */
[----:B------:R-:W2:Y:S04]  /*11230*/  LDL.LU.64 R24, [R1+0x7b8] ;  /* 0x0007b80001187983 */ /* 0x000ea80000300a00 */
[----:B------:R-:W3:Y:S01]  /*11240*/  LDL.LU R8, [R1+0x204] ;  /* 0x0002040001087983 */ /* 0x000ee20000300800 */
[----:B------:R-:W-:-:S02]  /*11250*/  IMAD.MOV.U32 R10, RZ, RZ, R198 ;  /* 0x000000ffff0a7224 */ /* 0x000fc400078e00c6 */
[----:B------:R-:W-:Y:S02]  /*11260*/  IMAD.MOV.U32 R11, RZ, RZ, R207 ;  /* 0x000000ffff0b7224 */ /* 0x000fe400078e00cf */
[----:B------:R-:W-:Y:S02]  /*11270*/  IMAD.MOV.U32 R207, RZ, RZ, R6 ;  /* 0x000000ffffcf7224 */ /* 0x000fe400078e0006 */
[----:B------:R-:W-:-:S04]  /*11280*/  IMAD.WIDE R10, R193, 0x2, R10 ;  /* 0x00000002c10a7825 */ /* 0x000fc800078e020a */
[----:B------:R-:W-:Y:S02]  /*11290*/  IMAD.MOV.U32 R6, RZ, RZ, R204 ;  /* 0x000000ffff067224 */ /* 0x000fe400078e00cc */
[----:B------:R-:W-:Y:S02]  /*112a0*/  IMAD.MOV.U32 R204, RZ, RZ, R207 ;  /* 0x000000ffffcc7224 */ /* 0x000fe400078e00cf */
[----:B------:R-:W-:Y:S02]  /*112b0*/  IMAD.MOV.U32 R207, RZ, RZ, R11 ;  /* 0x000000ffffcf7224 */ /* 0x000fe400078e000b */
[----:B------:R-:W-:Y:S02]  /*112c0*/  IMAD.MOV.U32 R11, RZ, RZ, R208 ;  /* 0x000000ffff0b7224 */ /* 0x000fe400078e00d0 */
[----:B------:R-:W-:-:S04]  /*112d0*/  IMAD.WIDE R6, R193, 0x2, R6 ;  /* 0x00000002c1067825 */ /* 0x000fc800078e0206 */
[----:B------:R-:W-:Y:S02]  /*112e0*/  IMAD.MOV.U32 R252, RZ, RZ, R9 ;  /* 0x000000fffffc7224 */ /* 0x000fe400078e0009 */
[----:B------:R-:W-:Y:S01]  /*112f0*/  IMAD.MOV.U32 R9, RZ, RZ, R204 ;  /* 0x000000ffff097224 */ /* 0x000fe200078e00cc */
[----:B------:R0:W-:Y:S04]  /*11300*/  STL [R1+0x34c], R7 ;  /* 0x00034c0701007387 */ /* 0x0001e80000100800 */
[----:B0-----:R-:W4:Y:S01]  /*11310*/  LDL.LU R7, [R1+0x350] ;  /* 0x0003500001077983 */ /* 0x001f220000300800 */
[----:B---3--:R-:W-:Y:S02]  /*11320*/  IMAD.MOV.U32 R208, RZ, RZ, R8 ;  /* 0x000000ffffd07224 */ /* 0x008fe400078e0008 */
[----:B------:R-:W-:-:S04]  /*11330*/  IMAD.MOV.U32 R8, RZ, RZ, R202 ;  /* 0x000000ffff087224 */ /* 0x000fc800078e00ca */
[----:B------:R-:W-:-:S04]  /*11340*/  IMAD.WIDE R8, R193, 0x2, R8 ;  /* 0x00000002c1087825 */ /* 0x000fc800078e0208 */
[----:B------:R-:W-:Y:S01]  /*11350*/  IMAD.MOV.U32 R202, RZ, RZ, R8 ;  /* 0x000000ffffca7224 */ /* 0x000fe200078e0008 */
[----:B------:R0:W-:Y:S01]  /*11360*/  STL [R1+0x200], R9 ;  /* 0x0002000901007387 */ /* 0x0001e20000100800 */
[----:B------:R-:W-:-:S03]  /*11370*/  IMAD.MOV.U32 R8, RZ, RZ, R203 ;  /* 0x000000ffff087224 */ /* 0x000fc600078e00cb */
[----:B------:R-:W3:Y:S01]  /*11380*/  LDL.LU R203, [R1+0x7b0] ;  /* 0x0007b00001cb7983 */ /* 0x000ee20000300800 */
[----:B------:R-:W-:Y:S02]  /*11390*/  IMAD.MOV.U32 R198, RZ, RZ, R10 ;  /* 0x000000ffffc67224 */ /* 0x000fe400078e000a */
[----:B------:R-:W-:Y:S02]  /*113a0*/  IMAD.MOV.U32 R10, RZ, RZ, R199 ;  /* 0x000000ffff0a7224 */ /* 0x000fe400078e00c7 */
[----:B------:R-:W-:Y:S02]  /*113b0*/  IMAD.MOV.U32 R204, RZ, RZ, R6 ;  /* 0x000000ffffcc7224 */ /* 0x000fe400078e0006 */
[----:B------:R-:W-:-:S04]  /*113c0*/  IMAD.WIDE R10, R193, 0x2, R10 ;  /* 0x00000002c10a7825 */ /* 0x000fc800078e020a */
[----:B------:R-:W-:Y:S02]  /*113d0*/  IMAD.MOV.U32 R6, RZ, RZ, R205 ;  /* 0x000000ffff067224 */ /* 0x000fe400078e00cd */
[----:B------:R-:W-:Y:S02]  /*113e0*/  IMAD.MOV.U32 R205, RZ, RZ, R208 ;  /* 0x000000ffffcd7224 */ /* 0x000fe400078e00d0 */
[----:B------:R-:W-:Y:S02]  /*113f0*/  IMAD.MOV.U32 R199, RZ, RZ, R10 ;  /* 0x000000ffffc77224 */ /* 0x000fe400078e000a */
[----:B------:R-:W-:Y:S02]  /*11400*/  IMAD.MOV.U32 R208, RZ, RZ, R11 ;  /* 0x000000ffffd07224 */ /* 0x000fe400078e000b */
[----:B------:R-:W-:Y:S02]  /*11410*/  IMAD.MOV.U32 R10, RZ, RZ, R200 ;  /* 0x000000ffff0a7224 */ /* 0x000fe400078e00c8 */
[----:B------:R-:W-:-:S02]  /*11420*/  IMAD.MOV.U32 R11, RZ, RZ, R209 ;  /* 0x000000ffff0b7224 */ /* 0x000fc400078e00d1 */
[----:B----4-:R-:W-:-:S04]  /*11430*/  IMAD.WIDE R6, R193, 0x2, R6 ;  /* 0x00000002c1067825 */ /* 0x010fc800078e0206 */
[----:B------:R-:W-:Y:S02]  /*11440*/  IMAD.MOV.U32 R209, RZ, RZ, R8 ;  /* 0x000000ffffd17224 */ /* 0x000fe400078e0008 */
[----:B------:R-:W-:Y:S01]  /*11450*/  IMAD.WIDE R10, R193, 0x2, R10 ;  /* 0x00000002c10a7825 */ /* 0x000fe200078e020a */
[----:B------:R1:W-:Y:S03]  /*11460*/  STL [R1+0x350], R7 ;  /* 0x0003500701007387 */ /* 0x0003e60000100800 */
[----:B0-----:R-:W-:Y:S02]  /*11470*/  IMAD.MOV.U32 R9, RZ, RZ, R205 ;  /* 0x000000ffff097224 */ /* 0x001fe400078e00cd */
[----:B------:R-:W-:Y:S02]  /*11480*/  IMAD.MOV.U32 R205, RZ, RZ, R6 ;  /* 0x000000ffffcd7224 */ /* 0x000fe400078e0006 */
[----:B------:R-:W-:-:S02]  /*11490*/  IMAD.MOV.U32 R6, RZ, RZ, R245 ;  /* 0x000000ffff067224 */ /* 0x000fc400078e00f5 */
[----:B------:R-:W4:Y:S01]  /*114a0*/  LDL.LU R245, [R1+0x7ac] ;  /* 0x0007ac0001f57983 */ /* 0x000f220000300800 */
[----:B-1----:R-:W-:-:S03]  /*114b0*/  IMAD.MOV.U32 R7, RZ, RZ, R210 ;  /* 0x000000ffff077224 */ /* 0x002fc600078e00d2 */
[----:B------:R-:W2:Y:S01]  /*114c0*/  LDL.LU R210, [R1+0x7a8] ;  /* 0x0007a80001d27983 */ /* 0x000ea20000300800 */
[----:B---3--:R-:W-:Y:S02]  /*114d0*/  IMAD.MOV.U32 R8, RZ, RZ, R203 ;  /* 0x000000ffff087224 */ /* 0x008fe400078e00cb */
[----:B------:R-:W-:Y:S02]  /*114e0*/  IMAD.MOV.U32 R203, RZ, RZ, R209 ;  /* 0x000000ffffcb7224 */ /* 0x000fe400078e00d1 */
[----:B------:R-:W-:Y:S02]  /*114f0*/  IMAD.MOV.U32 R209, RZ, RZ, R11 ;  /* 0x000000ffffd17224 */ /* 0x000fe400078e000b */
[----:B------:R-:W3:Y:S01]  /*11500*/  LDL.LU R11, [R1+0x208] ;  /* 0x00020800010b7983 */ /* 0x000ee20000300800 */
[----:B------:R-:W-:-:S04]  /*11510*/  LOP3.LUT R7, R7, R6, RZ, 0x3c, !PT ;  /* 0x0000000607077212 */ /* 0x000fc800078e3cff */
[----:B------:R-:W-:Y:S01]  /*11520*/  LOP3.LUT R6, R7, R6, RZ, 0x3c, !PT ;  /* 0x0000000607067212 */ /* 0x000fe200078e3cff */
[----:B------:R-:W-:-:S03]  /*11530*/  IMAD.WIDE R8, R193, 0x2, R8 ;  /* 0x00000002c1087825 */ /* 0x000fc600078e0208 */
[----:B------:R-:W-:Y:S01]  /*11540*/  LOP3.LUT R7, R7, R6, RZ, 0x3c, !PT ;  /* 0x0000000607077212 */ /* 0x000fe200078e3cff */
[----:B------:R-:W-:Y:S02]  /*11550*/  IMAD.MOV.U32 R200, RZ, RZ, R10 ;  /* 0x000000ffffc87224 */ /* 0x000fe400078e000a */
[----:B------:R-:W-:Y:S02]  /*11560*/  IMAD.MOV.U32 R10, RZ, RZ, R203 ;  /* 0x000000ffff0a7224 */ /* 0x000fe400078e00cb */
[----:B------:R-:W-:Y:S01]  /*11570*/  IMAD.WIDE R6, R193, 0x2, R6 ;  /* 0x00000002c1067825 */ /* 0x000fe200078e0206 */
[----:B------:R0:W-:Y:S03]  /*11580*/  STL [R1+0x204], R9 ;  /* 0x0002040901007387 */ /* 0x0001e60000100800 */
[----:B------:R-:W-:Y:S02]  /*11590*/  IMAD.MOV.U32 R203, RZ, RZ, R8 ;  /* 0x000000ffffcb7224 */ /* 0x000fe400078e0008 */
[----:B------:R-:W-:-:S02]  /*115a0*/  IMAD.MOV.U32 R8, RZ, RZ, R237 ;  /* 0x000000ffff087224 */ /* 0x000fc400078e00ed */
[----:B------:R-:W4:Y:S01]  /*115b0*/  LDL.LU R237, [R1+0x7a4] ;  /* 0x0007a40001ed7983 */ /* 0x000f220000300800 */
[----:B0-----:R-:W-:-:S03]  /*115c0*/  IMAD.MOV.U32 R9, RZ, RZ, R238 ;  /* 0x000000ffff097224 */ /* 0x001fc600078e00ee */
[----:B------:R-:W4:Y:S04]  /*115d0*/  LDL.LU R238, [R1+0x7a0] ;  /* 0x0007a00001ee7983 */ /* 0x000f280000300800 */
[----:B------:R0:W-:Y:S01]  /*115e0*/  STL [R1+0x48c], R6 ;  /* 0x00048c0601007387 */ /* 0x0001e20000100800 */
[----:B------:R-:W-:-:S03]  /*115f0*/  LOP3.LUT R9, R9, R8, RZ, 0x3c, !PT ;  /* 0x0000000809097212 */ /* 0x000fc600078e3cff */
[----:B------:R1:W-:Y:S01]  /*11600*/  STL [R1+0x354], R7 ;  /* 0x0003540701007387 */ /* 0x0003e20000100800 */
[----:B------:R-:W-:-:S03]  /*11610*/  LOP3.LUT R8, R9, R8, RZ, 0x3c, !PT ;  /* 0x0000000809087212 */ /* 0x000fc600078e3cff */
[----:B0-----:R-:W4:Y:S01]  /*11620*/  LDL.LU R6, [R1+0x35c] ;  /* 0x00035c0001067983 */ /* 0x001f220000300800 */
[----:B-1----:R-:W-:Y:S01]  /*11630*/  IMAD.MOV.U32 R7, RZ, RZ, R10 ;  /* 0x000000ffff077224 */ /* 0x002fe200078e000a */
[----:B------:R-:W-:-:S03]  /*11640*/  LOP3.LUT R9, R9, R8, RZ, 0x3c, !PT ;  /* 0x0000000809097212 */ /* 0x000fc600078e3cff */
[----:B------:R-:W-:-:S04]  /*11650*/  IMAD.WIDE R8, R193, 0x2, R8 ;  /* 0x00000002c1087825 */ /* 0x000fc800078e0208 */
[----:B---3--:R-:W-:Y:S02]  /*11660*/  IMAD.MOV.U32 R10, RZ, RZ, R11 ;  /* 0x000000ffff0a7224 */ /* 0x008fe400078e000b */
[----:B--2---:R-:W-:Y:S02]  /*11670*/  IMAD.MOV.U32 R11, RZ, RZ, R210 ;  /* 0x000000ffff0b7224 */ /* 0x004fe400078e00d2 */
[----:B------:R-:W-:-:S05]  /*11680*/  IMAD.WIDE R10, R193, 0x2, R10 ;  /* 0x00000002c10a7825 */ /* 0x000fca00078e020a */
[----:B------:R-:W-:Y:S04]  /*11690*/  STL [R1+0x208], R10 ;  /* 0x0002080a01007387 */ /* 0x000fe80000100800 */
[----:B------:R0:W-:Y:S04]  /*116a0*/  STL [R1+0x358], R8 ;  /* 0x0003580801007387 */ /* 0x0001e80000100800 */
[----:B------:R1:W-:Y:S04]  /*116b0*/  STL [R1+0x20c], R9 ;  /* 0x00020c0901007387 */ /* 0x0003e80000100800 */
[----:B0-----:R-:W2:Y:S04]  /*116c0*/  LDL.LU R8, [R1+0x214] ;  /* 0x0002140001087983 */ /* 0x001ea80000300800 */
[----:B-1----:R-:W2:Y:S01]  /*116d0*/  LDL.LU R9, [R1+0x360] ;  /* 0x0003600001097983 */ /* 0x002ea20000300800 */
[----:B----4-:R-:W-:-:S04]  /*116e0*/  LOP3.LUT R7, R7, R6, RZ, 0x3c, !PT ;  /* 0x0000000607077212 */ /* 0x010fc800078e3cff */
[----:B------:R-:W-:-:S04]  /*116f0*/  LOP3.LUT R6, R7, R6, RZ, 0x3c, !PT ;  /* 0x0000000607067212 */ /* 0x000fc800078e3cff */
[----:B------:R-:W-:Y:S01]  /*11700*/  LOP3.LUT R7, R7, R6, RZ, 0x3c, !PT ;  /* 0x0000000607077212 */ /* 0x000fe200078e3cff */
[----:B------:R-:W-:Y:S02]  /*11710*/  IMAD.MOV.U32 R210, RZ, RZ, R11 ;  /* 0x000000ffffd27224 */ /* 0x000fe400078e000b */
[----:B------:R-:W-:Y:S02]  /*11720*/  IMAD.MOV.U32 R10, RZ, RZ, R212 ;  /* 0x000000ffff0a7224 */ /* 0x000fe400078e00d4 */
[----:B------:R-:W-:-:S04]  /*11730*/  IMAD.WIDE R6, R193, 0x2, R6 ;  /* 0x00000002c1067825 */ /* 0x000fc800078e0206 */
[----:B------:R-:W-:Y:S01]  /*11740*/  IMAD.MOV.U32 R11, RZ, RZ, R211 ;  /* 0x000000ffff0b7224 */ /* 0x000fe200078e00d3 */
[----:B------:R0:W-:Y:S01]  /*11750*/  STL [R1+0x490], R6 ;  /* 0x0004900601007387 */ /* 0x0001e20000100800 */
[----:B------:R-:W-:-:S03]  /*11760*/  IMAD.WIDE R10, R193, 0x2, R10 ;  /* 0x00000002c10a7825 */ /* 0x000fc600078e020a */
[----:B------:R1:W-:Y:S01]  /*11770*/  STL [R1+0x35c], R7 ;  /* 0x00035c0701007387 */ /* 0x0003e20000100800 */
[----:B------:R-:W-:Y:S02]  /*11780*/  IMAD.MOV.U32 R211, RZ, RZ, R11 ;  /* 0x000000ffffd37224 */ /* 0x000fe400078e000b */
[----:B0-----:R-:W-:Y:S02]  /*11790*/  IMAD.MOV.U32 R6, RZ, RZ, R206 ;  /* 0x000000ffff067224 */ /* 0x001fe400078e00ce */
[----:B------:R-:W3:Y:S01]  /*117a0*/  LDL.LU R206, [R1+0x79c] ;  /* 0x00079c0001ce7983 */ /* 0x000ee20000300800 */
[----:B-1----:R-:W-:-:S03]  /*117b0*/  IMAD.MOV.U32 R7, RZ, RZ, R228 ;  /* 0x000000ffff077224 */ /* 0x002fc600078e00e4 */
[----:B------:R-:W4:Y:S04]  /*117c0*/  LDL.LU R228, [R1+0x798] ;  /* 0x0007980001e47983 */ /* 0x000f280000300800 */
[----:B------:R-:W3:Y:S01]  /*117d0*/  LDL.LU R212, [R1+0x794] ;  /* 0x0007940001d47983 */ /* 0x000ee20000300800 */
[----:B------:R-:W-:-:S03]  /*117e0*/  LOP3.LUT R7, R7, R6, RZ, 0x3c, !PT ;  /* 0x0000000607077212 */ /* 0x000fc600078e3cff */
[----:B------:R0:W-:Y:S01]  /*117f0*/  STL [R1+0x210], R10 ;  /* 0x0002100a01007387 */ /* 0x0001e20000100800 */
[----:B------:R-:W-:-:S03]  /*11800*/  LOP3.LUT R6, R7, R6, RZ, 0x3c, !PT ;  /* 0x0000000607067212 */ /* 0x000fc600078e3cff */
[----:B0-----:R-:W4:Y:S04]  /*11810*/  LDL.LU R10, [R1+0x498] ;  /* 0x00049800010a7983 */ /* 0x001f280000300800 */
[----:B------:R-:W3:Y:S01]  /*11820*/  LDL.LU R11, [R1+0x218] ;  /* 0x00021800010b7983 */ /* 0x000ee20000300800 */
[----:B------:R-:W-:-:S03]  /*11830*/  LOP3.LUT R7, R7, R6, RZ, 0x3c, !PT ;  /* 0x0000000607077212 */ /* 0x000fc600078e3cff */
[----:B------:R-:W-:Y:S01]  /*11840*/  IMAD.WIDE R6, R193, 0x2, R6 ;  /* 0x00000002c1067825 */ /* 0x000fe200078e0206 */
[----:B--2---:R-:W-:-:S04]  /*11850*/  LOP3.LUT R9, R9, R8, RZ, 0x3c, !PT ;  /* 0x0000000809097212 */ /* 0x004fc800078e3cff */
[----:B------:R-:W-:-:S04]  /*11860*/  LOP3.LUT R8, R9, R8, RZ, 0x3c, !PT ;  /* 0x0000000809087212 */ /* 0x000fc800078e3cff */
[----:B------:R-:W-:-:S03]  /*11870*/  LOP3.LUT R9, R9, R8, RZ, 0x3c, !PT ;  /* 0x0000000809097212 */ /* 0x000fc600078e3cff */
[----:B------:R-:W-:-:S05]  /*11880*/  IMAD.WIDE R8, R193, 0x2, R8 ;  /* 0x00000002c1087825 */ /* 0x000fca00078e0208 */
[----:B------:R0:W-:Y:S04]  /*11890*/  STL [R1+0x360], R8 ;  /* 0x0003600801007387 */ /* 0x0001e80000100800 */
[----:B------:R1:W-:Y:S01]  /*118a0*/  STL [R1+0x214], R9 ;  /* 0x0002140901007387 */ /* 0x0003e20000100800 */
[----:B0-----:R-:W-:-:S03]  /*118b0*/  IMAD.MOV.U32 R8, RZ, RZ, R229 ;  /* 0x000000ffff087224 */ /* 0x001fc600078e00e5 */
[----:B------:R-:W2:Y:S01]  /*118c0*/  LDL.LU R229, [R1+0x790] ;  /* 0x0007900001e57983 */ /* 0x000ea20000300800 */
[----:B-1----:R-:W-:-:S03]  /*118d0*/  IMAD.MOV.U32 R9, RZ, RZ, R240 ;  /* 0x000000ffff097224 */ /* 0x002fc600078e00f0 */
[----:B------:R-:W2:Y:S04]  /*118e0*/  LDL.LU R240, [R1+0x78c] ;  /* 0x00078c0001f07983 */ /* 0x000ea80000300800 */
[----:B------:R0:W-:Y:S04]  /*118f0*/  STL [R1+0x494], R6 ;  /* 0x0004940601007387 */ /* 0x0001e80000100800 */
[----:B------:R4:W-:Y:S04]  /*11900*/  STL [R1+0x364], R7 ;  /* 0x0003640701007387 */ /* 0x0009e80000100800 */
[----:B0-----:R-:W2:Y:S01]  /*11910*/  LDL.LU R6, [R1+0x36c] ;  /* 0x00036c0001067983 */ /* 0x001ea20000300800 */
[----:B------:R-:W-:-:S04]  /*11920*/  LOP3.LUT R9, R9, R8, RZ, 0x3c, !PT ;  /* 0x0000000809097212 */ /* 0x000fc800078e3cff */
[----:B------:R-:W-:-:S04]  /*11930*/  LOP3.LUT R8, R9, R8, RZ, 0x3c, !PT ;  /* 0x0000000809087212 */ /* 0x000fc800078e3cff */
[----:B------:R-:W-:Y:S01]  /*11940*/  LOP3.LUT R9, R9, R8, RZ, 0x3c, !PT ;  /* 0x0000000809097212 */ /* 0x000fe200078e3cff */
[----:B----4-:R-:W-:Y:S02]  /*11950*/  IMAD.MOV.U32 R7, RZ, RZ, R10 ;  /* 0x000000ffff077224 */ /* 0x010fe400078e000a */
[----:B---3--:R-:W-:Y:S02]  /*11960*/  IMAD.MOV.U32 R10, RZ, RZ, R11 ;  /* 0x000000ffff0a7224 */ /* 0x008fe400078e000b */
[----:B------:R-:W-:Y:S02]  /*11970*/  IMAD.MOV.U32 R11, RZ, RZ, R212 ;  /* 0x000000ffff0b7224 */ /* 0x000fe400078e00d4 */
[----:B------:R-:W-:-:S04]  /*11980*/  IMAD.WIDE R8, R193, 0x2, R8 ;  /* 0x00000002c1087825 */ /* 0x000fc800078e0208 */
[----:B------:R-:W-:-:S05]  /*11990*/  IMAD.WIDE R10, R193, 0x2, R10 ;  /* 0x00000002c10a7825 */ /* 0x000fca00078e020a */
[----:B------:R-:W-:Y:S04]  /*119a0*/  STL [R1+0x218], R10 ;  /* 0x0002180a01007387 */ /* 0x000fe80000100800 */
[----:B------:R0:W-:Y:S04]  /*119b0*/  STL [R1+0x368], R8 ;  /* 0x0003680801007387 */ /* 0x0001e80000100800 */
[----:B------:R1:W-:Y:S04]  /*119c0*/  STL [R1+0x21c], R9 ;  /* 0x00021c0901007387 */ /* 0x0003e80000100800 */
[----:B0-----:R-:W3:Y:S04]  /*119d0*/  LDL.LU R8, [R1+0x224] ;  /* 0x0002240001087983 */ /* 0x001ee80000300800 */
[----:B-1----:R-:W3:Y:S01]  /*119e0*/  LDL.LU R9, [R1+0x370] ;  /* 0x0003700001097983 */ /* 0x002ee20000300800 */
[----:B------:R-:W-:-:S02]  /*119f0*/  IMAD.MOV.U32 R212, RZ, RZ, R11 ;  /* 0x000000ffffd47224 */ /* 0x000fc400078e000b */
[----:B------:R-:W-:Y:S02]  /*11a00*/  IMAD.MOV.U32 R10, RZ, RZ, R214 ;  /* 0x000000ffff0a7224 */ /* 0x000fe400078e00d6 */
[----:B------:R-:W-:Y:S02]  /*11a10*/  IMAD.MOV.U32 R11, RZ, RZ, R213 ;  /* 0x000000ffff0b7224 */ /* 0x000fe400078e00d5 */
[----:B------:R-:W-:-:S04]  /*11a20*/  IMAD.WIDE R10, R193, 0x2, R10 ;  /* 0x00000002c10a7825 */ /* 0x000fc800078e020a */
[----:B------:R-:W-:Y:S01]  /*11a30*/  IMAD.MOV.U32 R213, RZ, RZ, R11 ;  /* 0x000000ffffd57224 */ /* 0x000fe200078e000b */
        /* <DEDUP_REMOVED lines=9> */
[----:B------:R-:W4:Y:S04]  /*11ad0*/  LDL.LU R246, [R1+0x784] ;  /* 0x0007840001f67983 */ /* 0x000f280000300800 */
[----:B------:R-:W2:Y:S04]  /*11ae0*/  LDL.LU R214, [R1+0x780] ;  /* 0x0007800001d67983 */ /* 0x000ea80000300800 */
[----:B------:R0:W-:Y:S04]  /*11af0*/  STL [R1+0x220], R10 ;  /* 0x0002200a01007387 */ /* 0x0001e80000100800 */
[----:B0-----:R-:W4:Y:S04]  /*11b00*/  LDL.LU R10, [R1+0x4a0] ;  /* 0x0004a000010a7983 */ /* 0x001f280000300800 */
[----:B------:R-:W2:Y:S01]  /*11b10*/  LDL.LU R11, [R1+0x228] ;  /* 0x00022800010b7983 */ /* 0x000ea20000300800 */
[----:B---3--:R-:W-:-:S04]  /*11b20*/  LOP3.LUT R9, R9, R8, RZ, 0x3c, !PT ;  /* 0x0000000809097212 */ /* 0x008fc800078e3cff */
[----:B------:R-:W-:-:S04]  /*11b30*/  LOP3.LUT R8, R9, R8, RZ, 0x3c, !PT ;  /* 0x0000000809087212 */ /* 0x000fc800078e3cff */
[----:B------:R-:W-:Y:S02]  /*11b40*/  LOP3.LUT R9, R9, R8, RZ, 0x3c, !PT ;  /* 0x0000000809097212 */ /* 0x000fe400078e3cff */
[----:B------:R-:W-:Y:S01]  /*11b50*/  LOP3.LUT R7, R7, R6, RZ, 0x3c, !PT ;  /* 0x0000000607077212 */ /* 0x000fe200078e3cff */
[----:B------:R-:W-:-:S03]  /*11b60*/  IMAD.WIDE R8, R193, 0x2, R8 ;  /* 0x00000002c1087825 */ /* 0x000fc600078e0208 */
[C---:B------:R-:W-:Y:S02]  /*11b70*/  LOP3.LUT R6, R7.reuse, R6, RZ, 0x3c, !PT ;  /* 0x0000000607067212 */ /* 0x040fe400078e3cff */
[----:B------:R0:W-:Y:S02]  /*11b80*/  STL [R1+0x370], R8 ;  /* 0x0003700801007387 */ /* 0x0001e40000100800 */
[----:B------:R-:W-:Y:S02]  /*11b90*/  LOP3.LUT R7, R7, R6, RZ, 0x3c, !PT ;  /* 0x0000000607077212 */ /* 0x000fe400078e3cff */
[----:B------:R1:W-:Y:S01]  /*11ba0*/  STL [R1+0x224], R9 ;  /* 0x0002240901007387 */ /* 0x0003e20000100800 */
[----:B------:R-:W-:-:S04]  /*11bb0*/  IMAD.WIDE R6, R193, 0x2, R6 ;  /* 0x00000002c1067825 */ /* 0x000fc800078e0206 */
[----:B0-----:R-:W-:Y:S02]  /*11bc0*/  IMAD.MOV.U32 R8, RZ, RZ, R4 ;  /* 0x000000ffff087224 */ /* 0x001fe400078e0004 */
[----:B-1----:R-:W-:Y:S01]  /*11bd0*/  IMAD.MOV.U32 R9, RZ, RZ, R230 ;  /* 0x000000ffff097224 */ /* 0x002fe200078e00e6 */
[----:B------:R-:W3:Y:S04]  /*11be0*/  LDL.LU R4, [R1+0x77c] ;  /* 0x00077c0001047983 */ /* 0x000ee80000300800 */
[-C--:B------:R-:W-:Y:S01]  /*11bf0*/  LOP3.LUT R9, R9, R8.reuse, RZ, 0x3c, !PT ;  /* 0x0000000809097212 */ /* 0x080fe200078e3cff */
[----:B------:R-:W3:Y:S03]  /*11c00*/  LDL.LU R230, [R1+0x778] ;  /* 0x0007780001e67983 */ /* 0x000ee60000300800 */
[C---:B------:R-:W-:Y:S01]  /*11c10*/  LOP3.LUT R8, R9.reuse, R8, RZ, 0x3c, !PT ;  /* 0x0000000809087212 */ /* 0x040fe200078e3cff */
[----:B------:R0:W-:Y:S04]  /*11c20*/  STL [R1+0x49c], R6 ;  /* 0x00049c0601007387 */ /* 0x0001e80000100800 */
[----:B------:R4:W-:Y:S01]  /*11c30*/  STL [R1+0x374], R7 ;  /* 0x0003740701007387 */ /* 0x0009e20000100800 */
[----:B------:R-:W-:-:S03]  /*11c40*/  LOP3.LUT R9, R9, R8, RZ, 0x3c, !PT ;  /* 0x0000000809097212 */ /* 0x000fc600078e3cff */
[C---:B------:R-:W-:Y:S01]  /*11c50*/  IMAD.WIDE R8, R193.reuse, 0x2, R8 ;  /* 0x00000002c1087825 */ /* 0x040fe200078e0208 */
[----:B0-----:R-:W3:Y:S03]  /*11c60*/  LDL.LU R6, [R1+0x37c] ;  /* 0x00037c0001067983 */ /* 0x001ee60000300800 */
[----:B----4-:R-:W-:Y:S02]  /*11c70*/  IMAD.MOV.U32 R7, RZ, RZ, R10 ;  /* 0x000000ffff077224 */ /* 0x010fe400078e000a */
[----:B--2---:R-:W-:Y:S02]  /*11c80*/  IMAD.MOV.U32 R10, RZ, RZ, R11 ;  /* 0x000000ffff0a7224 */ /* 0x004fe400078e000b */
[----:B------:R-:W-:Y:S02]  /*11c90*/  IMAD.MOV.U32 R11, RZ, RZ, R214 ;  /* 0x000000ffff0b7224 */ /* 0x000fe400078e00d6 */
[----:B------:R-:W-:-:S05]  /*11ca0*/  IMAD.WIDE R10, R193, 0x2, R10 ;  /* 0x00000002c10a7825 */ /* 0x000fca00078e020a */
[----:B------:R-:W-:Y:S04]  /*11cb0*/  STL [R1+0x228], R10 ;  /* 0x0002280a01007387 */ /* 0x000fe80000100800 */
[----:B------:R0:W-:Y:S04]  /*11cc0*/  STL [R1+0x378], R8 ;  /* 0x0003780801007387 */ /* 0x0001e80000100800 */
[----:B------:R1:W-:Y:S04]  /*11cd0*/  STL [R1+0x22c], R9 ;  /* 0x00022c0901007387 */ /* 0x0003e80000100800 */
[----:B0-----:R-:W2:Y:S04]  /*11ce0*/  LDL.LU R8, [R1+0x234] ;  /* 0x0002340001087983 */ /* 0x001ea80000300800 */
[----:B-1----:R-:W2:Y:S01]  /*11cf0*/  LDL.LU R9, [R1+0x380] ;  /* 0x0003800001097983 */ /* 0x002ea20000300800 */
[----:B------:R-:W-:-:S02]  /*11d00*/  IMAD.MOV.U32 R214, RZ, RZ, R11 ;  /* 0x000000ffffd67224 */ /* 0x000fc400078e000b */
[----:B------:R-:W-:Y:S02]  /*11d10*/  IMAD.MOV.U32 R10, RZ, RZ, R216 ;  /* 0x000000ffff0a7224 */ /* 0x000fe400078e00d8 */
[----:B------:R-:W-:Y:S01]  /*11d20*/  IMAD.MOV.U32 R11, RZ, RZ, R215 ;  /* 0x000000ffff0b7224 */ /* 0x000fe200078e00d7 */
[----:B---3--:R-:W-:-:S04]  /*11d30*/  LOP3.LUT R7, R7, R6, RZ, 0x3c, !PT ;  /* 0x0000000607077212 */ /* 0x008fc800078e3cff */
[----:B------:R-:W-:-:S04]  /*11d40*/  LOP3.LUT R6, R7, R6, RZ, 0x3c, !PT ;  /* 0x0000000607067212 */ /* 0x000fc800078e3cff */
[----:B------:R-:W-:-:S03]  /*11d50*/  LOP3.LUT R7, R7, R6, RZ, 0x3c, !PT ;  /* 0x0000000607077212 */ /* 0x000fc600078e3cff */
[----:B------:R-:W-:-:S04]  /*11d60*/  IMAD.WIDE R6, R193, 0x2, R6 ;  /* 0x00000002c1067825 */ /* 0x000fc800078e0206 */
[----:B------:R-:W-:Y:S01]  /*11d70*/  IMAD.WIDE R10, R193, 0x2, R10 ;  /* 0x00000002c10a7825 */ /* 0x000fe200078e020a */
[----:B------:R0:W-:Y:S04]  /*11d80*/  STL [R1+0x4a0], R6 ;  /* 0x0004a00601007387 */ /* 0x0001e80000100800 */
[----:B------:R1:W-:Y:S01]  /*11d90*/  STL [R1+0x37c], R7 ;  /* 0x00037c0701007387 */ /* 0x0003e20000100800 */
[----:B------:R-:W-:Y:S02]  /*11da0*/  IMAD.MOV.U32 R215, RZ, RZ, R11 ;  /* 0x000000ffffd77224 */ /* 0x000fe400078e000b */
[----:B0-----:R-:W-:Y:S02]  /*11db0*/  IMAD.MOV.U32 R6, RZ, RZ, R242 ;  /* 0x000000ffff067224 */ /* 0x001fe400078e00f2 */
[----:B------:R-:W3:Y:S01]  /*11dc0*/  LDL.LU R242, [R1+0x774] ;  /* 0x0007740001f27983 */ /* 0x000ee20000300800 */
[----:B-1----:R-:W-:-:S03]  /*11dd0*/  IMAD.MOV.U32 R7, RZ, RZ, R250 ;  /* 0x000000ffff077224 */ /* 0x002fc600078e00fa */
[----:B------:R-:W4:Y:S04]  /*11de0*/  LDL.LU R250, [R1+0x770] ;  /* 0x0007700001fa7983 */ /* 0x000f280000300800 */
[----:B------:R-:W3:Y:S04]  /*11df0*/  LDL.LU R216, [R1+0x76c] ;  /* 0x00076c0001d87983 */ /* 0x000ee80000300800 */
[----:B------:R0:W-:Y:S04]  /*11e00*/  STL [R1+0x230], R10 ;  /* 0x0002300a01007387 */ /* 0x0001e80000100800 */
[----:B0-----:R-:W4:Y:S04]  /*11e10*/  LDL.LU R10, [R1+0x4a8] ;  /* 0x0004a800010a7983 */ /* 0x001f280000300800 */
[----:B------:R-:W3:Y:S01]  /*11e20*/  LDL.LU R11, [R1+0x238] ;  /* 0x00023800010b7983 */ /* 0x000ee20000300800 */
[----:B--2---:R-:W-:-:S04]  /*11e30*/  LOP3.LUT R9, R9, R8, RZ, 0x3c, !PT ;  /* 0x0000000809097212 */ /* 0x004fc800078e3cff */
[----:B------:R-:W-:-:S04]  /*11e40*/  LOP3.LUT R8, R9, R8, RZ, 0x3c, !PT ;  /* 0x0000000809087212 */ /* 0x000fc800078e3cff */
[----:B------:R-:W-:-:S03]  /*11e50*/  LOP3.LUT R9, R9, R8, RZ, 0x3c, !PT ;  /* 0x0000000809097212 */ /* 0x000fc600078e3cff */
[----:B------:R-:W-:-:S05]  /*11e60*/  IMAD.WIDE R8, R193, 0x2, R8 ;  /* 0x00000002c1087825 */ /* 0x000fca00078e0208 */
[----:B------:R0:W-:Y:S04]  /*11e70*/  STL [R1+0x380], R8 ;  /* 0x0003800801007387 */ /* 0x0001e80000100800 */
[----:B------:R1:W-:Y:S04]  /*11e80*/  STL [R1+0x234], R9 ;  /* 0x0002340901007387 */ /* 0x0003e80000100800 */
[----:B0-----:R-:W2:Y:S01]  /*11e90*/  LDL.LU R8, [R1+0x23c] ;  /* 0x00023c0001087983 */ /* 0x001ea20000300800 */
[----:B------:R-:W-:-:S04]  /*11ea0*/  LOP3.LUT R7, R7, R6, RZ, 0x3c, !PT ;  /* 0x0000000607077212 */ /* 0x000fc800078e3cff */
[C---:B------:R-:W-:Y:S01]  /*11eb0*/  LOP3.LUT R6, R7.reuse, R6, RZ, 0x3c, !PT ;  /* 0x0000000607067212 */ /* 0x040fe200078e3cff */
[----:B-1----:R-:W-:Y:S02]  /*11ec0*/  IMAD.MOV.U32 R9, RZ, RZ, R231 ;  /* 0x000000ffff097224 */ /* 0x002fe400078e00e7 */
[----:B------:R-:W2:Y:S01]  /*11ed0*/  LDL.LU R231, [R1+0x768] ;  /* 0x0007680001e77983 */ /* 0x000ea20000300800 */
[----:B------:R-:W-:-:S03]  /*11ee0*/  LOP3.LUT R7, R7, R6, RZ, 0x3c, !PT ;  /* 0x0000000607077212 */ /* 0x000fc600078e3cff */
[----:B------:R-:W-:-:S05]  /*11ef0*/  IMAD.WIDE R6, R193, 0x2, R6 ;  /* 0x00000002c1067825 */ /* 0x000fca00078e0206 */
[----:B------:R0:W-:Y:S04]  /*11f00*/  STL [R1+0x4a4], R6 ;  /* 0x0004a40601007387 */ /* 0x0001e80000100800 */
[----:B------:R4:W-:Y:S04]  /*11f10*/  STL [R1+0x384], R7 ;  /* 0x0003840701007387 */ /* 0x0009e80000100800 */
[----:B0-----:R-:W2:Y:S01]  /*11f20*/  LDL.LU R6, [R1+0x38c] ;  /* 0x00038c0001067983 */ /* 0x001ea20000300800 */
[----:B----4-:R-:W-:Y:S02]  /*11f30*/  IMAD.MOV.U32 R7, RZ, RZ, R10 ;  /* 0x000000ffff077224 */ /* 0x010fe400078e000a */
[----:B---3--:R-:W-:-:S02]  /*11f40*/  IMAD.MOV.U32 R10, RZ, RZ, R11 ;  /* 0x000000ffff0a7224 */ /* 0x008fc400078e000b */
[----:B------:R-:W-:Y:S02]  /*11f50*/  IMAD.MOV.U32 R11, RZ, RZ, R216 ;  /* 0x000000ffff0b7224 */ /* 0x000fe400078e00d8 */
[----:B------:R-:W-:-:S05]  /*11f60*/  IMAD.WIDE R10, R193, 0x2, R10 ;  /* 0x00000002c10a7825 */ /* 0x000fca00078e020a */
[----:B------:R-:W-:Y:S01]  /*11f70*/  STL [R1+0x238], R10 ;  /* 0x0002380a01007387 */ /* 0x000fe20000100800 */
[----:B--2---:R-:W-:-:S04]  /*11f80*/  LOP3.LUT R9, R9, R8, RZ, 0x3c, !PT ;  /* 0x0000000809097212 */ /* 0x004fc800078e3cff */
[----:B------:R-:W-:-:S04]  /*11f90*/  LOP3.LUT R8, R9, R8, RZ, 0x3c, !PT ;  /* 0x0000000809087212 */ /* 0x000fc800078e3cff */
[----:B------:R-:W-:-:S03]  /*11fa0*/  LOP3.LUT R9, R9, R8, RZ, 0x3c, !PT ;  /* 0x0000000809097212 */ /* 0x000fc600078e3cff */
[----:B------:R-:W-:-:S05]  /*11fb0*/  IMAD.WIDE R8, R193, 0x2, R8 ;  /* 0x00000002c1087825 */ /* 0x000fca00078e0208 */
[----:B------:R0:W-:Y:S04]  /*11fc0*/  STL [R1+0x388], R8 ;  /* 0x0003880801007387 */ /* 0x0001e80000100800 */
[----:B------:R1:W-:Y:S04]  /*11fd0*/  STL [R1+0x23c], R9 ;  /* 0x00023c0901007387 */ /* 0x0003e80000100800 */
[----:B0-----:R-:W2:Y:S04]  /*11fe0*/  LDL.LU R8, [R1+0x244] ;  /* 0x0002440001087983 */ /* 0x001ea80000300800 */
[----:B-1----:R-:W2:Y:S01]  /*11ff0*/  LDL.LU R9, [R1+0x390] ;  /* 0x0003900001097983 */ /* 0x002ea20000300800 */
[----:B------:R-:W-:-:S04]  /*12000*/  LOP3.LUT R7, R7, R6, RZ, 0x3c, !PT ;  /* 0x0000000607077212 */ /* 0x000fc800078e3cff */
        /* <DEDUP_REMOVED lines=14> */
[----:B------:R-:W4:Y:S04]  /*120f0*/  LDL.LU R248, [R1+0x75c] ;  /* 0x00075c0001f87983 */ /* 0x000f280000300800 */
[----:B------:R0:W-:Y:S04]  /*12100*/  STL [R1+0x240], R10 ;  /* 0x0002400a01007387 */ /* 0x0001e80000100800 */
[----:B0-----:R-:W3:Y:S04]  /*12110*/  LDL.LU R10, [R1+0x4b0] ;  /* 0x0004b000010a7983 */ /* 0x001ee80000300800 */
[----:B------:R-:W4:Y:S01]  /*12120*/  LDL.LU R11, [R1+0x248] ;  /* 0x00024800010b7983 */ /* 0x000f220000300800 */
        /* <DEDUP_REMOVED lines=8> */
[----:B------:R-:W-:-:S04]  /*121b0*/  LOP3.LUT R7, R7, R6, RZ, 0x3c, !PT ;  /* 0x0000000607077212 */ /* 0x000fc800078e3cff */
[C---:B------:R-:W-:Y:S01]  /*121c0*/  LOP3.LUT R6, R7.reuse, R6, RZ, 0x3c, !PT ;  /* 0x0000000607067212 */ /* 0x040fe200078e3cff */
[----:B-1----:R-:W-:Y:S02]  /*121d0*/  IMAD.MOV.U32 R9, RZ, RZ, R247 ;  /* 0x000000ffff097224 */ /* 0x002fe400078e00f7 */
[----:B------:R-:W2:Y:S01]  /*121e0*/  LDL.LU R247, [R1+0x754] ;  /* 0x0007540001f77983 */ /* 0x000ea20000300800 */
[----:B------:R-:W-:Y:S02]  /*121f0*/  LOP3.LUT R7, R7, R6, RZ, 0x3c, !PT ;  /* 0x0000000607077212 */ /* 0x000fe400078e3cff */
[----:B------:R-:W-:Y:S01]  /*12200*/  LOP3.LUT R9, R9, R8, RZ, 0x3c, !PT ;  /* 0x0000000809097212 */ /* 0x000fe200078e3cff */
[----:B------:R-:W-:-:S03]  /*12210*/  IMAD.WIDE R6, R193, 0x2, R6 ;  /* 0x00000002c1067825 */ /* 0x000fc600078e0206 */
[C---:B------:R-:W-:Y:S02]  /*12220*/  LOP3.LUT R8, R9.reuse, R8, RZ, 0x3c, !PT ;  /* 0x0000000809087212 */ /* 0x040fe400078e3cff */
[----:B------:R0:W-:Y:S02]  /*12230*/  STL [R1+0x4ac], R6 ;  /* 0x0004ac0601007387 */ /* 0x0001e40000100800 */
[----:B------:R-:W-:Y:S02]  /*12240*/  LOP3.LUT R9, R9, R8, RZ, 0x3c, !PT ;  /* 0x0000000809097212 */ /* 0x000fe400078e3cff */
[----:B------:R3:W-:Y:S01]  /*12250*/  STL [R1+0x394], R7 ;  /* 0x0003940701007387 */ /* 0x0007e20000100800 */
[----:B------:R-:W-:-:S03]  /*12260*/  IMAD.WIDE R8, R193, 0x2, R8 ;  /* 0x00000002c1087825 */ /* 0x000fc600078e0208 */
[----:B0-----:R-:W2:Y:S01]  /*12270*/  LDL.LU R6, [R1+0x39c] ;  /* 0x00039c0001067983 */ /* 0x001ea20000300800 */
[----:B---3--:R-:W-:Y:S02]  /*12280*/  IMAD.MOV.U32 R7, RZ, RZ, R10 ;  /* 0x000000ffff077224 */ /* 0x008fe400078e000a */
[----:B----4-:R-:W-:Y:S02]  /*12290*/  IMAD.MOV.U32 R10, RZ, RZ, R11 ;  /* 0x000000ffff0a7224 */ /* 0x010fe400078e000b */
[----:B--2---:R-:W-:Y:S02]  /*122a0*/  IMAD.MOV.U32 R11, RZ, RZ, R218 ;  /* 0x000000ffff0b7224 */ /* 0x004fe400078e00da */
[----:B------:R-:W-:-:S05]  /*122b0*/  IMAD.WIDE R10, R193, 0x2, R10 ;  /* 0x00000002c10a7825 */ /* 0x000fca00078e020a */
[----:B------:R-:W-:Y:S04]  /*122c0*/  STL [R1+0x248], R10 ;  /* 0x0002480a01007387 */ /* 0x000fe80000100800 */
        /* <DEDUP_REMOVED lines=32> */
[----:B------:R-:W-:-:S04]  /*124d0*/  LOP3.LUT R6, R7, R6, RZ, 0x3c, !PT ;  /* 0x0000000607067212 */ /* 0x000fc800078e3cff */
[----:B------:R-:W-:Y:S01]  /*124e0*/  LOP3.LUT R7, R7, R6, RZ, 0x3c, !PT ;  /* 0x0000000607077212 */ /* 0x000fe200078e3cff */
[----:B-1----:R-:W-:Y:S02]  /*124f0*/  IMAD.MOV.U32 R9, RZ, RZ, R234 ;  /* 0x000000ffff097224 */ /* 0x002fe400078e00ea */
[----:B------:R-:W2:Y:S01]  /*12500*/  LDL.LU R234, [R1+0x740] ;  /* 0x0007400001ea7983 */ /* 0x000ea20000300800 */
[----:B------:R-:W-:Y:S02]  /*12510*/  IMAD.WIDE R6, R193, 0x2, R6 ;  /* 0x00000002c1067825 */ /* 0x000fe400078e0206 */
[----:B------:R-:W-:-:S03]  /*12520*/  LOP3.LUT R9, R9, R8, RZ, 0x3c, !PT ;  /* 0x0000000809097212 */ /* 0x000fc600078e3cff */
[----:B------:R0:W-:Y:S04]  /*12530*/  STL [R1+0x4b4], R6 ;  /* 0x0004b40601007387 */ /* 0x0001e80000100800 */
[----:B------:R3:W-:Y:S01]  /*12540*/  STL [R1+0x3a4], R7 ;  /* 0x0003a40701007387 */ /* 0x0007e20000100800 */
[----:B------:R-:W-:-:S03]  /*12550*/  LOP3.LUT R8, R9, R8, RZ, 0x3c, !PT ;  /* 0x0000000809087212 */ /* 0x000fc600078e3cff */
[----:B0-----:R-:W2:Y:S01]  /*12560*/  LDL.LU R6, [R1+0x3ac] ;  /* 0x0003ac0001067983 */ /* 0x001ea20000300800 */
[----:B---3--:R-:W-:Y:S01]  /*12570*/  IMAD.MOV.U32 R7, RZ, RZ, R10 ;  /* 0x000000ffff077224 */ /* 0x008fe200078e000a */
[----:B------:R-:W-:Y:S01]  /*12580*/  LOP3.LUT R9, R9, R8, RZ, 0x3c, !PT ;  /* 0x0000000809097212 */ /* 0x000fe200078e3cff */
[----:B----4-:R-:W-:Y:S02]  /*12590*/  IMAD.MOV.U32 R10, RZ, RZ, R11 ;  /* 0x000000ffff0a7224 */ /* 0x010fe400078e000b */
[----:B------:R-:W-:-:S04]  /*125a0*/  IMAD.WIDE R8, R193, 0x2, R8 ;  /* 0x00000002c1087825 */ /* 0x000fc800078e0208 */
        /* <DEDUP_REMOVED lines=34> */
[----:B------:R-:W-:Y:S04]  /*127d0*/  STL [R1+0x3b0], R8 ;  /* 0x0003b00801007387 */ /* 0x000fe80000100800 */
[----:B------:R0:W-:Y:S02]  /*127e0*/  STL [R1+0x264], R9 ;  /* 0x0002640901007387 */ /* 0x0001e40000100800 */
[----:B0-----:R-:W-:Y:S02]  /*127f0*/  IMAD.MOV.U32 R9, RZ, RZ, R5 ;  /* 0x000000ffff097224 */ /* 0x001fe400078e0005 */
[----:B------:R-:W2:Y:S04]  /*12800*/  LDL.LU R5, [R1+0x730] ;  /* 0x0007300001057983 */ /* 0x000ea80000300800 */
[----:B------:R0:W-:Y:S04]  /*12810*/  STL [R1+0x4bc], R6 ;  /* 0x0004bc0601007387 */ /* 0x0001e80000100800 */
[----:B------:R4:W-:Y:S04]  /*12820*/  STL [R1+0x3b4], R7 ;  /* 0x0003b40701007387 */ /* 0x0009e80000100800 */
[----:B0-----:R-:W2:Y:S01]  /*12830*/  LDL.LU R6, [R1+0x3b8] ;  /* 0x0003b80001067983 */ /* 0x001ea20000300800 */
[----:B------:R-:W-:-:S02]  /*12840*/  IMAD.MOV.U32 R8, RZ, RZ, R9 ;  /* 0x000000ffff087224 */ /* 0x000fc400078e0009 */
[----:B------:R-:W-:Y:S02]  /*12850*/  IMAD.MOV.U32 R9, RZ, RZ, R223 ;  /* 0x000000ffff097224 */ /* 0x000fe400078e00df */
[----:B----4-:R-:W-:Y:S02]  /*12860*/  IMAD.MOV.U32 R7, RZ, RZ, R10 ;  /* 0x000000ffff077224 */ /* 0x010fe400078e000a */
[----:B---3--:R-:W-:Y:S02]  /*12870*/  IMAD.MOV.U32 R10, RZ, RZ, R11 ;  /* 0x000000ffff0a7224 */ /* 0x008fe400078e000b */
[----:B------:R-:W-:Y:S02]  /*12880*/  IMAD.MOV.U32 R11, RZ, RZ, R222 ;  /* 0x000000ffff0b7224 */ /* 0x000fe400078e00de */
[----:B------:R-:W-:-:S04]  /*12890*/  IMAD.WIDE R8, R193, 0x2, R8 ;  /* 0x00000002c1087825 */ /* 0x000fc800078e0208 */
[----:B------:R-:W-:-:S05]  /*128a0*/  IMAD.WIDE R10, R193, 0x2, R10 ;  /* 0x00000002c10a7825 */ /* 0x000fca00078e020a */
[----:B------:R-:W-:Y:S01]  /*128b0*/  STL [R1+0x268], R10 ;  /* 0x0002680a01007387 */ /* 0x000fe20000100800 */
[----:B------:R-:W-:-:S03]  /*128c0*/  IMAD.MOV.U32 R223, RZ, RZ, R9 ;  /* 0x000000ffffdf7224 */ /* 0x000fc600078e0009 */
[----:B------:R0:W-:Y:S04]  /*128d0*/  STL [R1+0x26c], R8 ;  /* 0x00026c0801007387 */ /* 0x0001e80000100800 */
[----:B0-----:R-:W3:Y:S04]  /*128e0*/  LDL.LU R8, [R1+0x274] ;  /* 0x0002740001087983 */ /* 0x001ee80000300800 */
[----:B------:R-:W3:Y:S01]  /*128f0*/  LDL.LU R9, [R1+0x3bc] ;  /* 0x0003bc0001097983 */ /* 0x000ee20000300800 */
[----:B------:R-:W-:Y:S02]  /*12900*/  IMAD.MOV.U32 R222, RZ, RZ, R11 ;  /* 0x000000ffffde7224 */ /* 0x000fe400078e000b */
[----:B------:R-:W-:-:S02]  /*12910*/  IMAD.MOV.U32 R10, RZ, RZ, R225 ;  /* 0x000000ffff0a7224 */ /* 0x000fc400078e00e1 */
        /* <DEDUP_REMOVED lines=17> */
[----:B---3--:R-:W-:-:S02]  /*12a30*/  LOP3.LUT R9, R9, R8, RZ, 0x3c, !PT ;  /* 0x0000000809097212 */ /* 0x008fc400078e3cff */
[----:B------:R-:W-:Y:S02]  /*12a40*/  LOP3.LUT R7, R7, R6, RZ, 0x3c, !PT ;  /* 0x0000000607077212 */ /* 0x000fe400078e3cff */
[----:B------:R-:W-:Y:S02]  /*12a50*/  LOP3.LUT R8, R9, R8, RZ, 0x3c, !PT ;  /* 0x0000000809087212 */ /* 0x000fe400078e3cff */
[----:B------:R-:W-:Y:S02]  /*12a60*/  LOP3.LUT R6, R7, R6, RZ, 0x3c, !PT ;  /* 0x0000000607067212 */ /* 0x000fe400078e3cff */
[----:B------:R-:W-:Y:S02]  /*12a70*/  LOP3.LUT R9, R9, R8, RZ, 0x3c, !PT ;  /* 0x0000000809097212 */ /* 0x000fe400078e3cff */
[----:B------:R-:W-:Y:S01]  /*12a80*/  LOP3.LUT R7, R7, R6, RZ, 0x3c, !PT ;  /* 0x0000000607077212 */ /* 0x000fe200078e3cff */
[----:B------:R-:W-:-:S04]  /*12a90*/  IMAD.WIDE R8, R193, 0x2, R8 ;  /* 0x00000002c1087825 */ /* 0x000fc800078e0208 */
[----:B------:R-:W-:Y:S01]  /*12aa0*/  IMAD.WIDE R6, R193, 0x2, R6 ;  /* 0x00000002c1067825 */ /* 0x000fe200078e0206 */
[----:B------:R0:W-:Y:S04]  /*12ab0*/  STL [R1+0x3bc], R8 ;  /* 0x0003bc0801007387 */ /* 0x0001e80000100800 */
[----:B------:R1:W-:Y:S01]  /*12ac0*/  STL [R1+0x274], R9 ;  /* 0x0002740901007387 */ /* 0x0003e20000100800 */
[----:B0-----:R-:W-:-:S03]  /*12ad0*/  IMAD.MOV.U32 R8, RZ, RZ, R236 ;  /* 0x000000ffff087224 */ /* 0x001fc600078e00ec */
[----:B------:R-:W3:Y:S01]  /*12ae0*/  LDL.LU R236, [R1+0x720] ;  /* 0x0007200001ec7983 */ /* 0x000ee20000300800 */
[----:B-1----:R-:W-:-:S03]  /*12af0*/  IMAD.MOV.U32 R9, RZ, RZ, R239 ;  /* 0x000000ffff097224 */ /* 0x002fc600078e00ef */
[----:B------:R-:W3:Y:S04]  /*12b00*/  LDL.LU R239, [R1+0x71c] ;  /* 0x00071c0001ef7983 */ /* 0x000ee80000300800 */
[----:B------:R0:W-:Y:S01]  /*12b10*/  STL [R1+0x4c4], R6 ;  /* 0x0004c40601007387 */ /* 0x0001e20000100800 */
[----:B------:R-:W-:-:S03]  /*12b20*/  LOP3.LUT R9, R9, R8, RZ, 0x3c, !PT ;  /* 0x0000000809097212 */ /* 0x000fc600078e3cff */
[----:B------:R4:W-:Y:S01]  /*12b30*/  STL [R1+0x3c0], R7 ;  /* 0x0003c00701007387 */ /* 0x0009e20000100800 */
[----:B------:R-:W-:-:S03]  /*12b40*/  LOP3.LUT R8, R9, R8, RZ, 0x3c, !PT ;  /* 0x0000000809087212 */ /* 0x000fc600078e3cff */
[----:B0-----:R-:W3:Y:S01]  /*12b50*/  LDL.LU R6, [R1+0x3c8] ;  /* 0x0003c80001067983 */ /* 0x001ee20000300800 */
[----:B------:R-:W-:-:S03]  /*12b60*/  LOP3.LUT R9, R9, R8, RZ, 0x3c, !PT ;  /* 0x0000000809097212 */ /* 0x000fc600078e3cff */
[----:B------:R-:W-:-:S04]  /*12b70*/  IMAD.WIDE R8, R193, 0x2, R8 ;  /* 0x00000002c1087825 */ /* 0x000fc800078e0208 */
        /* <DEDUP_REMOVED lines=25> */
[----:B------:R0:W-:Y:S01]  /*12d10*/  STL [R1+0x280], R10 ;  /* 0x0002800a01007387 */ /* 0x0001e20000100800 */
[----:B------:R-:W-:-:S04]  /*12d20*/  LOP3.LUT R7, R7, R6, RZ, 0x3c, !PT ;  /* 0x0000000607077212 */ /* 0x000fc800078e3cff */
[C---:B------:R-:W-:Y:S01]  /*12d30*/  LOP3.LUT R6, R7.reuse, R6, RZ, 0x3c, !PT ;  /* 0x0000000607067212 */ /* 0x040fe200078e3cff */
        /* <DEDUP_REMOVED lines=19> */
[----:B------:R-:W-:-:S03]  /*12e70*/  LOP3.LUT R9, R9, R8, RZ, 0x3c, !PT ;  /* 0x0000000809097212 */ /* 0x000fc600078e3cff */
[----:B------:R-:W-:-:S04]  /*12e80*/  IMAD.WIDE R8, R193, 0x2, R8 ;  /* 0x00000002c1087825 */ /* 0x000fc800078e0208 */
[----:B----4-:R-:W-:Y:S02]  /*12e90*/  IMAD.MOV.U32 R7, RZ, RZ, R10 ;  /* 0x000000ffff077224 */ /* 0x010fe400078e000a */
[----:B---3--:R-:W-:Y:S02]  /*12ea0*/  IMAD.MOV.U32 R10, RZ, RZ, R11 ;  /* 0x000000ffff0a7224 */ /* 0x008fe400078e000b */
[----:B------:R-:W-:Y:S02]  /*12eb0*/  IMAD.MOV.U32 R11, RZ, RZ, R227 ;  /* 0x000000ffff0b7224 */ /* 0x000fe400078e00e3 */
        /* <DEDUP_REMOVED lines=55> */
[----:B---3--:R-:W-:-:S04]  /*13230*/  LOP3.LUT R7, R7, R6, RZ, 0x3c, !PT ;  /* 0x0000000607077212 */ /* 0x008fc800078e3cff */
[----:B------:R-:W-:-:S04]  /*13240*/  LOP3.LUT R6, R7, R6, RZ, 0x3c, !PT ;  /* 0x0000000607067212 */ /* 0x000fc800078e3cff */
[----:B------:R-:W-:-:S03]  /*13250*/  LOP3.LUT R7, R7, R6, RZ, 0x3c, !PT ;  /* 0x0000000607077212 */ /* 0x000fc600078e3cff */
[----:B------:R-:W-:-:S05]  /*13260*/  IMAD.WIDE R6, R193, 0x2, R6 ;  /* 0x00000002c1067825 */ /* 0x000fca00078e0206 */
[----:B------:R0:W-:Y:S04]  /*13270*/  STL [R1+0x4d8], R6 ;  /* 0x0004d80601007387 */ /* 0x0001e80000100800 */
[----:B------:R1:W-:Y:S01]  /*13280*/  STL [R1+0x3e8], R7 ;  /* 0x0003e80701007387 */ /* 0x0003e20000100800 */
[----:B0-----:R-:W-:-:S03]  /*13290*/  IMAD.MOV.U32 R6, RZ, RZ, R250 ;  /* 0x000000ffff067224 */ /* 0x001fc600078e00fa */
[----:B------:R-:W3:Y:S04]  /*132a0*/  LDL.LU R250, [R1+0x6f0] ;  /* 0x0006f00001fa7983 */ /* 0x000ee80000300800 */
[----:B-1----:R-:W4:Y:S01]  /*132b0*/  LDL.LU R7, [R1+0x4dc] ;  /* 0x0004dc0001077983 */ /* 0x002f220000300800 */
[----:B------:R-:W-:Y:S02]  /*132c0*/  IMAD.MOV.U32 R229, RZ, RZ, R11 ;  /* 0x000000ffffe57224 */ /* 0x000fe400078e000b */
[----:B------:R-:W-:Y:S02]  /*132d0*/  IMAD.MOV.U32 R10, RZ, RZ, R242 ;  /* 0x000000ffff0a7224 */ /* 0x000fe400078e00f2 */
[----:B------:R-:W-:Y:S01]  /*132e0*/  IMAD.MOV.U32 R11, RZ, RZ, R230 ;  /* 0x000000ffff0b7224 */ /* 0x000fe200078e00e6 */
[----:B------:R-:W3:Y:S01]  /*132f0*/  LDL.LU R242, [R1+0x6ec] ;  /* 0x0006ec0001f27983 */ /* 0x000ee20000300800 */
[----:B------:R-:W-:-:S04]  /*13300*/  IMAD.WIDE R10, R193, 0x2, R10 ;  /* 0x00000002c10a7825 */ /* 0x000fc800078e020a */
[----:B------:R-:W-:Y:S01]  /*13310*/  IMAD.MOV.U32 R230, RZ, RZ, R11 ;  /* 0x000000ffffe67224 */ /* 0x000fe200078e000b */
[----:B------:R0:W-:Y:S04]  /*13320*/  STL [R1+0x2a0], R10 ;  /* 0x0002a00a01007387 */ /* 0x0001e80000100800 */
[----:B0-----:R-:W3:Y:S04]  /*13330*/  LDL.LU R10, [R1+0x4e0] ;  /* 0x0004e000010a7983 */ /* 0x001ee80000300800 */
[----:B------:R-:W3:Y:S01]  /*13340*/  LDL.LU R11, [R1+0x2a8] ;  /* 0x0002a800010b7983 */ /* 0x000ee20000300800 */
        /* <DEDUP_REMOVED lines=9> */
[----:B------:R-:W2:Y:S02]  /*133e0*/  LDL.LU R243, [R1+0x6e4] ;  /* 0x0006e40001f37983 */ /* 0x000ea40000300800 */
[----:B------:R-:W-:Y:S02]  /*133f0*/  LOP3.LUT R9, R9, R8, RZ, 0x3c, !PT ;  /* 0x0000000809097212 */ /* 0x000fe400078e3cff */
[----:B----4-:R-:W-:-:S04]  /*13400*/  LOP3.LUT R7, R7, R6, RZ, 0x3c, !PT ;  /* 0x0000000607077212 */ /* 0x010fc800078e3cff */
[----:B------:R-:W-:-:S04]  /*13410*/  LOP3.LUT R6, R7, R6, RZ, 0x3c, !PT ;  /* 0x0000000607067212 */ /* 0x000fc800078e3cff */
[----:B------:R-:W-:-:S03]  /*13420*/  LOP3.LUT R7, R7, R6, RZ, 0x3c, !PT ;  /* 0x0000000607077212 */ /* 0x000fc600078e3cff */
[----:B------:R-:W-:Y:S01]  /*13430*/  IMAD.WIDE R6, R193, 0x2, R6 ;  /* 0x00000002c1067825 */ /* 0x000fe200078e0206 */
[----:B------:R-:W-:-:S04]  /*13440*/  LOP3.LUT R8, R9, R8, RZ, 0x3c, !PT ;  /* 0x0000000809087212 */ /* 0x000fc800078e3cff */
[----:B------:R0:W-:Y:S01]  /*13450*/  STL [R1+0x4dc], R6 ;  /* 0x0004dc0601007387 */ /* 0x0001e20000100800 */
[----:B------:R-:W-:-:S03]  /*13460*/  LOP3.LUT R9, R9, R8, RZ, 0x3c, !PT ;  /* 0x0000000809097212 */ /* 0x000fc600078e3cff */
[----:B------:R3:W-:Y:S01]  /*13470*/  STL [R1+0x3f0], R7 ;  /* 0x0003f00701007387 */ /* 0x0007e20000100800 */
[----:B------:R-:W-:-:S03]  /*13480*/  IMAD.WIDE R8, R193, 0x2, R8 ;  /* 0x00000002c1087825 */ /* 0x000fc600078e0208 */
[----:B0-----:R-:W4:Y:S01]  /*13490*/  LDL.LU R6, [R1+0x3f8] ;  /* 0x0003f80001067983 */ /* 0x001f220000300800 */
[----:B---3--:R-:W-:Y:S02]  /*134a0*/  IMAD.MOV.U32 R7, RZ, RZ, R10 ;  /* 0x000000ffff077224 */ /* 0x008fe400078e000a */
[----:B------:R-:W-:Y:S02]  /*134b0*/  IMAD.MOV.U32 R10, RZ, RZ, R11 ;  /* 0x000000ffff0a7224 */ /* 0x000fe400078e000b */
[----:B--2---:R-:W-:Y:S02]  /*134c0*/  IMAD.MOV.U32 R11, RZ, RZ, R231 ;  /* 0x000000ffff0b7224 */ /* 0x004fe400078e00e7 */
        /* <DEDUP_REMOVED lines=8> */
[----:B------:R-:W-:Y:S02]  /*13550*/  IMAD.MOV.U32 R11, RZ, RZ, R232 ;  /* 0x000000ffff0b7224 */ /* 0x000fe400078e00e8 */
[----:B------:R-:W-:Y:S01]  /*13560*/  IMAD.WIDE R10, R193, 0x2, R10 ;  /* 0x00000002c10a7825 */ /* 0x000fe200078e020a */
[----:B----4-:R-:W-:-:S04]  /*13570*/  LOP3.LUT R7, R7, R6, RZ, 0x3c, !PT ;  /* 0x0000000607077212 */ /* 0x010fc800078e3cff */
[----:B------:R-:W-:-:S04]  /*13580*/  LOP3.LUT R6, R7, R6, RZ, 0x3c, !PT ;  /* 0x0000000607067212 */ /* 0x000fc800078e3cff */
[----:B------:R-:W-:-:S03]  /*13590*/  LOP3.LUT R7, R7, R6, RZ, 0x3c, !PT ;  /* 0x0000000607077212 */ /* 0x000fc600078e3cff */
[----:B------:R-:W-:-:S05]  /*135a0*/  IMAD.WIDE R6, R193, 0x2, R6 ;  /* 0x00000002c1067825 */ /* 0x000fca00078e0206 */
[----:B------:R0:W-:Y:S04]  /*135b0*/  STL [R1+0x4e0], R6 ;  /* 0x0004e00601007387 */ /* 0x0001e80000100800 */
[----:B------:R1:W-:Y:S01]  /*135c0*/  STL [R1+0x3f8], R7 ;  /* 0x0003f80701007387 */ /* 0x0003e20000100800 */
[----:B------:R-:W-:Y:S02]  /*135d0*/  IMAD.MOV.U32 R232, RZ, RZ, R11 ;  /* 0x000000ffffe87224 */ /* 0x000fe400078e000b */
[----:B0-----:R-:W-:Y:S02]  /*135e0*/  IMAD.MOV.U32 R6, RZ, RZ, R247 ;  /* 0x000000ffff067224 */ /* 0x001fe400078e00f7 */
[----:B------:R-:W3:Y:S01]  /*135f0*/  LDL.LU R247, [R1+0x6e0] ;  /* 0x0006e00001f77983 */ /* 0x000ee20000300800 */
[----:B-1----:R-:W-:-:S03]  /*13600*/  IMAD.MOV.U32 R7, RZ, RZ, R251 ;  /* 0x000000ffff077224 */ /* 0x002fc600078e00fb */
[----:B------:R-:W4:Y:S04]  /*13610*/  LDL.LU R251, [R1+0x6dc] ;  /* 0x0006dc0001fb7983 */ /* 0x000f280000300800 */
[----:B------:R-:W4:Y:S04]  /*13620*/  LDL.LU R248, [R1+0x6d8] ;  /* 0x0006d80001f87983 */ /* 0x000f280000300800 */
[----:B------:R0:W-:Y:S01]  /*13630*/  STL [R1+0x2b0], R10 ;  /* 0x0002b00a01007387 */ /* 0x0001e20000100800 */
[----:B------:R-:W-:-:S03]  /*13640*/  LOP3.LUT R7, R7, R6, RZ, 0x3c, !PT ;  /* 0x0000000607077212 */ /* 0x000fc600078e3cff */
[----:B0-----:R-:W3:Y:S04]  /*13650*/  LDL.LU R10, [R1+0x4e8] ;  /* 0x0004e800010a7983 */ /* 0x001ee80000300800 */
[----:B------:R-:W4:Y:S01]  /*13660*/  LDL.LU R11, [R1+0x2b8] ;  /* 0x0002b800010b7983 */ /* 0x000f220000300800 */
[----:B------:R-:W-:-:S04]  /*13670*/  LOP3.LUT R6, R7, R6, RZ, 0x3c, !PT ;  /* 0x0000000607067212 */ /* 0x000fc800078e3cff */
        /* <DEDUP_REMOVED lines=47> */
[----:B------:R-:W-:-:S04]  /*13970*/  LOP3.LUT R7, R7, R6, RZ, 0x3c, !PT ;  /* 0x0000000607077212 */ /* 0x000fc800078e3cff */
        /* <DEDUP_REMOVED lines=9> */
[----:B0-----:R-:W-:Y:S02]  /*13a10*/  IMAD.MOV.U32 R8, RZ, RZ, R12 ;  /* 0x000000ffff087224 */ /* 0x001fe400078e000c */
[----:B-1----:R-:W-:Y:S01]  /*13a20*/  IMAD.MOV.U32 R9, RZ, RZ, R195 ;  /* 0x000000ffff097224 */ /* 0x002fe200078e00c3 */
[----:B------:R-:W2:Y:S04]  /*13a30*/  LDL.LU R12, [R1+0x6c0] ;  /* 0x0006c000010c7983 */ /* 0x000ea80000300800 */
[-C--:B------:R-:W-:Y:S01]  /*13a40*/  LOP3.LUT R9, R9, R8.reuse, RZ, 0x3c, !PT ;  /* 0x0000000809097212 */ /* 0x080fe200078e3cff */
[----:B------:R-:W2:Y:S03]  /*13a50*/  LDL.LU R195, [R1+0x6bc] ;  /* 0x0006bc0001c37983 */ /* 0x000ea60000300800 */
[C---:B------:R-:W-:Y:S01]  /*13a60*/  LOP3.LUT R8, R9.reuse, R8, RZ, 0x3c, !PT ;  /* 0x0000000809087212 */ /* 0x040fe200078e3cff */
[----:B------:R-:W-:Y:S04]  /*13a70*/  STL [R1+0x4ec], R6 ;  /* 0x0004ec0601007387 */ /* 0x000fe80000100800 */
[----:B------:R4:W-:Y:S01]  /*13a80*/  STL [R1+0x410], R7 ;  /* 0x0004100701007387 */ /* 0x0009e20000100800 */
[----:B------:R-:W-:Y:S01]  /*13a90*/  LOP3.LUT R9, R9, R8, RZ, 0x3c, !PT ;  /* 0x0000000809097212 */ /* 0x000fe200078e3cff */
[----:B----4-:R-:W-:-:S02]  /*13aa0*/  IMAD.MOV.U32 R7, RZ, RZ, R10 ;  /* 0x000000ffff077224 */ /* 0x010fc400078e000a */
[----:B------:R-:W4:Y:S01]  /*13ab0*/  LDL.LU R6, [R1+0x418] ;  /* 0x0004180001067983 */ /* 0x000f220000300800 */
        /* <DEDUP_REMOVED lines=14> */
[----:B----4-:R-:W-:-:S04]  /*13ba0*/  LOP3.LUT R7, R7, R6, RZ, 0x3c, !PT ;  /* 0x0000000607077212 */ /* 0x010fc800078e3cff */
[----:B------:R-:W-:-:S04]  /*13bb0*/  LOP3.LUT R6, R7, R6, RZ, 0x3c, !PT ;  /* 0x0000000607067212 */ /* 0x000fc800078e3cff */
[----:B------:R-:W-:-:S03]  /*13bc0*/  LOP3.LUT R7, R7, R6, RZ, 0x3c, !PT ;  /* 0x0000000607077212 */ /* 0x000fc600078e3cff */
[----:B------:R-:W-:-:S05]  /*13bd0*/  IMAD.WIDE R6, R193, 0x2, R6 ;  /* 0x00000002c1067825 */ /* 0x000fca00078e0206 */
[----:B------:R0:W-:Y:S04]  /*13be0*/  STL [R1+0x4f0], R6 ;  /* 0x0004f00601007387 */ /* 0x0001e80000100800 */
[----:B------:R1:W-:Y:S01]  /*13bf0*/  STL [R1+0x418], R7 ;  /* 0x0004180701007387 */ /* 0x0003e20000100800 */
[----:B---3--:R-:W-:-:S04]  /*13c00*/  LOP3.LUT R9, R9, R8, RZ, 0x3c, !PT ;  /* 0x0000000809097212 */ /* 0x008fc800078e3cff */
[C---:B------:R-:W-:Y:S01]  /*13c10*/  LOP3.LUT R8, R9.reuse, R8, RZ, 0x3c, !PT ;  /* 0x0000000809087212 */ /* 0x040fe200078e3cff */
[----:B0-----:R-:W-:Y:S02]  /*13c20*/  IMAD.MOV.U32 R6, RZ, RZ, R245 ;  /* 0x000000ffff067224 */ /* 0x001fe400078e00f5 */
[----:B------:R-:W3:Y:S01]  /*13c30*/  LDL.LU R245, [R1+0x6b8] ;  /* 0x0006b80001f57983 */ /* 0x000ee20000300800 */
[----:B------:R-:W-:Y:S01]  /*13c40*/  LOP3.LUT R9, R9, R8, RZ, 0x3c, !PT ;  /* 0x0000000809097212 */ /* 0x000fe200078e3cff */
[----:B-1----:R-:W-:Y:S02]  /*13c50*/  IMAD.MOV.U32 R7, RZ, RZ, R237 ;  /* 0x000000ffff077224 */ /* 0x002fe400078e00ed */
[----:B------:R-:W4:Y:S01]  /*13c60*/  LDL.LU R237, [R1+0x6b4] ;  /* 0x0006b40001ed7983 */ /* 0x000f220000300800 */
[----:B------:R-:W-:-:S03]  /*13c70*/  IMAD.WIDE R8, R193, 0x2, R8 ;  /* 0x00000002c1087825 */ /* 0x000fc600078e0208 */
[----:B------:R-:W2:Y:S04]  /*13c80*/  LDL.LU R239, [R1+0x6b0] ;  /* 0x0006b00001ef7983 */ /* 0x000ea80000300800 */
[----:B------:R0:W-:Y:S04]  /*13c90*/  STL [R1+0x2d0], R10 ;  /* 0x0002d00a01007387 */ /* 0x0001e80000100800 */
[----:B0-----:R-:W3:Y:S04]  /*13ca0*/  LDL.LU R10, [R1+0x2e0] ;  /* 0x0002e000010a7983 */ /* 0x001ee80000300800 */
[----:B------:R-:W4:Y:S04]  /*13cb0*/  LDL.LU R11, [R1+0x2d8] ;  /* 0x0002d800010b7983 */ /* 0x000f280000300800 */
[----:B------:R0:W-:Y:S04]  /*13cc0*/  STL [R1+0x41c], R8 ;  /* 0x00041c0801007387 */ /* 0x0001e80000100800 */
[----:B------:R1:W-:Y:S04]  /*13cd0*/  STL [R1+0x2d4], R9 ;  /* 0x0002d40901007387 */ /* 0x0003e80000100800 */
[----:B0-----:R-:W2:Y:S01]  /*13ce0*/  LDL.LU R8, [R1+0x424] ;  /* 0x0004240001087983 */ /* 0x001ea20000300800 */
[----:B------:R-:W-:-:S04]  /*13cf0*/  LOP3.LUT R7, R7, R6, RZ, 0x3c, !PT ;  /* 0x0000000607077212 */ /* 0x000fc800078e3cff */
[----:B------:R-:W-:-:S04]  /*13d00*/  LOP3.LUT R6, R7, R6, RZ, 0x3c, !PT ;  /* 0x0000000607067212 */ /* 0x000fc800078e3cff */
[----:B------:R-:W-:Y:S01]  /*13d10*/  LOP3.LUT R7, R7, R6, RZ, 0x3c, !PT ;  /* 0x0000000607077212 */ /* 0x000fe200078e3cff */
[----:B-1----:R-:W-:Y:S02]  /*13d20*/  IMAD.MOV.U32 R9, RZ, RZ, R206 ;  /* 0x000000ffff097224 */ /* 0x002fe400078e00ce */
[----:B------:R-:W2:Y:S01]  /*13d30*/  LDL.LU R206, [R1+0x6ac] ;  /* 0x0006ac0001ce7983 */ /* 0x000ea20000300800 */
[----:B------:R-:W-:-:S05]  /*13d40*/  IMAD.WIDE R6, R193, 0x2, R6 ;  /* 0x00000002c1067825 */ /* 0x000fca00078e0206 */
[----:B------:R-:W-:Y:S04]  /*13d50*/  STL [R1+0x4f4], R6 ;  /* 0x0004f40601007387 */ /* 0x000fe80000100800 */
[----:B------:R3:W-:Y:S02]  /*13d60*/  STL [R1+0x420], R7 ;  /* 0x0004200701007387 */ /* 0x0007e40000100800 */
[----:B---3--:R-:W-:Y:S02]  /*13d70*/  IMAD.MOV.U32 R7, RZ, RZ, R10 ;  /* 0x000000ffff077224 */ /* 0x008fe400078e000a */
[----:B----4-:R-:W-:Y:S02]  /*13d80*/  IMAD.MOV.U32 R10, RZ, RZ, R11 ;  /* 0x000000ffff0a7224 */ /* 0x010fe400078e000b */
[----:B------:R-:W-:-:S02]  /*13d90*/  IMAD.MOV.U32 R11, RZ, RZ, R237 ;  /* 0x000000ffff0b7224 */ /* 0x000fc400078e00ed */
[----:B------:R-:W-:-:S04]  /*13da0*/  IMAD.WIDE R10, R193, 0x2, R10 ;  /* 0x00000002c10a7825 */ /* 0x000fc800078e020a */
[----:B--2---:R-:W-:Y:S02]  /*13db0*/  IMAD.MOV.U32 R237, RZ, RZ, R8 ;  /* 0x000000ffffed7224 */ /* 0x004fe400078e0008 */
[----:B------:R-:W-:Y:S02]  /*13dc0*/  IMAD.MOV.U32 R8, RZ, RZ, R9 ;  /* 0x000000ffff087224 */ /* 0x000fe400078e0009 */
[----:B------:R-:W-:Y:S02]  /*13dd0*/  IMAD.MOV.U32 R9, RZ, RZ, R238 ;  /* 0x000000ffff097224 */ /* 0x000fe400078e00ee */
[----:B------:R-:W-:Y:S01]  /*13de0*/  IMAD.WIDE R8, R193, 0x2, R8 ;  /* 0x00000002c1087825 */ /* 0x000fe200078e0208 */
[----:B------:R-:W-:Y:S04]  /*13df0*/  STL [R1+0x2d8], R10 ;  /* 0x0002d80a01007387 */ /* 0x000fe80000100800 */
[----:B------:R0:W-:Y:S04]  /*13e00*/  STL [R1+0x2dc], R8 ;  /* 0x0002dc0801007387 */ /* 0x0001e80000100800 */
[----:B0-----:R-:W2:Y:S01]  /*13e10*/  LDL.LU R8, [R1+0x2e8] ;  /* 0x0002e80001087983 */ /* 0x001ea20000300800 */
[----:B------:R-:W-:-:S02]  /*13e20*/  IMAD.MOV.U32 R6, RZ, RZ, R7 ;  /* 0x000000ffff067224 */ /* 0x000fc400078e0007 */
[----:B------:R-:W-:Y:S02]  /*13e30*/  IMAD.MOV.U32 R7, RZ, RZ, R239 ;  /* 0x000000ffff077224 */ /* 0x000fe400078e00ef */
[----:B------:R-:W-:Y:S02]  /*13e40*/  IMAD.MOV.U32 R239, RZ, RZ, R237 ;  /* 0x000000ffffef7224 */ /* 0x000fe400078e00ed */
[----:B------:R-:W-:Y:S02]  /*13e50*/  IMAD.MOV.U32 R238, RZ, RZ, R9 ;  /* 0x000000ffffee7224 */ /* 0x000fe400078e0009 */
[----:B------:R-:W-:Y:S02]  /*13e60*/  IMAD.MOV.U32 R9, RZ, RZ, R239 ;  /* 0x000000ffff097224 */ /* 0x000fe400078e00ef */
[----:B------:R-:W-:-:S04]  /*13e70*/  IMAD.WIDE R6, R193, 0x2, R6 ;  /* 0x00000002c1067825 */ /* 0x000fc800078e0206 */
[----:B------:R-:W-:Y:S02]  /*13e80*/  IMAD.MOV.U32 R237, RZ, RZ, R11 ;  /* 0x000000ffffed7224 */ /* 0x000fe400078e000b */
[----:B------:R-:W-:Y:S02]  /*13e90*/  IMAD.MOV.U32 R10, RZ, RZ, R241 ;  /* 0x000000ffff0a7224 */ /* 0x000fe400078e00f1 */
[----:B------:R-:W-:Y:S01]  /*13ea0*/  IMAD.MOV.U32 R11, RZ, RZ, R240 ;  /* 0x000000ffff0b7224 */ /* 0x000fe200078e00f0 */
[----:B------:R0:W-:Y:S01]  /*13eb0*/  STL [R1+0x2e0], R6 ;  /* 0x0002e00601007387 */ /* 0x0001e20000100800 */
[----:B------:R-:W-:Y:S02]  /*13ec0*/  IMAD.MOV.U32 R239, RZ, RZ, R7 ;  /* 0x000000ffffef7224 */ /* 0x000fe400078e0007 */
[----:B------:R-:W-:-:S04]  /*13ed0*/  IMAD.WIDE R10, R193, 0x2, R10 ;  /* 0x00000002c10a7825 */ /* 0x000fc800078e020a */
[----:B------:R-:W-:Y:S02]  /*13ee0*/  IMAD.MOV.U32 R240, RZ, RZ, R11 ;  /* 0x000000fffff07224 */ /* 0x000fe400078e000b */
[----:B0-----:R-:W-:Y:S02]  /*13ef0*/  IMAD.MOV.U32 R6, RZ, RZ, R246 ;  /* 0x000000ffff067224 */ /* 0x001fe400078e00f6 */
[----:B------:R-:W3:Y:S01]  /*13f00*/  LDL.LU R246, [R1+0x6a8] ;  /* 0x0006a80001f67983 */ /* 0x000ee20000300800 */
[----:B------:R-:W-:-:S03]  /*13f10*/  IMAD.MOV.U32 R7, RZ, RZ, R4 ;  /* 0x000000ffff077224 */ /* 0x000fc600078e0004 */
        /* <DEDUP_REMOVED lines=16> */
[----:B------:R-:W2:Y:S04]  /*14020*/  LDL.LU R250, [R1+0x69c] ;  /* 0x00069c0001fa7983 */ /* 0x000ea80000300800 */
[----:B-1----:R-:W2:Y:S04]  /*14030*/  LDL.LU R9, [R1+0x42c] ;  /* 0x00042c0001097983 */ /* 0x002ea80000300800 */
[----:B------:R0:W-:Y:S04]  /*14040*/  STL [R1+0x4f8], R6 ;  /* 0x0004f80601007387 */ /* 0x0001e80000100800 */
[----:B------:R4:W-:Y:S04]  /*14050*/  STL [R1+0x428], R7 ;  /* 0x0004280701007387 */ /* 0x0009e80000100800 */
[----:B0-----:R-:W2:Y:S01]  /*14060*/  LDL.LU R6, [R1+0x430] ;  /* 0x0004300001067983 */ /* 0x001ea20000300800 */
[----:B----4-:R-:W-:-:S02]  /*14070*/  IMAD.MOV.U32 R7, RZ, RZ, R10 ;  /* 0x000000ffff077224 */ /* 0x010fc400078e000a */
[----:B---3--:R-:W-:Y:S02]  /*14080*/  IMAD.MOV.U32 R10, RZ, RZ, R11 ;  /* 0x000000ffff0a7224 */ /* 0x008fe400078e000b */
[----:B------:R-:W-:Y:S02]  /*14090*/  IMAD.MOV.U32 R11, RZ, RZ, R241 ;  /* 0x000000ffff0b7224 */ /* 0x000fe400078e00f1 */
[----:B------:R-:W-:-:S05]  /*140a0*/  IMAD.WIDE R10, R193, 0x2, R10 ;  /* 0x00000002c10a7825 */ /* 0x000fca00078e020a */
[----:B------:R0:W-:Y:S01]  /*140b0*/  STL [R1+0x2ec], R10 ;  /* 0x0002ec0a01007387 */ /* 0x0001e20000100800 */
[----:B------:R-:W-:Y:S02]  /*140c0*/  IMAD.MOV.U32 R241, RZ, RZ, R11 ;  /* 0x000000fffff17224 */ /* 0x000fe400078e000b */
[----:B0-----:R-:W-:Y:S02]  /*140d0*/  IMAD.MOV.U32 R10, RZ, RZ, R243 ;  /* 0x000000ffff0a7224 */ /* 0x001fe400078e00f3 */
        /* <DEDUP_REMOVED lines=13> */
[----:B------:R-:W-:-:S03]  /*141b0*/  LOP3.LUT R7, R7, R6, RZ, 0x3c, !PT ;  /* 0x0000000607077212 */ /* 0x000fc600078e3cff */
[----:B------:R-:W-:-:S05]  /*141c0*/  IMAD.WIDE R6, R193, 0x2, R6 ;  /* 0x00000002c1067825 */ /* 0x000fca00078e0206 */
[----:B------:R0:W-:Y:S04]  /*141d0*/  STL [R1+0x4fc], R6 ;  /* 0x0004fc0601007387 */ /* 0x0001e80000100800 */
[----:B------:R1:W-:Y:S01]  /*141e0*/  STL [R1+0x430], R7 ;  /* 0x0004300701007387 */ /* 0x0003e20000100800 */
[----:B0-----:R-:W-:-:S03]  /*141f0*/  IMAD.MOV.U32 R6, RZ, RZ, R247 ;  /* 0x000000ffff067224 */ /* 0x001fc600078e00f7 */
        /* <DEDUP_REMOVED lines=56> */
[----:B------:R-:W4:Y:S04]  /*14580*/  LDL.LU R5, [R1+0x67c] ;  /* 0x00067c0001057983 */ /* 0x000f280000300800 */
[----:B------:R0:W-:Y:S04]  /*14590*/  STL [R1+0x304], R10 ;  /* 0x0003040a01007387 */ /* 0x0001e80000100800 */
[----:B0-----:R-:W2:Y:S04]  /*145a0*/  LDL.LU R10, [R1+0x50c] ;  /* 0x00050c00010a7983 */ /* 0x001ea80000300800 */
[----:B------:R-:W3:Y:S04]  /*145b0*/  LDL.LU R11, [R1+0x30c] ;  /* 0x00030c00010b7983 */ /* 0x000ee80000300800 */
[----:B------:R0:W-:Y:S04]  /*145c0*/  STL [R1+0x444], R8 ;  /* 0x0004440801007387 */ /* 0x0001e80000100800 */
[----:B------:R1:W-:Y:S01]  /*145d0*/  STL [R1+0x308], R9 ;  /* 0x0003080901007387 */ /* 0x0003e20000100800 */
[----:B0-----:R-:W-:-:S03]  /*145e0*/  IMAD.MOV.U32 R8, RZ, RZ, R245 ;  /* 0x000000ffff087224 */ /* 0x001fc600078e00f5 */
[----:B------:R-:W4:Y:S01]  /*145f0*/  LDL.LU R245, [R1+0x678] ;  /* 0x0006780001f57983 */ /* 0x000f220000300800 */
[----:B------:R-:W-:-:S04]  /*14600*/  LOP3.LUT R7, R7, R6, RZ, 0x3c, !PT ;  /* 0x0000000607077212 */ /* 0x000fc800078e3cff */
[----:B------:R-:W-:-:S04]  /*14610*/  LOP3.LUT R6, R7, R6, RZ, 0x3c, !PT ;  /* 0x0000000607067212 */ /* 0x000fc800078e3cff */
[----:B------:R-:W-:Y:S01]  /*14620*/  LOP3.LUT R7, R7, R6, RZ, 0x3c, !PT ;  /* 0x0000000607077212 */ /* 0x000fe200078e3cff */
[----:B-1----:R-:W-:Y:S02]  /*14630*/  IMAD.MOV.U32 R9, RZ, RZ, R206 ;  /* 0x000000ffff097224 */ /* 0x002fe400078e00ce */
[----:B------:R-:W4:Y:S01]  /*14640*/  LDL.LU R206, [R1+0x674] ;  /* 0x0006740001ce7983 */ /* 0x000f220000300800 */
[----:B------:R-:W-:-:S05]  /*14650*/  IMAD.WIDE R6, R193, 0x2, R6 ;  /* 0x00000002c1067825 */ /* 0x000fca00078e0206 */
[----:B------:R0:W-:Y:S04]  /*14660*/  STL [R1+0x508], R6 ;  /* 0x0005080601007387 */ /* 0x0001e80000100800 */
[----:B------:R2:W-:Y:S04]  /*14670*/  STL [R1+0x448], R7 ;  /* 0x0004480701007387 */ /* 0x0005e80000100800 */
[----:B0-----:R-:W4:Y:S01]  /*14680*/  LDL.LU R6, [R1+0x450] ;  /* 0x0004500001067983 */ /* 0x001f220000300800 */
[----:B------:R-:W-:-:S04]  /*14690*/  LOP3.LUT R9, R9, R8, RZ, 0x3c, !PT ;  /* 0x0000000809097212 */ /* 0x000fc800078e3cff */
[----:B------:R-:W-:-:S04]  /*146a0*/  LOP3.LUT R8, R9, R8, RZ, 0x3c, !PT ;  /* 0x0000000809087212 */ /* 0x000fc800078e3cff */
[----:B------:R-:W-:-:S03]  /*146b0*/  LOP3.LUT R9, R9, R8, RZ, 0x3c, !PT ;  /* 0x0000000809097212 */ /* 0x000fc600078e3cff */
[----:B------:R-:W-:-:S04]  /*146c0*/  IMAD.WIDE R8, R193, 0x2, R8 ;  /* 0x00000002c1087825 */ /* 0x000fc800078e0208 */
[----:B--2---:R-:W-:Y:S02]  /*146d0*/  IMAD.MOV.U32 R7, RZ, RZ, R10 ;  /* 0x000000ffff077224 */ /* 0x004fe400078e000a */
[----:B---3--:R-:W-:Y:S02]  /*146e0*/  IMAD.MOV.U32 R10, RZ, RZ, R11 ;  /* 0x000000ffff0a7224 */ /* 0x008fe400078e000b */
[----:B----4-:R-:W-:Y:S02]  /*146f0*/  IMAD.MOV.U32 R11, RZ, RZ, R245 ;  /* 0x000000ffff0b7224 */ /* 0x010fe400078e00f5 */
        /* <DEDUP_REMOVED lines=32> */
[----:B----4-:R-:W-:-:S04]  /*14900*/  LOP3.LUT R7, R7, R6, RZ, 0x3c, !PT ;  /* 0x0000000607077212 */ /* 0x010fc800078e3cff */
        /* <DEDUP_REMOVED lines=8> */
[----:B------:R-:W-:Y:S01]  /*14990*/  LOP3.LUT R9, R9, R8, RZ, 0x3c, !PT ;  /* 0x0000000809097212 */ /* 0x000fe200078e3cff */
[----:B---3--:R-:W-:-:S03]  /*149a0*/  IMAD.MOV.U32 R7, RZ, RZ, R10 ;  /* 0x000000ffff077224 */ /* 0x008fc600078e000a */
[----:B------:R-:W-:Y:S01]  /*149b0*/  LOP3.LUT R8, R9, R8, RZ, 0x3c, !PT ;  /* 0x0000000809087212 */ /* 0x000fe200078e3cff */
[----:B------:R-:W-:-:S03]  /*149c0*/  IMAD.MOV.U32 R10, RZ, RZ, R11 ;  /* 0x000000ffff0a7224 */ /* 0x000fc600078e000b */
[----:B------:R-:W-:-:S03]  /*149d0*/  LOP3.LUT R9, R9, R8, RZ, 0x3c, !PT ;  /* 0x0000000809097212 */ /* 0x000fc600078e3cff */
        /* <DEDUP_REMOVED lines=57> */
[----:B------:R-:W-:Y:S01]  /*14d70*/  WARPGROUP.ARRIVE ;  /* 0x00000000000079c5 */ /* 0x000fe20000000000 */
[----:B------:R-:W-:Y:S01]  /*14d80*/  UMOV UR16, UR32 ;  /* 0x0000002000107c82 */ /* 0x000fe20008000000 */
[----:B------:R-:W-:-:S04]  /*14d90*/  UMOV UR17, UR33 ;  /* 0x0000002100117c82 */ /* 0x000fc80008000000 */
[----:B------:R-:W-:Y:S01]  /*14da0*/  HGMMA.64x256x16.F32 R24, gdesc[UR16].tnspA, R24, gsb0 ;  /* 0x23e00000101879f0 */ /* 0x000fe20008000818 */
[----:B------:R-:W-:Y:S02]  /*14db0*/  IMAD.MOV.U32 R249, RZ, RZ, R11 ;  /* 0x000000fffff97224 */ /* 0x000fe400078e000b */
[----:B------:R-:W-:Y:S02]  /*14dc0*/  IMAD.MOV.U32 R10, RZ, RZ, R4 ;  /* 0x000000ffff0a7224 */ /* 0x000fe400078e0004 */
[----:B------:R-:W-:Y:S02]  /*14dd0*/  IMAD.MOV.U32 R11, RZ, RZ, R250 ;  /* 0x000000ffff0b7224 */ /* 0x000fe400078e00fa */
[----:B------:R-:W-:Y:S01]  /*14de0*/  IMAD.WIDE R10, R193, 0x2, R10 ;  /* 0x00000002c10a7825 */ /* 0x000fe200078e020a */
[----:B------:R-:W-:Y:S01]  /*14df0*/  UMOV UR20, UR4 ;  /* 0x0000000400147c82 */ /* 0x000fe20008000000 */
[----:B------:R-:W-:Y:S01]  /*14e00*/  UMOV UR21, UR5 ;  /* 0x0000000500157c82 */ /* 0x000fe20008000000 */
[----:B--2---:R-:W-:-:S04]  /*14e10*/  LOP3.LUT R7, R7, R6, RZ, 0x3c, !PT ;  /* 0x0000000607077212 */ /* 0x004fc800078e3cff */
[----:B------:R-:W-:-:S04]  /*14e20*/  LOP3.LUT R6, R7, R6, RZ, 0x3c, !PT ;  /* 0x0000000607067212 */ /* 0x000fc800078e3cff */
[----:B------:R-:W-:-:S03]  /*14e30*/  LOP3.LUT R7, R7, R6, RZ, 0x3c, !PT ;  /* 0x0000000607077212 */ /* 0x000fc600078e3cff */
[----:B------:R-:W-:-:S05]  /*14e40*/  IMAD.WIDE R6, R193, 0x2, R6 ;  /* 0x00000002c1067825 */ /* 0x000fca00078e0206 */
[----:B------:R0:W-:Y:S04]  /*14e50*/  STL [R1+0x51c], R6 ;  /* 0x00051c0601007387 */ /* 0x0001e80000100800 */
[----:B------:R1:W-:Y:S04]  /*14e60*/  STL [R1+0x470], R7 ;  /* 0x0004700701007387 */ /* 0x0003e80000100800 */
[----:B0-----:R-:W2:Y:S01]  /*14e70*/  LDL.LU R6, [R1+0x478] ;  /* 0x0004780001067983 */ /* 0x001ea20000300800 */
[----:B-1----:R-:W-:-:S03]  /*14e80*/  IMAD.MOV.U32 R7, RZ, RZ, R251 ;  /* 0x000000ffff077224 */ /* 0x002fc600078e00fb */
[----:B------:R-:W4:Y:S04]  /*14e90*/  LDL.LU R251, [R1+0x64c] ;  /* 0x00064c0001fb7983 */ /* 0x000f280000300800 */
[----:B------:R-:W4:Y:S01]  /*14ea0*/  LDL.LU R4, [R1+0x648] ;  /* 0x0006480001047983 */ /* 0x000f220000300800 */
[----:B---3--:R-:W-:-:S04]  /*14eb0*/  LOP3.LUT R9, R9, R8, RZ, 0x3c, !PT ;  /* 0x0000000809097212 */ /* 0x008fc800078e3cff */
[----:B------:R-:W-:-:S04]  /*14ec0*/  LOP3.LUT R8, R9, R8, RZ, 0x3c, !PT ;  /* 0x0000000809087212 */ /* 0x000fc800078e3cff */
[----:B------:R-:W-:Y:S01]  /*14ed0*/  LOP3.LUT R9, R9, R8, RZ, 0x3c, !PT ;  /* 0x0000000809097212 */ /* 0x000fe200078e3cff */
[----:B------:R-:W-:Y:S02]  /*14ee0*/  STL [R1+0x334], R10 ;  /* 0x0003340a01007387 */ /* 0x000fe40000100800 */
[----:B------:R-:W-:-:S05]  /*14ef0*/  IMAD.WIDE R8, R193, 0x2, R8 ;  /* 0x00000002c1087825 */ /* 0x000fca00078e0208 */
[----:B------:R0:W-:Y:S04]  /*14f00*/  STL [R1+0x474], R8 ;  /* 0x0004740801007387 */ /* 0x0001e80000100800 */
[----:B------:R1:W-:Y:S01]  /*14f10*/  STL [R1+0x338], R9 ;  /* 0x0003380901007387 */ /* 0x0003e20000100800 */
[----:B0-----:R-:W-:-:S03]  /*14f20*/  IMAD.MOV.U32 R8, RZ, RZ, R5 ;  /* 0x000000ffff087224 */ /* 0x001fc600078e0005 */
[----:B------:R-:W3:Y:S01]  /*14f30*/  LDL.LU R5, [R1+0x644] ;  /* 0x0006440001057983 */ /* 0x000ee20000300800 */
[----:B-1----:R-:W-:-:S03]  /*14f40*/  IMAD.MOV.U32 R9, RZ, RZ, R206 ;  /* 0x000000ffff097224 */ /* 0x002fc600078e00ce */
[----:B------:R-:W3:Y:S01]  /*14f50*/  LDL.LU R206, [R1+0x640] ;  /* 0x0006400001ce7983 */ /* 0x000ee20000300800 */
[----:B------:R-:W-:Y:S02]  /*14f60*/  WARPGROUP.DEPBAR.LE gsb0, 0x0 ;  /* 0x00008000000079c5 */ /* 0x000fe40000010000 */
[----:B------:R-:W-:-:S06]  /*14f70*/  WARPGROUP.ARRIVE ;  /* 0x00000000000079c5 */ /* 0x000fcc0000000000 */
[----:B------:R-:W-:Y:S01]  /*14f80*/  HGMMA.64x256x16.F32 R24, gdesc[UR20].tnspA, R24, gsb0 ;  /* 0x23e00000141879f0 */ /* 0x000fe20008000818 */
[----:B------:R-:W-:Y:S01]  /*14f90*/  UMOV UR24, UR8 ;  /* 0x0000000800187c82 */ /* 0x000fe20008000000 */
[----:B------:R-:W-:Y:S01]  /*14fa0*/  UMOV UR25, UR9 ;  /* 0x0000000900197c82 */ /* 0x000fe20008000000 */
[----:B------:R-:W-:Y:S01]  /*14fb0*/  IMAD.MOV.U32 R250, RZ, RZ, R11 ;  /* 0x000000fffffa7224 */ /* 0x000fe200078e000b */
[----:B------:R-:W-:Y:S01]  /*14fc0*/  UMOV UR28, UR12 ;  /* 0x0000000c001c7c82 */ /* 0x000fe20008000000 */
[----:B------:R-:W-:Y:S01]  /*14fd0*/  UMOV UR29, UR13 ;  /* 0x0000000d001d7c82 */ /* 0x000fe20008000000 */
[----:B--2---:R-:W-:-:S04]  /*14fe0*/  LOP3.LUT R7, R7, R6, RZ, 0x3c, !PT ;  /* 0x0000000607077212 */ /* 0x004fc800078e3cff */
[----:B------:R-:W-:-:S04]  /*14ff0*/  LOP3.LUT R6, R7, R6, RZ, 0x3c, !PT ;  /* 0x0000000607067212 */ /* 0x000fc800078e3cff */
[----:B------:R-:W-:-:S03]  /*15000*/  LOP3.LUT R7, R7, R6, RZ, 0x3c, !PT ;  /* 0x0000000607077212 */ /* 0x000fc600078e3cff */
[----:B------:R-:W-:-:S05]  /*15010*/  IMAD.WIDE R6, R193, 0x2, R6 ;  /* 0x00000002c1067825 */ /* 0x000fca00078e0206 */
[----:B------:R0:W-:Y:S01]  /*15020*/  STL [R1+0x520], R6 ;  /* 0x0005200601007387 */ /* 0x0001e20000100800 */
[----:B------:R-:W-:Y:S02]  /*15030*/  WARPGROUP.DEPBAR.LE gsb0, 0x0 ;  /* 0x00008000000079c5 */ /* 0x000fe40000010000 */
[----:B------:R-:W-:Y:S01]  /*15040*/  WARPGROUP.ARRIVE ;  /* 0x00000000000079c5 */ /* 0x000fe20000000000 */
[----:B------:R1:W-:Y:S04]  /*15050*/  STL [R1+0x478], R7 ;  /* 0x0004780701007387 */ /* 0x0003e80000100800 */
[----:B0-----:R-:W2:Y:S01]  /*15060*/  LDL.LU R6, [R1+0x480] ;  /* 0x0004800001067983 */ /* 0x001ea20000300800 */
[----:B------:R-:W-:Y:S01]  /*15070*/  HGMMA.64x256x16.F32 R24, gdesc[UR24].tnspA, R24, gsb0 ;  /* 0x23e00000181879f0 */ /* 0x000fe20008000818 */
[----:B----4-:R-:W-:-:S02]  /*15080*/  IMAD.MOV.U32 R11, RZ, RZ, R251 ;  /* 0x000000ffff0b7224 */ /* 0x010fc400078e00fb */
[----:B-1----:R-:W-:Y:S02]  /*15090*/  IMAD.MOV.U32 R7, RZ, RZ, R4 ;  /* 0x000000ffff077224 */ /* 0x002fe400078e0004 */
[----:B------:R-:W4:Y:S01]  /*150a0*/  LDL.LU R4, [R1+0x63c] ;  /* 0x00063c0001047983 */ /* 0x000f220000300800 */
[----:B---3--:R-:W-:-:S03]  /*150b0*/  IMAD.MOV.U32 R10, RZ, RZ, R5 ;  /* 0x000000ffff0a7224 */ /* 0x008fc600078e0005 */
[----:B------:R-:W4:Y:S01]  /*150c0*/  LDL.LU R5, [R1+0x638] ;  /* 0x0006380001057983 */ /* 0x000f220000300800 */
[----:B------:R-:W-:-:S04]  /*150d0*/  IMAD.WIDE R10, R193, 0x2, R10 ;  /* 0x00000002c10a7825 */ /* 0x000fc800078e020a */
[----:B------:R-:W-:Y:S01]  /*150e0*/  IMAD.MOV.U32 R251, RZ, RZ, R11 ;  /* 0x000000fffffb7224 */ /* 0x000fe200078e000b */
[----:B------:R-:W-:Y:S01]  /*150f0*/  STL [R1+0x33c], R10 ;  /* 0x00033c0a01007387 */ /* 0x000fe20000100800 */
[----:B------:R-:W-:-:S03]  /*15100*/  IMAD.MOV.U32 R11, RZ, RZ, R206 ;  /* 0x000000ffff0b7224 */ /* 0x000fc600078e00ce */
[----:B------:R-:W3:Y:S01]  /*15110*/  LDL.LU R206, [R1+0x634] ;  /* 0x0006340001ce7983 */ /* 0x000ee20000300800 */
[----:B------:R-:W-:-:S04]  /*15120*/  LOP3.LUT R9, R9, R8, RZ, 0x3c, !PT ;  /* 0x0000000809097212 */ /* 0x000fc800078e3cff */
[----:B------:R-:W-:-:S04]  /*15130*/  LOP3.LUT R8, R9, R8, RZ, 0x3c, !PT ;  /* 0x0000000809087212 */ /* 0x000fc800078e3cff */
[----:B------:R-:W-:-:S03]  /*15140*/  LOP3.LUT R9, R9, R8, RZ, 0x3c, !PT ;  /* 0x0000000809097212 */ /* 0x000fc600078e3cff */
[----:B------:R-:W-:-:S05]  /*15150*/  IMAD.WIDE R8, R193, 0x2, R8 ;  /* 0x00000002c1087825 */ /* 0x000fca00078e0208 */
[----:B------:R0:W-:Y:S04]  /*15160*/  STL [R1+0x47c], R8 ;  /* 0x00047c0801007387 */ /* 0x0001e80000100800 */
[----:B------:R1:W-:Y:S01]  /*15170*/  STL [R1+0x340], R9 ;  /* 0x0003400901007387 */ /* 0x0003e20000100800 */
[----:B0-----:R-:W-:Y:S02]  /*15180*/  IMAD.MOV.U32 R8, RZ, RZ, R195 ;  /* 0x000000ffff087224 */ /* 0x001fe400078e00c3 */
[----:B------:R-:W0:Y:S01]  /*15190*/  S2R R195, SR_TID.X ;  /* 0x0000000000c37919 */ /* 0x000e220000002100 */
[----:B-1----:R-:W-:Y:S02]  /*151a0*/  IMAD.MOV.U32 R9, RZ, RZ, R12 ;  /* 0x000000ffff097224 */ /* 0x002fe400078e000c */
[----:B------:R-:W-:Y:S01]  /*151b0*/  IMAD.WIDE R8, R193, 0x2, R8 ;  /* 0x00000002c1087825 */ /* 0x000fe200078e0208 */
[----:B------:R-:W-:Y:S01]  /*151c0*/  UIADD3 UR41, UR41, -0x40, URZ ;  /* 0xffffffc029297890 */ /* 0x000fe2000fffe03f */
[----:B------:R-:W-:-:S02]  /*151d0*/  WARPGROUP.DEPBAR.LE gsb0, 0x0 ;  /* 0x00008000000079c5 */ /* 0x000fc40000010000 */
[----:B------:R-:W-:-:S06]  /*151e0*/  WARPGROUP.ARRIVE ;  /* 0x00000000000079c5 */ /* 0x000fcc0000000000 */
[----:B------:R-:W-:Y:S01]  /*151f0*/  HGMMA.64x256x16.F32 R24, gdesc[UR28].tnspA, R24, gsb0 ;  /* 0x23e000001c1879f0 */ /* 0x000fe20008000818 */
[----:B--2---:R-:W-:-:S04]  /*15200*/  LOP3.LUT R7, R7, R6, RZ, 0x3c, !PT ;  /* 0x0000000607077212 */ /* 0x004fc800078e3cff */
[----:B------:R-:W-:-:S04]  /*15210*/  LOP3.LUT R6, R7, R6, RZ, 0x3c, !PT ;  /* 0x0000000607067212 */ /* 0x000fc800078e3cff */
[----:B------:R-:W-:-:S03]  /*15220*/  LOP3.LUT R7, R7, R6, RZ, 0x3c, !PT ;  /* 0x0000000607077212 */ /* 0x000fc600078e3cff */
[----:B------:R-:W-:-:S05]  /*15230*/  IMAD.WIDE R6, R193, 0x2, R6 ;  /* 0x00000002c1067825 */ /* 0x000fca00078e0206 */
[----:B------:R1:W-:Y:S04]  /*15240*/  STL [R1+0x524], R6 ;  /* 0x0005240601007387 */ /* 0x0003e80000100800 */
[----:B------:R2:W-:Y:S04]  /*15250*/  STL [R1+0x480], R7 ;  /* 0x0004800701007387 */ /* 0x0005e80000100800 */
[----:B------:R0:W5:Y:S01]  /*15260*/  LDL.LU R12, [R1+0x630] ;  /* 0x00063000010c7983 */ /* 0x0001620000300800 */
[----:B-1----:R-:W-:Y:S02]  /*15270*/  IMAD.MOV.U32 R6, RZ, RZ, R3 ;  /* 0x000000ffff067224 */ /* 0x002fe400078e0003 */
[----:B------:R-:W1:Y:S01]  /*15280*/  LDC R3, c[0x0][0x238] ;  /* 0x00008e00ff037b82 */ /* 0x000e620000000800 */
[----:B--2---:R-:W-:Y:S01]  /*15290*/  IMAD.MOV.U32 R7, RZ, RZ, R11 ;  /* 0x000000ffff077224 */ /* 0x004fe200078e000b */
[----:B------:R2:W-:Y:S01]  /*152a0*/  STL [R1+0x484], R8 ;  /* 0x0004840801007387 */ /* 0x0005e20000100800 */
[----:B------:R-:W-:-:S03]  /*152b0*/  IMAD.WIDE R6, R193, 0x2, R6 ;  /* 0x00000002c1067825 */ /* 0x000fc600078e0206 */
[----:B------:R2:W-:Y:S01]  /*152c0*/  STL [R1+0x344], R9 ;  /* 0x0003440901007387 */ /* 0x0005e20000100800 */
[----:B---3--:R-:W-:-:S03]  /*152d0*/  VIADD R206, R206, 0xffffffff ;  /* 0xffffffffcece7836 */ /* 0x008fc60000000000 */
[----:B------:R2:W-:Y:S04]  /*152e0*/  STL [R1+0x488], R6 ;  /* 0x0004880601007387 */ /* 0x0005e80000100800 */
[----:B------:R2:W-:Y:S01]  /*152f0*/  STL [R1+0x348], R7 ;  /* 0x0003480701007387 */ /* 0x0005e20000100800 */
[----:B------:R-:W-:Y:S02]  /*15300*/  ISETP.NE.U32.AND P0, PT, R206, RZ, PT ;  /* 0x000000ffce00720c */ /* 0x000fe40003f05070 */
[----:B0-----:R-:W-:Y:S01]  /*15310*/  SHF.R.U32.HI R195, RZ, 0x7, R195 ;  /* 0x00000007ffc37819 */ /* 0x001fe200000116c3 */
[----:B-1----:R-:W-:-:S04]  /*15320*/  IMAD.SHL.U32 R3, R3, 0x40, RZ ;  /* 0x0000004003037824 */ /* 0x002fc800078e00ff */
[----:B----4-:R-:W-:Y:S01]  /*15330*/  IMAD.WIDE R4, R3, 0x2, R4 ;  /* 0x0000000203047825 */ /* 0x010fe200078e0204 */
[----:B------:R-:W-:-:S03]  /*15340*/  SGXT.U32 R195, R195, 0x1 ;  /* 0x00000001c3c3781a */ /* 0x000fc60000000000 */
[----:B------:R-:W-:Y:S02]  /*15350*/  IMAD.MOV.U32 R3, RZ, RZ, R4 ;  /* 0x000000ffff037224 */ /* 0x000fe400078e0004 */
[----:B------:R-:W-:Y:S01]  /*15360*/  IMAD.MOV.U32 R4, RZ, RZ, R5 ;  /* 0x000000ffff047224 */ /* 0x000fe200078e0005 */
[----:B------:R-:W-:Y:S02]  /*15370*/  WARPGROUP.DEPBAR.LE gsb0, 0x0 ;  /* 0x00008000000079c5 */ /* 0x000fe40000010000 */
[----:B--2---:R-:W-:Y:S05]  /*15380*/  @P0 BRA `(.L_x_1) ;  /* 0xffffff5000900947 */ /* 0x004fea000383ffff */
[----:B------:R-:W2:Y:S04]  /*15390*/  LDL.LU R3, [R1+0x1f0] ;  /* 0x0001f00001037983 */ /* 0x000ea80000300800 */
[----:B------:R-:W2:Y:S04]  /*153a0*/  LDL.LU R4, [R1+0x1e0] ;  /* 0x0001e00001047983 */ /* 0x000ea80000300800 */
[----:B------:R-:W3:Y:S04]  /*153b0*/  LDL.LU R198, [R1+0x1dc] ;  /* 0x0001dc0001c67983 */ /* 0x000ee80000300800 */
[----:B------:R-:W4:Y:S04]  /*153c0*/  LDL.LU R201, [R1+0x1d8] ;  /* 0x0001d80001c97983 */ /* 0x000f280000300800 */
        /* <DEDUP_REMOVED lines=58> */
[----:B------:R-:W4:Y:S01]  /*15770*/  LDL.LU R251, [R1+0xd4] ;  /* 0x0000d40001fb7983 */ /* 0x000f220000300800 */
[----:B------:R-:W-:-:S03]  /*15780*/  F2FP.F16.F32.PACK_AB R147, R151, R147 ;  /* 0x000000939793723e */ /* 0x000fc600000000ff */
        /* <DEDUP_REMOVED lines=10> */
[----:B------:R-:W4:Y:S04]  /*15830*/  LDL.LU R150, [R1+0x1f4] ;  /* 0x0001f40001967983 */ /* 0x000f280000300800 */
[----:B------:R-:W4:Y:S04]  /*15840*/  LDL.LU R149, [R1+0x1e8] ;  /* 0x0001e80001957983 */ /* 0x000f280000300800 */
[----:B------:R-:W4:Y:S04]  /*15850*/  LDL.LU R148, [R1+0x1f8] ;  /* 0x0001f80001947983 */ /* 0x000f280000300800 */
[----:B------:R-:W4:Y:S04]  /*15860*/  LDL.LU R143, [R1+0x1ec] ;  /* 0x0001ec00018f7983 */ /* 0x000f280000300800 */
[----:B------:R-:W4:Y:S01]  /*15870*/  LDL.LU R142, [R1+0x1fc] ;  /* 0x0001fc00018e7983 */ /* 0x000f220000300800 */
[----:B------:R-:W-:-:S02]  /*15880*/  F2FP.F16.F32.PACK_AB R27, R31, R27 ;  /* 0x0000001b1f1b723e */ /* 0x000fc400000000ff */
[----:B------:R-:W-:Y:S02]  /*15890*/  F2FP.F16.F32.PACK_AB R26, R30, R26 ;  /* 0x0000001a1e1a723e */ /* 0x000fe400000000ff */
[----:B------:R-:W-:Y:S02]  /*158a0*/  F2FP.F16.F32.PACK_AB R25, R29, R25 ;  /* 0x000000191d19723e */ /* 0x000fe400000000ff */
[----:B------:R-:W-:Y:S02]  /*158b0*/  F2FP.F16.F32.PACK_AB R24, R28, R24 ;  /* 0x000000181c18723e */ /* 0x000fe400000000ff */
[----:B------:R-:W-:Y:S02]  /*158c0*/  F2FP.F16.F32.PACK_AB R137, R141, R137 ;  /* 0x000000898d89723e */ /* 0x000fe400000000ff */
[----:B------:R-:W-:Y:S02]  /*158d0*/  F2FP.F16.F32.PACK_AB R136, R140, R136 ;  /* 0x000000888c88723e */ /* 0x000fe400000000ff */
        /* <DEDUP_REMOVED lines=36> */
[----:B--2---:R-:W-:-:S02]  /*15b20*/  F2FP.F16.F32.PACK_AB R28, R3, R4 ;  /* 0x00000004031c723e */ /* 0x004fc400000000ff */
        /* <DEDUP_REMOVED lines=16> */
[----:B---3--:R-:W-:Y:S02]  /*15c30*/  F2FP.F16.F32.PACK_AB R19, R198, R19 ;  /* 0x00000013c613723e */ /* 0x008fe400000000ff */
[----:B----4-:R-:W-:-:S02]  /*15c40*/  F2FP.F16.F32.PACK_AB R18, R201, R18 ;  /* 0x00000012c912723e */ /* 0x010fc400000000ff */
        /* <DEDUP_REMOVED lines=60> */
[----:B------:R-:W-:-:S07]  /*16010*/  F2FP.F16.F32.PACK_AB R142, R162, R161 ;  /* 0x000000a1a28e723e */ /* 0x000fce00000000ff */
.L_x_0:
[----:B------:R-:W2:Y:S01]  /*16020*/  LDL.LU R13, [R1+0x528] ;  /* 0x00052800010d7983 */ /* 0x000ea20000300800 */
[----:B------:R-:W-:Y:S01]  /*16030*/  ULDC.64 UR6, c[0x0][0x228] ;  /* 0x00008a0000067ab9 */ /* 0x000fe20000000a00 */
[----:B------:R-:W-:Y:S01]  /*16040*/  ULDC UR4, c[0x0][0x244] ;  /* 0x0000910000047ab9 */ /* 0x000fe20000000800 */
[----:B------:R-:W-:Y:S01]  /*16050*/  ULDC UR8, c[0x0][0x22c] ;  /* 0x00008b0000087ab9 */ /* 0x000fe20000000800 */
[----:B------:R-:W1:Y:S01]  /*16060*/  S2R R14, SR_TID.X ;  /* 0x00000000000e7919 */ /* 0x000e620000002100 */
[----:B------:R-:W-:Y:S01]  /*16070*/  ULDC UR9, c[0x0][0x22c] ;  /* 0x00008b0000097ab9 */ /* 0x000fe20000000800 */
[C-C-:B-----5:R-:W-:Y:S01]  /*16080*/  LOP3.LUT R15, R12.reuse, 0x6, R195.reuse, 0xfe, !PT ;  /* 0x000000060c0f7812 */ /* 0x160fe200078efec3 */
[----:B------:R-:W-:Y:S01]  /*16090*/  ULDC UR10, c[0x0][0x22c] ;  /* 0x00008b00000a7ab9 */ /* 0x000fe20000000800 */
[----:B------:R-:W-:Y:S01]  /*160a0*/  ULDC UR11, c[0x0][0x22c] ;  /* 0x00008b00000b7ab9 */ /* 0x000fe20000000800 */
[----:B------:R-:W3:Y:S01]  /*160b0*/  LDC R236, c[0x0][0x248] ;  /* 0x00009200ffec7b82 */ /* 0x000ee20000000800 */
[----:B------:R-:W-:-:S02]  /*160c0*/  LOP3.LUT R232, R12, 0xca, R195, 0xfe, !PT ;  /* 0x000000ca0ce87812 */ /* 0x000fc400078efec3 */
[C-C-:B------:R-:W-:Y:S02]  /*160d0*/  LOP3.LUT R230, R12.reuse, 0xcc, R195.reuse, 0xfe, !PT ;  /* 0x000000cc0ce67812 */ /* 0x140fe400078efec3 */
[C-C-:B------:R-:W-:Y:S02]  /*160e0*/  LOP3.LUT R228, R12.reuse, 0xce, R195.reuse, 0xfe, !PT ;  /* 0x000000ce0ce47812 */ /* 0x140fe400078efec3 */
[C-C-:B------:R-:W-:Y:S01]  /*160f0*/  LOP3.LUT R227, R12.reuse, 0xd2, R195.reuse, 0xfe, !PT ;  /* 0x000000d20ce37812 */ /* 0x140fe200078efec3 */
[----:B------:R-:W4:Y:S01]  /*16100*/  LDC R238, c[0x0][0x248] ;  /* 0x00009200ffee7b82 */ /* 0x000f220000000800 */
[C-C-:B------:R-:W-:Y:S02]  /*16110*/  LOP3.LUT R220, R12.reuse, 0xd4, R195.reuse, 0xfe, !PT ;  /* 0x000000d40cdc7812 */ /* 0x140fe400078efec3 */
[C-C-:B------:R-:W-:Y:S02]  /*16120*/  LOP3.LUT R222, R12.reuse, 0xd6, R195.reuse, 0xfe, !PT ;  /* 0x000000d60cde7812 */ /* 0x140fe400078efec3 */
[----:B------:R-:W-:-:S02]  /*16130*/  LOP3.LUT R218, R12, 0xd8, R195, 0xfe, !PT ;  /* 0x000000d80cda7812 */ /* 0x000fc400078efec3 */
[C-C-:B------:R-:W-:Y:S02]  /*16140*/  LOP3.LUT R217, R12.reuse, 0xda, R195.reuse, 0xfe, !PT ;  /* 0x000000da0cd97812 */ /* 0x140fe400078efec3 */
[C-C-:B------:R-:W-:Y:S02]  /*16150*/  LOP3.LUT R216, R12.reuse, 0xdc, R195.reuse, 0xfe, !PT ;  /* 0x000000dc0cd87812 */ /* 0x140fe400078efec3 */
[C-C-:B------:R-:W-:Y:S02]  /*16160*/  LOP3.LUT R234, R12.reuse, 0xde, R195.reuse, 0xfe, !PT ;  /* 0x000000de0cea7812 */ /* 0x140fe400078efec3 */
[C-C-:B------:R-:W-:Y:S02]  /*16170*/  LOP3.LUT R233, R12.reuse, 0xe0, R195.reuse, 0xfe, !PT ;  /* 0x000000e00ce97812 */ /* 0x140fe400078efec3 */
[C-C-:B------:R-:W-:Y:S02]  /*16180*/  LOP3.LUT R231, R12.reuse, 0xe2, R195.reuse, 0xfe, !PT ;  /* 0x000000e20ce77812 */ /* 0x140fe400078efec3 */
[--C-:B------:R-:W-:Y:S01]  /*16190*/  LOP3.LUT R229, R12, 0xe4, R195.reuse, 0xfe, !PT ;  /* 0x000000e40ce57812 */ /* 0x100fe200078efec3 */
[----:B-1----:R-:W-:Y:S01]  /*161a0*/  IMAD.SHL.U32 R0, R14, 0x10, RZ ;  /* 0x000000100e007824 */ /* 0x002fe200078e00ff */
[--C-:B------:R-:W-:Y:S01]  /*161b0*/  LOP3.LUT R225, R12, 0xe6, R195.reuse, 0xfe, !PT ;  /* 0x000000e60ce17812 */ /* 0x100fe200078efec3 */
[----:B------:R-:W-:Y:S01]  /*161c0*/  IMAD.SHL.U32 R3, R14, 0x100, RZ ;  /* 0x000001000e037824 */ /* 0x000fe200078e00ff */
[----:B------:R-:W-:Y:S01]  /*161d0*/  LOP3.LUT R226, R12, 0xe8, R195, 0xfe, !PT ;  /* 0x000000e80ce27812 */ /* 0x000fe200078efec3 */
[----:B------:R-:W-:Y:S01]  /*161e0*/  IMAD.SHL.U32 R2, R14, 0x8, RZ ;  /* 0x000000080e027824 */ /* 0x000fe200078e00ff */
[----:B------:R-:W-:-:S02]  /*161f0*/  LOP3.LUT R0, R0, 0x70, RZ, 0xc0, !PT ;  /* 0x0000007000007812 */ /* 0x000fc400078ec0ff */
[----:B------:R-:W-:Y:S02]  /*16200*/  LOP3.LUT R3, R3, 0x800, RZ, 0xc0, !PT ;  /* 0x0000080003037812 */ /* 0x000fe400078ec0ff */
[----:B------:R-:W-:Y:S02]  /*16210*/  LOP3.LUT R2, R2, 0x780, RZ, 0xc0, !PT ;  /* 0x0000078002027812 */ /* 0x000fe400078ec0ff */
[----:B------:R-:W-:Y:S02]  /*16220*/  IADD3 R3, R3, UR36, R0 ;  /* 0x0000002403037c10 */ /* 0x000fe4000fffe000 */
        /* <DEDUP_REMOVED lines=42> */
[----:B------:R-:W-:Y:S01]  /*164d0*/  LOP3.LUT R214, R12, 0x1fa, R195, 0xfe, !PT ;  /* 0x000001fa0cd67812 */ /* 0x000fe200078efec3 */
[----:B------:R-:W-:Y:S01]  /*164e0*/  BAR.SYNC.DEFER_BLOCKING 0x0 ;  /* 0x0000000000007b1d */ /* 0x000fe20000010000 */
[C---:B--2---:R-:W-:Y:S01]  /*164f0*/  ISETP.GE.AND P0, PT, R13.reuse, UR6, PT ;  /* 0x000000060d007c0c */ /* 0x044fe2000bf06270 */
[----:B------:R-:W-:-:S04]  /*16500*/  IMAD R0, R13, UR4, RZ ;  /* 0x000000040d007c24 */ /* 0x000fc8000f8e02ff */
[----:B------:R-:W-:Y:S01]  /*16510*/  ULDC.64 UR4, c[0x0][0x220] ;  /* 0x0000880000047ab9 */ /* 0x000fe20000000a00 */
[----:B------:R-:W-:Y:S01]  /*16520*/  IMAD.IADD R13, R2, 0x1, R3 ;  /* 0x00000001020d7824 */ /* 0x000fe200078e0203 */
[----:B------:R-:W-:Y:S01]  /*16530*/  LOP3.LUT R3, R14, 0xff, RZ, 0xc0, !PT ;  /* 0x000000ff0e037812 */ /* 0x000fe200078ec0ff */
[----:B------:R-:W-:Y:S01]  /*16540*/  ULDC UR6, c[0x0][0x248] ;  /* 0x0000920000067ab9 */ /* 0x000fe20000000800 */
[----:B------:R-:W-:Y:S01]  /*16550*/  LEA R2, P2, R0, UR4, 0x1 ;  /* 0x0000000400027c11 */ /* 0x000fe2000f8408ff */
[----:B------:R-:W-:Y:S01]  /*16560*/  ULDC UR4, c[0x0][0x248] ;  /* 0x0000920000047ab9 */ /* 0x000fe20000000800 */
[----:B------:R-:W-:Y:S01]  /*16570*/  STSM.16.M88.4 [R13], R116 ;  /* 0x000000740d007844 */ /* 0x000fe20000000200 */
[----:B------:R-:W-:Y:S02]  /*16580*/  LEA R3, R3, UR36, 0x4 ;  /* 0x0000002403037c11 */ /* 0x000fe4000f8e20ff */
[----:B------:R-:W-:Y:S01]  /*16590*/  LOP3.LUT R14, R12, R195, RZ, 0xfc, !PT ;  /* 0x000000c30c0e7212 */ /* 0x000fe200078efcff */
[----:B------:R-:W-:Y:S01]  /*165a0*/  BAR.SYNC.DEFER_BLOCKING 0x0 ;  /* 0x0000000000007b1d */ /* 0x000fe20000010000 */
[----:B------:R-:W-:-:S02]  /*165b0*/  LEA.HI.X.SX32 R0, R0, UR5, 0x1, P2 ;  /* 0x0000000500007c11 */ /* 0x000fc400090f0eff */
[----:B------:R-:W-:Y:S02]  /*165c0*/  ISETP.LT.AND P1, PT, R14, UR7, !P0 ;  /* 0x000000070e007c0c */ /* 0x000fe4000c721270 */
[----:B------:R-:W-:Y:S01]  /*165d0*/  ISETP.LT.AND P4, PT, R15, UR10, !P0 ;  /* 0x0000000a0f007c0c */ /* 0x000fe2000c781270 */
[----:B------:R-:W-:Y:S01]  /*165e0*/  ULDC UR5, c[0x0][0x248] ;  /* 0x0000920000057ab9 */ /* 0x000fe20000000800 */
[----:B------:R-:W-:Y:S01]  /*165f0*/  ULDC UR7, c[0x0][0x248] ;  /* 0x0000920000077ab9 */ /* 0x000fe20000000800 */
[----:B------:R-:W-:Y:S01]  /*16600*/  ULDC UR10, c[0x0][0x22c] ;  /* 0x00008b00000a7ab9 */ /* 0x000fe20000000800 */
[----:B0-----:R-:W0:Y:S01]  /*16610*/  LDS.128 R44, [R3] ;  /* 0x00000000032c7984 */ /* 0x001e220000000c00 */
[----:B------:R-:W-:Y:S06]  /*16620*/  BAR.SYNC.DEFER_BLOCKING 0x0 ;  /* 0x0000000000007b1d */ /* 0x000fec0000010000 */
[----:B------:R-:W-:Y:S02]  /*16630*/  STSM.16.M88.4 [R13], R140 ;  /* 0x0000008c0d007844 */ /* 0x000fe40000000200 */
[----:B------:R-:W-:Y:S06]  /*16640*/  BAR.SYNC.DEFER_BLOCKING 0x0 ;  /* 0x0000000000007b1d */ /* 0x000fec0000010000 */
[----:B------:R-:W1:Y:S02]  /*16650*/  LDS.128 R52, [R3] ;  /* 0x0000000003347984 */ /* 0x000e640000000c00 */
[----:B------:R-:W-:Y:S06]  /*16660*/  BAR.SYNC.DEFER_BLOCKING 0x0 ;  /* 0x0000000000007b1d */ /* 0x000fec0000010000 */
[----:B------:R-:W-:Y:S02]  /*16670*/  STSM.16.M88.4 [R13], R148 ;  /* 0x000000940d007844 */ /* 0x000fe40000000200 */
[----:B------:R-:W-:Y:S06]  /*16680*/  BAR.SYNC.DEFER_BLOCKING 0x0 ;  /* 0x0000000000007b1d */ /* 0x000fec0000010000 */
[----:B------:R-:W2:Y:S02]  /*16690*/  LDS.128 R124, [R3] ;  /* 0x00000000037c7984 */ /* 0x000ea40000000c00 */
[----:B------:R-:W-:Y:S06]  /*166a0*/  BAR.SYNC.DEFER_BLOCKING 0x0 ;  /* 0x0000000000007b1d */ /* 0x000fec0000010000 */
[----:B------:R-:W-:Y:S02]  /*166b0*/  STSM.16.M88.4 [R13], R108 ;  /* 0x0000006c0d007844 */ /* 0x000fe40000000200 */
[----:B------:R-:W-:Y:S06]  /*166c0*/  BAR.SYNC.DEFER_BLOCKING 0x0 ;  /* 0x0000000000007b1d */ /* 0x000fec0000010000 */
[----:B------:R-:W3:Y:S02]  /*166d0*/  LDS.128 R132, [R3] ;  /* 0x0000000003847984 */ /* 0x000ee40000000c00 */
[----:B------:R-:W-:Y:S06]  /*166e0*/  BAR.SYNC.DEFER_BLOCKING 0x0 ;  /* 0x0000000000007b1d */ /* 0x000fec0000010000 */
[----:B------:R-:W-:Y:S02]  /*166f0*/  STSM.16.M88.4 [R13], R100 ;  /* 0x000000640d007844 */ /* 0x000fe40000000200 */
[----:B------:R-:W-:Y:S06]  /*16700*/  BAR.SYNC.DEFER_BLOCKING 0x0 ;  /* 0x0000000000007b1d */ /* 0x000fec0000010000 */
[----:B------:R-:W4:Y:S02]  /*16710*/  LDS.128 R140, [R3] ;  /* 0x00000000038c7984 */ /* 0x000f240000000c00 */
        /* <DEDUP_REMOVED lines=29> */
[----:B------:R0:W-:Y:S02]  /*168f0*/  STSM.16.M88.4 [R13], R36 ;  /* 0x000000240d007844 */ /* 0x0001e40000000200 */
[----:B------:R-:W-:Y:S08]  /*16900*/  BAR.SYNC.DEFER_BLOCKING 0x0 ;  /* 0x0000000000007b1d */ /* 0x000ff00000010000 */
[----:B0-----:R-:W0:Y:S01]  /*16910*/  LDC R36, c[0x0][0x248] ;  /* 0x00009200ff247b82 */ /* 0x001e220000000800 */
[----:B------:R-:W-:-:S02]  /*16920*/  LOP3.LUT R39, R12, 0x1a2, R195, 0xfe, !PT ;  /* 0x000001a20c277812 */ /* 0x000fc400078efec3 */
[----:B------:R-:W-:-:S05]  /*16930*/  LOP3.LUT R37, R12, 0x1bc, R195, 0xfe, !PT ;  /* 0x000001bc0c257812 */ /* 0x000fca00078efec3 */
[----:B------:R-:W0:Y:S01]  /*16940*/  LDC R38, c[0x0][0x248] ;  /* 0x00009200ff267b82 */ /* 0x000e220000000800 */
[----:B------:R-:W0:Y:S07]  /*16950*/  LDS.128 R76, [R3] ;  /* 0x00000000034c7984 */ /* 0x000e2e0000000c00 */
[----:B------:R-:W-:Y:S06]  /*16960*/  BAR.SYNC.DEFER_BLOCKING 0x0 ;  /* 0x0000000000007b1d */ /* 0x000fec0000010000 */
[----:B------:R-:W-:Y:S02]  /*16970*/  STSM.16.M88.4 [R13], R20 ;  /* 0x000000140d007844 */ /* 0x000fe40000000200 */
[----:B------:R-:W-:Y:S06]  /*16980*/  BAR.SYNC.DEFER_BLOCKING 0x0 ;  /* 0x0000000000007b1d */ /* 0x000fec0000010000 */
[----:B------:R-:W0:Y:S02]  /*16990*/  LDS.128 R8, [R3] ;  /* 0x0000000003087984 */ /* 0x000e240000000c00 */
[----:B------:R-:W-:Y:S06]  /*169a0*/  BAR.SYNC.DEFER_BLOCKING 0x0 ;  /* 0x0000000000007b1d */ /* 0x000fec0000010000 */
[----:B------:R-:W-:Y:S02]  /*169b0*/  STSM.16.M88.4 [R13], R16 ;  /* 0x000000100d007844 */ /* 0x000fe40000000200 */
[----:B------:R-:W-:Y:S06]  /*169c0*/  BAR.SYNC.DEFER_BLOCKING 0x0 ;  /* 0x0000000000007b1d */ /* 0x000fec0000010000 */
[----:B------:R-:W0:Y:S02]  /*169d0*/  LDS.128 R4, [R3] ;  /* 0x0000000003047984 */ /* 0x000e240000000c00 */
[----:B------:R-:W-:Y:S06]  /*169e0*/  BAR.SYNC.DEFER_BLOCKING 0x0 ;  /* 0x0000000000007b1d */ /* 0x000fec0000010000 */
[----:B------:R1:W-:Y:S02]  /*169f0*/  STSM.16.M88.4 [R13], R28 ;  /* 0x0000001c0d007844 */ /* 0x0003e40000000200 */
[----:B------:R-:W-:Y:S01]  /*16a00*/  BAR.SYNC.DEFER_BLOCKING 0x0 ;  /* 0x0000000000007b1d */ /* 0x000fe20000010000 */
[----:B-1----:R-:W-:-:S05]  /*16a10*/  IMAD R31, R15, UR7, RZ ;  /* 0x000000070f1f7c24 */ /* 0x002fca000f8e02ff */
[----:B------:R-:W-:Y:S01]  /*16a20*/  ULDC UR7, c[0x0][0x248] ;  /* 0x0000920000077ab9 */ /* 0x000fe20000000800 */
[----:B------:R-:W-:Y:S01]  /*16a30*/  PRMT R30, R44, 0x7632, R30 ;  /* 0x000076322c1e7816 */ /* 0x000fe2000000001e */
[----:B------:R-:W1:Y:S01]  /*16a40*/  LDS.128 R68, [R3] ;  /* 0x0000000003447984 */ /* 0x000e620000000c00 */
[----:B------:R-:W-:Y:S06]  /*16a50*/  BAR.SYNC.DEFER_BLOCKING 0x0 ;  /* 0x0000000000007b1d */ /* 0x000fec0000010000 */
[----:B------:R2:W-:Y:S02]  /*16a60*/  STSM.16.M88.4 [R13], R24 ;  /* 0x000000180d007844 */ /* 0x0005e40000000200 */
[----:B------:R-:W-:Y:S01]  /*16a70*/  BAR.SYNC.DEFER_BLOCKING 0x0 ;  /* 0x0000000000007b1d */ /* 0x000fe20000010000 */
[--C-:B--2---:R-:W-:Y:S01]  /*16a80*/  LOP3.LUT R25, R12, 0x2, R195.reuse, 0xfe, !PT ;  /* 0x000000020c197812 */ /* 0x104fe200078efec3 */
[----:B------:R-:W-:Y:S01]  /*16a90*/  IMAD R27, R14, UR4, RZ ;  /* 0x000000040e1b7c24 */ /* 0x000fe2000f8e02ff */
[----:B------:R-:W-:-:S03]  /*16aa0*/  LOP3.LUT R24, R12, 0x4, R195, 0xfe, !PT ;  /* 0x000000040c187812 */ /* 0x000fc600078efec3 */
[----:B------:R-:W-:Y:S01]  /*16ab0*/  ULDC UR4, c[0x0][0x248] ;  /* 0x0000920000047ab9 */ /* 0x000fe20000000800 */
[C---:B------:R-:W-:Y:S01]  /*16ac0*/  ISETP.LT.AND P3, PT, R25.reuse, UR8, !P0 ;  /* 0x0000000819007c0c */ /* 0x040fe2000c761270 */
[----:B------:R-:W-:Y:S01]  /*16ad0*/  IMAD R25, R25, UR5, RZ ;  /* 0x0000000519197c24 */ /* 0x000fe2000f8e02ff */
[C---:B------:R-:W-:Y:S01]  /*16ae0*/  ISETP.LT.AND P2, PT, R24.reuse, UR9, !P0 ;  /* 0x0000000918007c0c */ /* 0x040fe2000c741270 */
[----:B------:R-:W-:Y:S01]  /*16af0*/  IMAD R29, R24, UR6, RZ ;  /* 0x00000006181d7c24 */ /* 0x000fe2000f8e02ff */
[-C--:B------:R-:W-:Y:S01]  /*16b00*/  LEA R14, P6, R27, R2.reuse, 0x1 ;  /* 0x000000021b0e7211 */ /* 0x080fe200078c08ff */
[----:B------:R-:W-:Y:S01]  /*16b10*/  ULDC UR8, c[0x0][0x22c] ;  /* 0x00008b0000087ab9 */ /* 0x000fe20000000800 */
[----:B------:R-:W-:Y:S01]  /*16b20*/  LEA R24, P5, R25, R2, 0x1 ;  /* 0x0000000219187211 */ /* 0x000fe200078a08ff */
[----:B------:R-:W-:Y:S01]  /*16b30*/  ULDC UR5, c[0x0][0x248] ;  /* 0x0000920000057ab9 */ /* 0x000fe20000000800 */
[----:B------:R-:W2:Y:S01]  /*16b40*/  LDS.128 R20, [R3] ;  /* 0x0000000003147984 */ /* 0x000ea20000000c00 */
[-C--:B------:R-:W-:Y:S01]  /*16b50*/  LEA.HI.X.SX32 R15, R27, R0.reuse, 0x1, P6 ;  /* 0x000000001b0f7211 */ /* 0x080fe200030f0eff */
[----:B------:R-:W-:Y:S01]  /*16b60*/  ULDC UR9, c[0x0][0x22c] ;  /* 0x00008b0000097ab9 */ /* 0x000fe20000000800 */
[----:B------:R-:W-:Y:S01]  /*16b70*/  LEA.HI.X.SX32 R25, R25, R0, 0x1, P5 ;  /* 0x0000000019197211 */ /* 0x000fe200028f0eff */
[----:B------:R-:W-:Y:S01]  /*16b80*/  BAR.SYNC.DEFER_BLOCKING 0x0 ;  /* 0x0000000000007b1d */ /* 0x000fe20000010000 */
[----:B------:R-:W-:-:S02]  /*16b90*/  LEA R26, P6, R29, R2, 0x1 ;  /* 0x000000021d1a7211 */ /* 0x000fc400078c08ff */
[----:B------:R-:W-:Y:S02]  /*16ba0*/  LEA R28, P5, R31, R2, 0x1 ;  /* 0x000000021f1c7211 */ /* 0x000fe400078a08ff */
[-C--:B------:R-:W-:Y:S01]  /*16bb0*/  LEA.HI.X.SX32 R27, R29, R0.reuse, 0x1, P6 ;  /* 0x000000001d1b7211 */ /* 0x080fe200030f0eff */
[----:B------:R-:W-:Y:S01]  /*16bc0*/  ULDC UR6, c[0x0][0x248] ;  /* 0x0000920000067ab9 */ /* 0x000fe20000000800 */
[----:B------:R-:W-:Y:S02]  /*16bd0*/  LEA.HI.X.SX32 R29, R31, R0, 0x1, P5 ;  /* 0x000000001f1d7211 */ /* 0x000fe400028f0eff */
[----:B------:R-:W-:Y:S01]  /*16be0*/  PRMT R31, R45, 0x7632, R31 ;  /* 0x000076322d1f7816 */ /* 0x000fe2000000001f */
[----:B------:R3:W-:Y:S01]  /*16bf0*/  STSM.16.M88.4 [R13], R32 ;  /* 0x000000200d007844 */ /* 0x0007e20000000200 */
[----:B------:R-:W-:Y:S01]  /*16c00*/  BAR.SYNC.DEFER_BLOCKING 0x0 ;  /* 0x0000000000007b1d */ /* 0x000fe20000010000 */
[----:B---3--:R-:W-:-:S07]  /*16c10*/  PRMT R32, R46, 0x7632, R32 ;  /* 0x000076322e207816 */ /* 0x008fce0000000020 */
[----:B------:R-:W3:Y:S01]  /*16c20*/  LDC R34, c[0x0][0x248] ;  /* 0x00009200ff227b82 */ /* 0x000ee20000000800 */
[C-C-:B------:R-:W-:Y:S01]  /*16c30*/  LOP3.LUT R35, R12.reuse, 0x1b4, R195.reuse, 0xfe, !PT ;  /* 0x000001b40c237812 */ /* 0x140fe200078efec3 */
[----:B------:R-:W2:Y:S06]  /*16c40*/  LDS.128 R16, [R3] ;  /* 0x0000000003107984 */ /* 0x000eac0000000c00 */
[----:B------:R-:W-:Y:S06]  /*16c50*/  BAR.SYNC.DEFER_BLOCKING 0x0 ;  /* 0x0000000000007b1d */ /* 0x000fec0000010000 */
[----:B------:R4:W-:Y:S02]  /*16c60*/  STSM.16.M88.4 [R13], R40 ;  /* 0x000000280d007844 */ /* 0x0009e40000000200 */
[----:B------:R-:W-:Y:S01]  /*16c70*/  BAR.SYNC.DEFER_BLOCKING 0x0 ;  /* 0x0000000000007b1d */ /* 0x000fe20000010000 */
[----:B----4-:R-:W-:-:S02]  /*16c80*/  LOP3.LUT R43, R12, 0x1a6, R195, 0xfe, !PT ;  /* 0x000001a60c2b7812 */ /* 0x010fc400078efec3 */
[C-C-:B------:R-:W-:Y:S02]  /*16c90*/  LOP3.LUT R42, R12.reuse, 0x1aa, R195.reuse, 0xfe, !PT ;  /* 0x000001aa0c2a7812 */ /* 0x140fe400078efec3 */
[C-C-:B------:R-:W-:Y:S02]  /*16ca0*/  LOP3.LUT R40, R12.reuse, 0x1ae, R195.reuse, 0xfe, !PT ;  /* 0x000001ae0c287812 */ /* 0x140fe400078efec3 */
[C-C-:B------:R-:W-:Y:S01]  /*16cb0*/  LOP3.LUT R41, R12.reuse, 0x1b2, R195.reuse, 0xfe, !PT ;  /* 0x000001b20c297812 */ /* 0x140fe200078efec3 */
[----:B------:R-:W4:Y:S01]  /*16cc0*/  LDS.128 R60, [R3] ;  /* 0x00000000033c7984 */ /* 0x000f220000000c00 */
[----:B------:R-:W-:Y:S06]  /*16cd0*/  BAR.SYNC.DEFER_BLOCKING 0x0 ;  /* 0x0000000000007b1d */ /* 0x000fec0000010000 */
[----:B------:R0:W-:Y:S02]  /*16ce0*/  STSM.16.M88.4 [R13], R48 ;  /* 0x000000300d007844 */ /* 0x0001e40000000200 */
[----:B------:R-:W-:Y:S01]  /*16cf0*/  BAR.SYNC.DEFER_BLOCKING 0x0 ;  /* 0x0000000000007b1d */ /* 0x000fe20000010000 */
[----:B0-----:R-:W-:-:S02]  /*16d00*/  LOP3.LUT R48, R12, 0x18e, R195, 0xfe, !PT ;  /* 0x0000018e0c307812 */ /* 0x001fc400078efec3 */
[C-C-:B------:R-:W-:Y:S02]  /*16d10*/  LOP3.LUT R50, R12.reuse, 0x194, R195.reuse, 0xfe, !PT ;  /* 0x000001940c327812 */ /* 0x140fe400078efec3 */
[C-C-:B------:R-:W-:Y:S02]  /*16d20*/  LOP3.LUT R51, R12.reuse, 0x198, R195.reuse, 0xfe, !PT ;  /* 0x000001980c337812 */ /* 0x140fe400078efec3 */
[C-C-:B------:R-:W-:Y:S01]  /*16d30*/  LOP3.LUT R49, R12.reuse, 0x1a0, R195.reuse, 0xfe, !PT ;  /* 0x000001a00c317812 */ /* 0x140fe200078efec3 */
[----:B------:R-:W0:Y:S01]  /*16d40*/  LDS.128 R84, [R3] ;  /* 0x0000000003547984 */ /* 0x000e220000000c00 */
[----:B------:R-:W-:Y:S06]  /*16d50*/  BAR.SYNC.DEFER_BLOCKING 0x0 ;  /* 0x0000000000007b1d */ /* 0x000fec0000010000 */
[----:B------:R1:W-:Y:S02]  /*16d60*/  STSM.16.M88.4 [R13], R56 ;  /* 0x000000380d007844 */ /* 0x0003e40000000200 */
[----:B------:R-:W-:Y:S01]  /*16d70*/  BAR.SYNC.DEFER_BLOCKING 0x0 ;  /* 0x0000000000007b1d */ /* 0x000fe20000010000 */
[----:B-1----:R-:W-:-:S02]  /*16d80*/  LOP3.LUT R59, R12, 0x184, R195, 0xfe, !PT ;  /* 0x000001840c3b7812 */ /* 0x002fc400078efec3 */
[C-C-:B------:R-:W-:Y:S02]  /*16d90*/  LOP3.LUT R57, R12.reuse, 0x186, R195.reuse, 0xfe, !PT ;  /* 0x000001860c397812 */ /* 0x140fe400078efec3 */
[C-C-:B------:R-:W-:Y:S02]  /*16da0*/  LOP3.LUT R56, R12.reuse, 0x188, R195.reuse, 0xfe, !PT ;  /* 0x000001880c387812 */ /* 0x140fe400078efec3 */
[C-C-:B------:R-:W-:Y:S01]  /*16db0*/  LOP3.LUT R58, R12.reuse, 0x190, R195.reuse, 0xfe, !PT ;  /* 0x000001900c3a7812 */ /* 0x140fe200078efec3 */
[----:B------:R-:W1:Y:S01]  /*16dc0*/  LDS.128 R92, [R3] ;  /* 0x00000000035c7984 */ /* 0x000e620000000c00 */
[----:B------:R-:W-:Y:S06]  /*16dd0*/  BAR.SYNC.DEFER_BLOCKING 0x0 ;  /* 0x0000000000007b1d */ /* 0x000fec0000010000 */
[----:B------:R-:W-:Y:S02]  /*16de0*/  STSM.16.M88.4 [R13], R64 ;  /* 0x000000400d007844 */ /* 0x000fe40000000200 */
[----:B------:R-:W-:Y:S06]  /*16df0*/  BAR.SYNC.DEFER_BLOCKING 0x0 ;  /* 0x0000000000007b1d */ /* 0x000fec0000010000 */
[----:B------:R-:W1:Y:S02]  /*16e00*/  LDS.128 R64, [R3] ;  /* 0x0000000003407984 */ /* 0x000e640000000c00 */
        /* <DEDUP_REMOVED lines=25> */
[----:B------:R2:W-:Y:S02]  /*16fa0*/  STSM.16.M88.4 [R13], R120 ;  /* 0x000000780d007844 */ /* 0x0005e40000000200 */
[----:B------:R-:W-:Y:S01]  /*16fb0*/  BAR.SYNC.DEFER_BLOCKING 0x0 ;  /* 0x0000000000007b1d */ /* 0x000fe20000010000 */
[----:B--2---:R-:W-:-:S02]  /*16fc0*/  LOP3.LUT R122, R12, 0x172, R195, 0xfe, !PT ;  /* 0x000001720c7a7812 */ /* 0x004fc400078efec3 */
[C-C-:B------:R-:W-:Y:S02]  /*16fd0*/  LOP3.LUT R123, R12.reuse, 0x17e, R195.reuse, 0xfe, !PT ;  /* 0x0000017e0c7b7812 */ /* 0x140fe400078efec3 */
[C-C-:B------:R-:W-:Y:S02]  /*16fe0*/  LOP3.LUT R121, R12.reuse, 0x180, R195.reuse, 0xfe, !PT ;  /* 0x000001800c797812 */ /* 0x140fe400078efec3 */
[C-C-:B------:R-:W-:Y:S01]  /*16ff0*/  LOP3.LUT R120, R12.reuse, 0x18c, R195.reuse, 0xfe, !PT ;  /* 0x0000018c0c787812 */ /* 0x140fe200078efec3 */
[----:B------:R-:W2:Y:S01]  /*17000*/  LDS.128 R108, [R3] ;  /* 0x00000000036c7984 */ /* 0x000ea20000000c00 */
[----:B------:R-:W-:Y:S06]  /*17010*/  BAR.SYNC.DEFER_BLOCKING 0x0 ;  /* 0x0000000000007b1d */ /* 0x000fec0000010000 */
[----:B------:R3:W-:Y:S02]  /*17020*/  STSM.16.M88.4 [R13], R128 ;  /* 0x000000800d007844 */ /* 0x0007e40000000200 */
[----:B------:R-:W-:Y:S01]  /*17030*/  BAR.SYNC.DEFER_BLOCKING 0x0 ;  /* 0x0000000000007b1d */ /* 0x000fe20000010000 */
[----:B---3--:R-:W-:-:S02]  /*17040*/  LOP3.LUT R131, R12, 0x15e, R195, 0xfe, !PT ;  /* 0x0000015e0c837812 */ /* 0x008fc400078efec3 */
[C-C-:B------:R-:W-:Y:S02]  /*17050*/  LOP3.LUT R128, R12.reuse, 0x16a, R195.reuse, 0xfe, !PT ;  /* 0x0000016a0c807812 */ /* 0x140fe400078efec3 */
[C-C-:B------:R-:W-:Y:S02]  /*17060*/  LOP3.LUT R129, R12.reuse, 0x174, R195.reuse, 0xfe, !PT ;  /* 0x000001740c817812 */ /* 0x140fe400078efec3 */
[C-C-:B------:R-:W-:Y:S01]  /*17070*/  LOP3.LUT R130, R12.reuse, 0x178, R195.reuse, 0xfe, !PT ;  /* 0x000001780c827812 */ /* 0x140fe200078efec3 */
[----:B------:R-:W3:Y:S01]  /*17080*/  LDS.128 R112, [R3] ;  /* 0x0000000003707984 */ /* 0x000ee20000000c00 */
        /* <DEDUP_REMOVED lines=14> */
[C-C-:B------:R-:W-:Y:S02]  /*17170*/  LOP3.LUT R145, R12.reuse, 0x150, R195.reuse, 0xfe, !PT ;  /* 0x000001500c917812 */ /* 0x140fe400078efec3 */
[C-C-:B------:R-:W-:Y:S01]  /*17180*/  LOP3.LUT R144, R12.reuse, 0x15c, R195.reuse, 0xfe, !PT ;  /* 0x0000015c0c907812 */ /* 0x140fe200078efec3 */
[----:B------:R0:W-:Y:S04]  /*17190*/  @P1 STG.E.U16 desc[UR38][R14.64], R44 ;  /* 0x0000002c0e001986 */ /* 0x0001e8000c101526 */
[----:B------:R1:W-:Y:S04]  /*171a0*/  @P3 STG.E.U16 desc[UR38][R24.64], R45 ;  /* 0x0000002d18003986 */ /* 0x0003e8000c101526 */
[----:B------:R2:W-:Y:S01]  /*171b0*/  @P2 STG.E.U16 desc[UR38][R26.64], R46 ;  /* 0x0000002e1a002986 */ /* 0x0005e2000c101526 */
[----:B0-----:R-:W-:-:S03]  /*171c0*/  LOP3.LUT R15, R12, 0xa, R195, 0xfe, !PT ;  /* 0x0000000a0c0f7812 */ /* 0x001fc600078efec3 */
[----:B------:R0:W-:Y:S01]  /*171d0*/  @P4 STG.E.U16 desc[UR38][R28.64], R47 ;  /* 0x0000002f1c004986 */ /* 0x0001e2000c101526 */
[C-C-:B------:R-:W-:Y:S02]  /*171e0*/  LOP3.LUT R14, R12.reuse, 0xc, R195.reuse, 0xfe, !PT ;  /* 0x0000000c0c0e7812 */ /* 0x140fe400078efec3 */
[----:B-1----:R-:W-:Y:S02]  /*171f0*/  LOP3.LUT R24, R12, 0x8, R195, 0xfe, !PT ;  /* 0x000000080c187812 */ /* 0x002fe400078efec3 */
[C---:B------:R-:W-:Y:S01]  /*17200*/  ISETP.LT.AND P3, PT, R15.reuse, UR9, !P0 ;  /* 0x000000090f007c0c */ /* 0x040fe2000c761270 */
[----:B------:R-:W-:Y:S01]  /*17210*/  ULDC UR9, c[0x0][0x22c] ;  /* 0x00008b0000097ab9 */ /* 0x000fe20000000800 */
[C---:B------:R-:W-:Y:S01]  /*17220*/  ISETP.LT.AND P1, PT, R24.reuse, UR8, !P0 ;  /* 0x0000000818007c0c */ /* 0x040fe2000c721270 */
[----:B------:R-:W-:Y:S01]  /*17230*/  IMAD R25, R24, UR4, RZ ;  /* 0x0000000418197c24 */ /* 0x000fe2000f8e02ff */
[C---:B------:R-:W-:Y:S01]  /*17240*/  ISETP.LT.AND P2, PT, R14.reuse, UR10, !P0 ;  /* 0x0000000a0e007c0c */ /* 0x040fe2000c741270 */
[----:B--2---:R-:W-:Y:S01]  /*17250*/  IMAD R27, R15, UR5, RZ ;  /* 0x000000050f1b7c24 */ /* 0x004fe2000f8e02ff */
[----:B------:R-:W-:Y:S01]  /*17260*/  ISETP.LT.AND P4, PT, R13, UR11, !P0 ;  /* 0x0000000b0d007c0c */ /* 0x000fe2000c781270 */
[----:B0-----:R-:W-:Y:S01]  /*17270*/  IMAD R29, R14, UR6, RZ ;  /* 0x000000060e1d7c24 */ /* 0x001fe2000f8e02ff */
[-C--:B------:R-:W-:Y:S01]  /*17280*/  LEA R14, P6, R25, R2.reuse, 0x1 ;  /* 0x00000002190e7211 */ /* 0x080fe200078c08ff */
[----:B------:R-:W-:Y:S01]  /*17290*/  IMAD R13, R13, UR7, RZ ;  /* 0x000000070d0d7c24 */ /* 0x000fe2000f8e02ff */
[----:B------:R-:W-:Y:S01]  /*172a0*/  LEA R24, P5, R27, R2, 0x1 ;  /* 0x000000021b187211 */ /* 0x000fe200078a08ff */
[----:B------:R-:W-:Y:S01]  /*172b0*/  ULDC UR4, c[0x0][0x248] ;  /* 0x0000920000047ab9 */ /* 0x000fe20000000800 */
[-C--:B------:R-:W-:Y:S01]  /*172c0*/  LEA.HI.X.SX32 R15, R25, R0.reuse, 0x1, P6 ;  /* 0x00000000190f7211 */ /* 0x080fe200030f0eff */
[----:B------:R-:W-:Y:S01]  /*172d0*/  ULDC UR8, c[0x0][0x22c] ;  /* 0x00008b0000087ab9 */ /* 0x000fe20000000800 */
[----:B------:R-:W-:Y:S01]  /*172e0*/  LEA.HI.X.SX32 R25, R27, R0, 0x1, P5 ;  /* 0x000000001b197211 */ /* 0x000fe200028f0eff */
[----:B------:R-:W-:Y:S01]  /*172f0*/  ULDC UR5, c[0x0][0x248] ;  /* 0x0000920000057ab9 */ /* 0x000fe20000000800 */
[-C--:B------:R-:W-:Y:S01]  /*17300*/  LEA R26, P6, R29, R2.reuse, 0x1 ;  /* 0x000000021d1a7211 */ /* 0x080fe200078c08ff */
[----:B------:R0:W-:Y:S01]  /*17310*/  @P1 STG.E.U16 desc[UR38][R14.64], R30 ;  /* 0x0000001e0e001986 */ /* 0x0001e2000c101526 */
[----:B------:R-:W-:Y:S01]  /*17320*/  LEA R28, P5, R13, R2, 0x1 ;  /* 0x000000020d1c7211 */ /* 0x000fe200078a08ff */
[----:B------:R-:W-:Y:S01]  /*17330*/  ULDC UR6, c[0x0][0x248] ;  /* 0x0000920000067ab9 */ /* 0x000fe20000000800 */
[-C--:B------:R-:W-:Y:S01]  /*17340*/  LEA.HI.X.SX32 R27, R29, R0.reuse, 0x1, P6 ;  /* 0x000000001d1b7211 */ /* 0x080fe200030f0eff */
[----:B------:R1:W-:Y:S01]  /*17350*/  @P3 STG.E.U16 desc[UR38][R24.64], R31 ;  /* 0x0000001f18003986 */ /* 0x0003e2000c101526 */
[----:B------:R-:W-:Y:S01]  /*17360*/  PRMT R47, R47, 0x7632, R47 ;  /* 0x000076322f2f7816 */ /* 0x000fe2000000002f */
[----:B------:R-:W-:Y:S01]  /*17370*/  ULDC UR10, c[0x0][0x22c] ;  /* 0x00008b00000a7ab9 */ /* 0x000fe20000000800 */
[----:B------:R-:W-:Y:S01]  /*17380*/  LEA.HI.X.SX32 R29, R13, R0, 0x1, P5 ;  /* 0x000000000d1d7211 */ /* 0x000fe200028f0eff */
[----:B------:R2:W-:Y:S01]  /*17390*/  @P2 STG.E.U16 desc[UR38][R26.64], R32 ;  /* 0x000000201a002986 */ /* 0x0005e2000c101526 */
[C-C-:B------:R-:W-:Y:S01]  /*173a0*/  LOP3.LUT R13, R12.reuse, 0x16, R195.reuse, 0xfe, !PT ;  /* 0x000000160c0d7812 */ /* 0x140fe200078efec3 */
[----:B------:R-:W-:Y:S01]  /*173b0*/  ULDC UR7, c[0x0][0x248] ;  /* 0x0000920000077ab9 */ /* 0x000fe20000000800 */
[----:B------:R-:W-:Y:S01]  /*173c0*/  ULDC UR11, c[0x0][0x22c] ;  /* 0x00008b00000b7ab9 */ /* 0x000fe20000000800 */
[C-C-:B0-----:R-:W-:Y:S01]  /*173d0*/  LOP3.LUT R15, R12.reuse, 0x12, R195.reuse, 0xfe, !PT ;  /* 0x000000120c0f7812 */ /* 0x141fe200078efec3 */
[----:B------:R0:W-:Y:S01]  /*173e0*/  @P4 STG.E.U16 desc[UR38][R28.64], R47 ;  /* 0x0000002f1c004986 */ /* 0x0001e2000c101526 */
[----:B------:R-:W-:-:S02]  /*173f0*/  LOP3.LUT R14, R12, 0x14, R195, 0xfe, !PT ;  /* 0x000000140c0e7812 */ /* 0x000fc400078efec3 */
[----:B-1----:R-:W-:Y:S01]  /*17400*/  LOP3.LUT R24, R12, 0x10, R195, 0xfe, !PT ;  /* 0x000000100c187812 */ /* 0x002fe200078efec3 */
[----:B------:R-:W-:Y:S01]  /*17410*/  IMAD R31, R13, UR7, RZ ;  /* 0x000000070d1f7c24 */ /* 0x000fe2000f8e02ff */
[C---:B------:R-:W-:Y:S01]  /*17420*/  ISETP.LT.AND P3, PT, R15.reuse, UR9, !P0 ;  /* 0x000000090f007c0c */ /* 0x040fe2000c761270 */
[----:B------:R-:W-:Y:S01]  /*17430*/  ULDC UR7, c[0x0][0x248] ;  /* 0x0000920000077ab9 */ /* 0x000fe20000000800 */
[C---:B------:R-:W-:Y:S01]  /*17440*/  ISETP.LT.AND P1, PT, R24.reuse, UR8, !P0 ;  /* 0x0000000818007c0c */ /* 0x040fe2000c721270 */
[----:B------:R-:W-:Y:S01]  /*17450*/  IMAD R25, R24, UR4, RZ ;  /* 0x0000000418197c24 */ /* 0x000fe2000f8e02ff */
[C---:B------:R-:W-:Y:S01]  /*17460*/  ISETP.LT.AND P2, PT, R14.reuse, UR10, !P0 ;  /* 0x0000000a0e007c0c */ /* 0x040fe2000c741270 */
[----:B--2---:R-:W-:Y:S01]  /*17470*/  IMAD R27, R15, UR5, RZ ;  /* 0x000000050f1b7c24 */ /* 0x004fe2000f8e02ff */
[----:B------:R-:W-:Y:S01]  /*17480*/  ULDC UR4, c[0x0][0x22c] ;  /* 0x00008b0000047ab9 */ /* 0x000fe20000000800 */
[----:B0-----:R-:W-:Y:S01]  /*17490*/  IMAD R29, R14, UR6, RZ ;  /* 0x000000060e1d7c24 */ /* 0x001fe2000f8e02ff */
[-C--:B------:R-:W-:Y:S01]  /*174a0*/  LEA R14, P6, R25, R2.reuse, 0x1 ;  /* 0x00000002190e7211 */ /* 0x080fe200078c08ff */
[----:B------:R-:W-:Y:S01]  /*174b0*/  ULDC UR5, c[0x0][0x248] ;  /* 0x0000920000057ab9 */ /* 0x000fe20000000800 */
[----:B------:R-:W-:Y:S01]  /*174c0*/  LEA R24, P4, R27, R2, 0x1 ;  /* 0x000000021b187211 */ /* 0x000fe200078808ff */
[----:B------:R-:W-:Y:S01]  /*174d0*/  ULDC UR6, c[0x0][0x248] ;  /* 0x0000920000067ab9 */ /* 0x000fe20000000800 */
[-C--:B------:R-:W-:Y:S01]  /*174e0*/  LEA.HI.X.SX32 R15, R25, R0.reuse, 0x1, P6 ;  /* 0x00000000190f7211 */ /* 0x080fe200030f0eff */
[----:B------:R-:W-:Y:S01]  /*174f0*/  ULDC UR10, c[0x0][0x22c] ;  /* 0x00008b00000a7ab9 */ /* 0x000fe20000000800 */
[----:B------:R-:W-:Y:S01]  /*17500*/  LEA.HI.X.SX32 R25, R27, R0, 0x1, P4 ;  /* 0x000000001b197211 */ /* 0x000fe200020f0eff */
[----:B------:R-:W-:Y:S01]  /*17510*/  ULDC UR8, c[0x0][0x22c] ;  /* 0x00008b0000087ab9 */ /* 0x000fe20000000800 */
[----:B------:R-:W-:Y:S01]  /*17520*/  ISETP.LT.AND P6, PT, R13, UR4, !P0 ;  /* 0x000000040d007c0c */ /* 0x000fe2000c7c1270 */
[----:B------:R0:W-:Y:S01]  /*17530*/  @P1 STG.E.U16 desc[UR38][R14.64], R52 ;  /* 0x000000340e001986 */ /* 0x0001e2000c101526 */
[-C--:B------:R-:W-:Y:S01]  /*17540*/  LEA R26, P5, R29, R2.reuse, 0x1 ;  /* 0x000000021d1a7211 */ /* 0x080fe200078a08ff */
[----:B------:R-:W-:Y:S01]  /*17550*/  ULDC UR4, c[0x0][0x248] ;  /* 0x0000920000047ab9 */ /* 0x000fe20000000800 */
[----:B------:R-:W-:Y:S01]  /*17560*/  LEA R28, P4, R31, R2, 0x1 ;  /* 0x000000021f1c7211 */ /* 0x000fe200078808ff */
[----:B------:R1:W-:Y:S01]  /*17570*/  @P3 STG.E.U16 desc[UR38][R24.64], R53 ;  /* 0x0000003518003986 */ /* 0x0003e2000c101526 */
[-C--:B------:R-:W-:Y:S01]  /*17580*/  LEA.HI.X.SX32 R27, R29, R0.reuse, 0x1, P5 ;  /* 0x000000001d1b7211 */ /* 0x080fe200028f0eff */
[----:B------:R-:W-:Y:S01]  /*17590*/  ULDC UR9, c[0x0][0x22c] ;  /* 0x00008b0000097ab9 */ /* 0x000fe20000000800 */
[----:B------:R-:W-:-:S02]  /*175a0*/  LEA.HI.X.SX32 R29, R31, R0, 0x1, P4 ;  /* 0x000000001f1d7211 */ /* 0x000fc400020f0eff */
[--C-:B------:R-:W-:Y:S01]  /*175b0*/  LOP3.LUT R13, R12, 0x1e, R195.reuse, 0xfe, !PT ;  /* 0x0000001e0c0d7812 */ /* 0x100fe200078efec3 */
[----:B------:R2:W-:Y:S01]  /*175c0*/  @P2 STG.E.U16 desc[UR38][R26.64], R54 ;  /* 0x000000361a002986 */ /* 0x0005e2000c101526 */
[----:B------:R-:W-:Y:S02]  /*175d0*/  PRMT R30, R52, 0x7632, R30 ;  /* 0x00007632341e7816 */ /* 0x000fe4000000001e */
[C-C-:B0-----:R-:W-:Y:S01]  /*175e0*/  LOP3.LUT R15, R12.reuse, 0x1a, R195.reuse, 0xfe, !PT ;  /* 0x0000001a0c0f7812 */ /* 0x141fe200078efec3 */
[----:B------:R0:W-:Y:S01]  /*175f0*/  @P6 STG.E.U16 desc[UR38][R28.64], R55 ;  /* 0x000000371c006986 */ /* 0x0001e2000c101526 */
[C-C-:B------:R-:W-:Y:S02]  /*17600*/  LOP3.LUT R14, R12.reuse, 0x1c, R195.reuse, 0xfe, !PT ;  /* 0x0000001c0c0e7812 */ /* 0x140fe400078efec3 */
[----:B-1----:R-:W-:Y:S02]  /*17610*/  LOP3.LUT R24, R12, 0x18, R195, 0xfe, !PT ;  /* 0x000000180c187812 */ /* 0x002fe400078efec3 */
[----:B------:R-:W-:Y:S01]  /*17620*/  ISETP.LT.AND P2, PT, R14, UR10, !P0 ;  /* 0x0000000a0e007c0c */ /* 0x000fe2000c741270 */
[----:B------:R-:W-:Y:S01]  /*17630*/  ULDC UR10, c[0x0][0x22c] ;  /* 0x00008b00000a7ab9 */ /* 0x000fe20000000800 */
[C---:B------:R-:W-:Y:S01]  /*17640*/  ISETP.LT.AND P1, PT, R24.reuse, UR8, !P0 ;  /* 0x0000000818007c0c */ /* 0x040fe2000c721270 */
[----:B------:R-:W-:Y:S01]  /*17650*/  IMAD R25, R24, UR4, RZ ;  /* 0x0000000418197c24 */ /* 0x000fe2000f8e02ff */
[----:B------:R-:W-:Y:S01]  /*17660*/  ISETP.LT.AND P4, PT, R13, UR11, !P0 ;  /* 0x0000000b0d007c0c */ /* 0x000fe2000c781270 */
[C---:B--2---:R-:W-:Y:S01]  /*17670*/  IMAD R27, R15.reuse, UR5, RZ ;  /* 0x000000050f1b7c24 */ /* 0x044fe2000f8e02ff */
[----:B------:R-:W-:Y:S01]  /*17680*/  ISETP.LT.AND P3, PT, R15, UR9, !P0 ;  /* 0x000000090f007c0c */ /* 0x000fe2000c761270 */
[----:B0-----:R-:W-:Y:S01]  /*17690*/  IMAD R29, R14, UR6, RZ ;  /* 0x000000060e1d7c24 */ /* 0x001fe2000f8e02ff */
[-C--:B------:R-:W-:Y:S01]  /*176a0*/  LEA R14, P6, R25, R2.reuse, 0x1 ;  /* 0x00000002190e7211 */ /* 0x080fe200078c08ff */
[----:B------:R-:W-:Y:S01]  /*176b0*/  IMAD R13, R13, UR7, RZ ;  /* 0x000000070d0d7c24 */ /* 0x000fe2000f8e02ff */
[----:B------:R-:W-:Y:S01]  /*176c0*/  LEA R24, P5, R27, R2, 0x1 ;  /* 0x000000021b187211 */ /* 0x000fe200078a08ff */
[----:B------:R-:W-:Y:S01]  /*176d0*/  ULDC UR4, c[0x0][0x248] ;  /* 0x0000920000047ab9 */ /* 0x000fe20000000800 */
[----:B------:R-:W-:Y:S01]  /*176e0*/  LEA.HI.X.SX32 R15, R25, R0, 0x1, P6 ;  /* 0x00000000190f7211 */ /* 0x000fe200030f0eff */
[----:B------:R-:W-:Y:S01]  /*176f0*/  ULDC UR7, c[0x0][0x22c] ;  /* 0x00008b0000077ab9 */ /* 0x000fe20000000800 */
[----:B------:R-:W-:Y:S01]  /*17700*/  LEA R26, P6, R29, R2, 0x1 ;  /* 0x000000021d1a7211 */ /* 0x000fe200078c08ff */
[----:B------:R-:W-:Y:S01]  /*17710*/  ULDC UR5, c[0x0][0x248] ;  /* 0x0000920000057ab9 */ /* 0x000fe20000000800 */
[----:B------:R-:W-:Y:S01]  /*17720*/  LEA.HI.X.SX32 R25, R27, R0, 0x1, P5 ;  /* 0x000000001b197211 */ /* 0x000fe200028f0eff */
[----:B------:R0:W-:Y:S01]  /*17730*/  @P1 STG.E.U16 desc[UR38][R14.64], R30 ;  /* 0x0000001e0e001986 */ /* 0x0001e2000c101526 */
[----:B------:R-:W-:Y:S01]  /*17740*/  LEA R28, P5, R13, R2, 0x1 ;  /* 0x000000020d1c7211 */ /* 0x000fe200078a08ff */
[----:B------:R-:W-:Y:S01]  /*17750*/  ULDC UR8, c[0x0][0x22c] ;  /* 0x00008b0000087ab9 */ /* 0x000fe20000000800 */
[-C--:B------:R-:W-:Y:S01]  /*17760*/  LEA.HI.X.SX32 R27, R29, R0.reuse, 0x1, P6 ;  /* 0x000000001d1b7211 */ /* 0x080fe200030f0eff */
[----:B------:R-:W-:Y:S01]  /*17770*/  ULDC UR6, c[0x0][0x248] ;  /* 0x0000920000067ab9 */ /* 0x000fe20000000800 */
[----:B------:R-:W-:Y:S01]  /*17780*/  PRMT R31, R53, 0x7632, R31 ;  /* 0x00007632351f7816 */ /* 0x000fe2000000001f */
[----:B------:R-:W-:Y:S01]  /*17790*/  ULDC UR9, c[0x0][0x22c] ;  /* 0x00008b0000097ab9 */ /* 0x000fe20000000800 */
[----:B------:R-:W-:-:S02]  /*177a0*/  LEA.HI.X.SX32 R29, R13, R0, 0x1, P5 ;  /* 0x000000000d1d7211 */ /* 0x000fc400028f0eff */
[----:B------:R-:W-:Y:S01]  /*177b0*/  LOP3.LUT R13, R12, 0x20, R195, 0xfe, !PT ;  /* 0x000000200c0d7812 */ /* 0x000fe200078efec3 */
[----:B------:R1:W-:Y:S01]  /*177c0*/  @P3 STG.E.U16 desc[UR38][R24.64], R31 ;  /* 0x0000001f18003986 */ /* 0x0003e2000c101526 */
[----:B------:R-:W-:Y:S02]  /*177d0*/  PRMT R32, R54, 0x7632, R32 ;  /* 0x0000763236207816 */ /* 0x000fe40000000020 */
[----:B------:R-:W-:Y:S02]  /*177e0*/  PRMT R55, R55, 0x7632, R55 ;  /* 0x0000763237377816 */ /* 0x000fe40000000037 */
[C-C-:B0-----:R-:W-:Y:S01]  /*177f0*/  LOP3.LUT R15, R12.reuse, 0x22, R195.reuse, 0xfe, !PT ;  /* 0x000000220c0f7812 */ /* 0x141fe200078efec3 */
[----:B------:R0:W-:Y:S01]  /*17800*/  @P2 STG.E.U16 desc[UR38][R26.64], R32 ;  /* 0x000000201a002986 */ /* 0x0001e2000c101526 */
[----:B------:R-:W-:Y:S01]  /*17810*/  ISETP.LT.AND P5, PT, R13, UR7, !P0 ;  /* 0x000000070d007c0c */ /* 0x000fe2000c7a1270 */
[----:B------:R-:W-:Y:S01]  /*17820*/  ULDC UR7, c[0x0][0x22c] ;  /* 0x00008b0000077ab9 */ /* 0x000fe20000000800 */
[----:B------:R-:W-:Y:S01]  /*17830*/  ISETP.LT.AND P2, PT, R15, UR8, !P0 ;  /* 0x000000080f007c0c */ /* 0x000fe2000c741270 */
[----:B------:R2:W-:Y:S01]  /*17840*/  @P4 STG.E.U16 desc[UR38][R28.64], R55 ;  /* 0x000000371c004986 */ /* 0x0005e2000c101526 */
[----:B------:R-:W-:Y:S01]  /*17850*/  ULDC UR8, c[0x0][0x22c] ;  /* 0x00008b0000087ab9 */ /* 0x000fe20000000800 */
[----:B-1----:R-:W-:Y:S01]  /*17860*/  IMAD R25, R13, UR4, RZ ;  /* 0x000000040d197c24 */ /* 0x002fe2000f8e02ff */
[C-C-:B------:R-:W-:Y:S01]  /*17870*/  LOP3.LUT R24, R12.reuse, 0x24, R195.reuse, 0xfe, !PT ;  /* 0x000000240c187812 */ /* 0x140fe200078efec3 */
[----:B------:R-:W-:Y:S01]  /*17880*/  ULDC UR4, c[0x0][0x248] ;  /* 0x0000920000047ab9 */ /* 0x000fe20000000800 */
[----:B------:R-:W-:-:S02]  /*17890*/  LOP3.LUT R13, R12, 0x26, R195, 0xfe, !PT ;  /* 0x000000260c0d7812 */ /* 0x000fc400078efec3 */
[----:B------:R-:W-:Y:S01]  /*178a0*/  LEA R14, P1, R25, R2, 0x1 ;  /* 0x00000002190e7211 */ /* 0x000fe200078208ff */
[----:B0-----:R-:W-:Y:S01]  /*178b0*/  IMAD R27, R15, UR5, RZ ;  /* 0x000000050f1b7c24 */ /* 0x001fe2000f8e02ff */
[C---:B------:R-:W-:Y:S01]  /*178c0*/  ISETP.LT.AND P4, PT, R24.reuse, UR9, !P0 ;  /* 0x0000000918007c0c */ /* 0x040fe2000c781270 */
[----:B------:R-:W-:Y:S01]  /*178d0*/  IMAD R31, R13, UR4, RZ ;  /* 0x000000040d1f7c24 */ /* 0x000fe2000f8e02ff */
[----:B------:R-:W-:Y:S01]  /*178e0*/  LEA.HI.X.SX32 R15, R25, R0, 0x1, P1 ;  /* 0x00000000190f7211 */ /* 0x000fe200008f0eff */
[----:B--2---:R-:W-:Y:S01]  /*178f0*/  IMAD R29, R24, UR6, RZ ;  /* 0x00000006181d7c24 */ /* 0x004fe2000f8e02ff */
[-C--:B------:R-:W-:Y:S01]  /*17900*/  LEA R24, P1, R27, R2.reuse, 0x1 ;  /* 0x000000021b187211 */ /* 0x080fe200078208ff */
[----:B------:R-:W-:Y:S01]  /*17910*/  ULDC UR4, c[0x0][0x22c] ;  /* 0x00008b0000047ab9 */ /* 0x000fe20000000800 */
[----:B------:R-:W-:Y:S01]  /*17920*/  ISETP.LT.AND P3, PT, R13, UR7, !P0 ;  /* 0x000000070d007c0c */ /* 0x000fe2000c761270 */
[----:B------:R0:W-:Y:S01]  /*17930*/  @P5 STG.E.U16 desc[UR38][R14.64], R124 ;  /* 0x0000007c0e005986 */ /* 0x0001e2000c101526 */
[----:B------:R-:W-:Y:S01]  /*17940*/  LEA R26, P6, R29, R2, 0x1 ;  /* 0x000000021d1a7211 */ /* 0x000fe200078c08ff */
[----:B------:R-:W-:Y:S01]  /*17950*/  ULDC UR7, c[0x0][0x22c] ;  /* 0x00008b0000077ab9 */ /* 0x000fe20000000800 */
[-C--:B------:R-:W-:Y:S01]  /*17960*/  LEA.HI.X.SX32 R25, R27, R0.reuse, 0x1, P1 ;  /* 0x000000001b197211 */ /* 0x080fe200008f0eff */
[----:B------:R-:W-:Y:S01]  /*17970*/  ULDC UR5, c[0x0][0x248] ;  /* 0x0000920000057ab9 */ /* 0x000fe20000000800 */
[C-C-:B------:R-:W-:Y:S01]  /*17980*/  LOP3.LUT R13, R12.reuse, 0x42, R195.reuse, 0xfe, !PT ;  /* 0x000000420c0d7812 */ /* 0x140fe200078efec3 */
[----:B------:R-:W-:Y:S01]  /*17990*/  ULDC UR9, c[0x0][0x22c] ;  /* 0x00008b0000097ab9 */ /* 0x000fe20000000800 */
[----:B------:R-:W-:Y:S01]  /*179a0*/  LEA.HI.X.SX32 R27, R29, R0, 0x1, P6 ;  /* 0x000000001d1b7211 */ /* 0x000fe200030f0eff */
[----:B------:R1:W-:Y:S01]  /*179b0*/  @P2 STG.E.U16 desc[UR38][R24.64], R125 ;  /* 0x0000007d18002986 */ /* 0x0003e2000c101526 */
[----:B------:R-:W-:Y:S01]  /*179c0*/  LEA R28, P5, R31, R2, 0x1 ;  /* 0x000000021f1c7211 */ /* 0x000fe200078a08ff */
[----:B------:R-:W-:Y:S01]  /*179d0*/  ULDC UR6, c[0x0][0x248] ;  /* 0x0000920000067ab9 */ /* 0x000fe20000000800 */
[----:B------:R-:W-:Y:S01]  /*179e0*/  ISETP.LT.AND P1, PT, R13, UR4, !P0 ;  /* 0x000000040d007c0c */ /* 0x000fe2000c721270 */
[----:B------:R2:W-:Y:S01]  /*179f0*/  @P4 STG.E.U16 desc[UR38][R26.64], R126 ;  /* 0x0000007e1a004986 */ /* 0x0005e2000c101526 */
[C-C-:B0-----:R-:W-:Y:S01]  /*17a00*/  LOP3.LUT R15, R12.reuse, 0x28, R195.reuse, 0xfe, !PT ;  /* 0x000000280c0f7812 */ /* 0x141fe200078efec3 */
[----:B------:R-:W-:Y:S01]  /*17a10*/  ULDC UR4, c[0x0][0x248] ;  /* 0x0000920000047ab9 */ /* 0x000fe20000000800 */
[----:B------:R-:W-:Y:S01]  /*17a20*/  LEA.HI.X.SX32 R29, R31, R0, 0x1, P5 ;  /* 0x000000001f1d7211 */ /* 0x000fe200028f0eff */
[----:B------:R-:W0:Y:S01]  /*17a30*/  LDC R32, c[0x0][0x248] ;  /* 0x00009200ff207b82 */ /* 0x000e220000000800 */
[----:B------:R-:W-:-:S02]  /*17a40*/  LOP3.LUT R14, R12, 0x2a, R195, 0xfe, !PT ;  /* 0x0000002a0c0e7812 */ /* 0x000fc400078efec3 */
[C---:B------:R-:W-:Y:S01]  /*17a50*/  ISETP.LT.AND P4, PT, R15.reuse, UR7, !P0 ;  /* 0x000000070f007c0c */ /* 0x040fe2000c781270 */
[----:B------:R-:W-:Y:S01]  /*17a60*/  IMAD R15, R15, UR4, RZ ;  /* 0x000000040f0f7c24 */ /* 0x000fe2000f8e02ff */
[----:B------:R-:W-:Y:S01]  /*17a70*/  LOP3.LUT R13, R12, 0x2c, R195, 0xfe, !PT ;  /* 0x0000002c0c0d7812 */ /* 0x000fe200078efec3 */
[----:B------:R3:W-:Y:S01]  /*17a80*/  @P3 STG.E.U16 desc[UR38][R28.64], R127 ;  /* 0x0000007f1c003986 */ /* 0x0007e2000c101526 */
[C---:B------:R-:W-:Y:S01]  /*17a90*/  ISETP.LT.AND P3, PT, R14.reuse, UR8, !P0 ;  /* 0x000000080e007c0c */ /* 0x040fe2000c761270 */
[----:B-1----:R-:W-:Y:S01]  /*17aa0*/  IMAD R25, R14, UR5, RZ ;  /* 0x000000050e197c24 */ /* 0x002fe2000f8e02ff */
[C---:B------:R-:W-:Y:S01]  /*17ab0*/  ISETP.LT.AND P2, PT, R13.reuse, UR9, !P0 ;  /* 0x000000090d007c0c */ /* 0x040fe2000c741270 */
[----:B------:R-:W-:Y:S01]  /*17ac0*/  IMAD R13, R13, UR6, RZ ;  /* 0x000000060d0d7c24 */ /* 0x000fe2000f8e02ff */
[-C--:B------:R-:W-:Y:S01]  /*17ad0*/  LEA R14, P6, R15, R2.reuse, 0x1 ;  /* 0x000000020f0e7211 */ /* 0x080fe200078c08ff */
[----:B------:R-:W-:Y:S01]  /*17ae0*/  ULDC UR4, c[0x0][0x248] ;  /* 0x0000920000047ab9 */ /* 0x000fe20000000800 */
[----:B------:R-:W-:Y:S01]  /*17af0*/  LEA R24, P5, R25, R2, 0x1 ;  /* 0x0000000219187211 */ /* 0x000fe200078a08ff */
[----:B------:R-:W-:Y:S01]  /*17b00*/  ULDC UR8, c[0x0][0x22c] ;  /* 0x00008b0000087ab9 */ /* 0x000fe20000000800 */
[----:B------:R-:W-:Y:S01]  /*17b10*/  LEA.HI.X.SX32 R15, R15, R0, 0x1, P6 ;  /* 0x000000000f0f7211 */ /* 0x000fe200030f0eff */
[----:B------:R-:W-:Y:S01]  /*17b20*/  ULDC UR5, c[0x0][0x248] ;  /* 0x0000920000057ab9 */ /* 0x000fe20000000800 */
[----:B--2---:R-:W-:Y:S01]  /*17b30*/  LEA R26, P6, R13, R2, 0x1 ;  /* 0x000000020d1a7211 */ /* 0x004fe200078c08ff */
[----:B------:R-:W-:Y:S01]  /*17b40*/  ULDC UR9, c[0x0][0x22c] ;  /* 0x00008b0000097ab9 */ /* 0x000fe20000000800 */
[----:B------:R-:W-:Y:S01]  /*17b50*/  PRMT R124, R124, 0x7632, R124 ;  /* 0x000076327c7c7816 */ /* 0x000fe2000000007c */
[----:B------:R-:W-:Y:S01]  /*17b60*/  ULDC UR6, c[0x0][0x248] ;  /* 0x0000920000067ab9 */ /* 0x000fe20000000800 */
[----:B------:R-:W-:Y:S01]  /*17b70*/  PRMT R125, R125, 0x7632, R125 ;  /* 0x000076327d7d7816 */ /* 0x000fe2000000007d */
[----:B------:R-:W-:Y:S01]  /*17b80*/  ULDC UR7, c[0x0][0x248] ;  /* 0x0000920000077ab9 */ /* 0x000fe20000000800 */
[-C--:B------:R-:W-:Y:S01]  /*17b90*/  LEA.HI.X.SX32 R25, R25, R0.reuse, 0x1, P5 ;  /* 0x0000000019197211 */ /* 0x080fe200028f0eff */
[----:B------:R1:W-:Y:S01]  /*17ba0*/  @P4 STG.E.U16 desc[UR38][R14.64], R124 ;  /* 0x0000007c0e004986 */ /* 0x0003e2000c101526 */
[----:B------:R-:W-:-:S02]  /*17bb0*/  LEA.HI.X.SX32 R27, R13, R0, 0x1, P6 ;  /* 0x000000000d1b7211 */ /* 0x000fc400030f0eff */
[----:B------:R-:W-:Y:S01]  /*17bc0*/  LOP3.LUT R13, R12, 0x2e, R195, 0xfe, !PT ;  /* 0x0000002e0c0d7812 */ /* 0x000fe200078efec3 */
[----:B------:R2:W-:Y:S01]  /*17bd0*/  @P3 STG.E.U16 desc[UR38][R24.64], R125 ;  /* 0x0000007d18003986 */ /* 0x0005e2000c101526 */
[----:B------:R-:W-:Y:S02]  /*17be0*/  PRMT R126, R126, 0x7632, R126 ;  /* 0x000076327e7e7816 */ /* 0x000fe4000000007e */
[----:B------:R-:W-:Y:S02]  /*17bf0*/  ISETP.LT.AND P5, PT, R13, UR8, !P0 ;  /* 0x000000080d007c0c */ /* 0x000fe4000c7a1270 */
[----:B---3--:R-:W-:Y:S01]  /*17c00*/  PRMT R127, R127, 0x7632, R127 ;  /* 0x000076327f7f7816 */ /* 0x008fe2000000007f */
[----:B------:R3:W-:Y:S01]  /*17c10*/  @P2 STG.E.U16 desc[UR38][R26.64], R126 ;  /* 0x0000007e1a002986 */ /* 0x0007e2000c101526 */
[----:B------:R-:W-:Y:S02]  /*17c20*/  PRMT R30, R132, 0x7632, R30 ;  /* 0x00007632841e7816 */ /* 0x000fe4000000001e */
[----:B-1----:R-:W-:-:S02]  /*17c30*/  LOP3.LUT R15, R12, 0x30, R195, 0xfe, !PT ;  /* 0x000000300c0f7812 */ /* 0x002fc400078efec3 */
[C-C-:B------:R-:W-:Y:S01]  /*17c40*/  LOP3.LUT R124, R12.reuse, 0x182, R195.reuse, 0xfe, !PT ;  /* 0x000001820c7c7812 */ /* 0x140fe200078efec3 */
[----:B--2---:R-:W-:Y:S01]  /*17c50*/  IMAD R25, R13, UR4, RZ ;  /* 0x000000040d197c24 */ /* 0x004fe2000f8e02ff */
[C-C-:B------:R-:W-:Y:S01]  /*17c60*/  LOP3.LUT R24, R12.reuse, 0x32, R195.reuse, 0xfe, !PT ;  /* 0x000000320c187812 */ /* 0x140fe200078efec3 */
[----:B------:R-:W-:Y:S01]  /*17c70*/  ULDC UR4, c[0x0][0x22c] ;  /* 0x00008b0000047ab9 */ /* 0x000fe20000000800 */
[--C-:B------:R-:W-:Y:S02]  /*17c80*/  LOP3.LUT R13, R12, 0x34, R195.reuse, 0xfe, !PT ;  /* 0x000000340c0d7812 */ /* 0x100fe400078efec3 */
[----:B------:R-:W-:Y:S01]  /*17c90*/  LEA R14, P2, R25, R2, 0x1 ;  /* 0x00000002190e7211 */ /* 0x000fe200078408ff */
[C---:B---3--:R-:W-:Y:S01]  /*17ca0*/  IMAD R27, R15.reuse, UR5, RZ ;  /* 0x000000050f1b7c24 */ /* 0x048fe2000f8e02ff */
[----:B------:R-:W-:Y:S01]  /*17cb0*/  ISETP.LT.AND P4, PT, R15, UR9, !P0 ;  /* 0x000000090f007c0c */ /* 0x000fe2000c781270 */
[C---:B------:R-:W-:Y:S01]  /*17cc0*/  IMAD R29, R24.reuse, UR6, RZ ;  /* 0x00000006181d7c24 */ /* 0x040fe2000f8e02ff */
[----:B------:R-:W-:Y:S01]  /*17cd0*/  LEA.HI.X.SX32 R15, R25, R0, 0x1, P2 ;  /* 0x00000000190f7211 */ /* 0x000fe200010f0eff */
[----:B------:R-:W-:Y:S01]  /*17ce0*/  IMAD R31, R13, UR7, RZ ;  /* 0x000000070d1f7c24 */ /* 0x000fe2000f8e02ff */
[----:B------:R-:W-:Y:S01]  /*17cf0*/  ISETP.LT.AND P3, PT, R24, UR10, !P0 ;  /* 0x0000000a18007c0c */ /* 0x000fe2000c761270 */
[----:B------:R-:W-:Y:S01]  /*17d00*/  ULDC UR6, c[0x0][0x22c] ;  /* 0x00008b0000067ab9 */ /* 0x000fe20000000800 */
[-C--:B------:R-:W-:Y:S01]  /*17d10*/  LEA R24, P6, R27, R2.reuse, 0x1 ;  /* 0x000000021b187211 */ /* 0x080fe200078c08ff */
[----:B------:R1:W-:Y:S01]  /*17d20*/  @P5 STG.E.U16 desc[UR38][R14.64], R127 ;  /* 0x0000007f0e005986 */ /* 0x0003e2000c101526 */
[----:B------:R-:W-:Y:S01]  /*17d30*/  ISETP.LT.AND P2, PT, R13, UR4, !P0 ;  /* 0x000000040d007c0c */ /* 0x000fe2000c741270 */
[----:B------:R-:W-:Y:S01]  /*17d40*/  ULDC UR4, c[0x0][0x22c] ;  /* 0x00008b0000047ab9 */ /* 0x000fe20000000800 */
[----:B------:R-:W-:Y:S01]  /*17d50*/  LEA R26, P5, R29, R2, 0x1 ;  /* 0x000000021d1a7211 */ /* 0x000fe200078a08ff */
[----:B------:R-:W-:Y:S01]  /*17d60*/  ULDC UR5, c[0x0][0x248] ;  /* 0x0000920000057ab9 */ /* 0x000fe20000000800 */
[----:B------:R-:W-:Y:S01]  /*17d70*/  LOP3.LUT R13, R12, 0x44, R195, 0xfe, !PT ;  /* 0x000000440c0d7812 */ /* 0x000fe200078efec3 */
[----:B------:R-:W-:Y:S01]  /*17d80*/  ULDC UR7, c[0x0][0x22c] ;  /* 0x00008b0000077ab9 */ /* 0x000fe20000000800 */
[----:B------:R-:W-:-:S02]  /*17d90*/  LEA.HI.X.SX32 R25, R27, R0, 0x1, P6 ;  /* 0x000000001b197211 */ /* 0x000fc400030f0eff */
[----:B------:R-:W-:Y:S02]  /*17da0*/  LEA R28, P6, R31, R2, 0x1 ;  /* 0x000000021f1c7211 */ /* 0x000fe400078c08ff */
[-C--:B------:R-:W-:Y:S01]  /*17db0*/  LEA.HI.X.SX32 R27, R29, R0.reuse, 0x1, P5 ;  /* 0x000000001d1b7211 */ /* 0x080fe200028f0eff */
[----:B------:R2:W-:Y:S01]  /*17dc0*/  @P4 STG.E.U16 desc[UR38][R24.64], R132 ;  /* 0x0000008418004986 */ /* 0x0005e2000c101526 */
[--C-:B-1----:R-:W-:Y:S02]  /*17dd0*/  LOP3.LUT R14, R12, 0x36, R195.reuse, 0xfe, !PT ;  /* 0x000000360c0e7812 */ /* 0x102fe400078efec3 */
[----:B------:R-:W-:Y:S01]  /*17de0*/  ISETP.LT.AND P5, PT, R13, UR4, !P0 ;  /* 0x000000040d007c0c */ /* 0x000fe2000c7a1270 */
[----:B------:R-:W-:Y:S01]  /*17df0*/  ULDC UR4, c[0x0][0x248] ;  /* 0x0000920000047ab9 */ /* 0x000fe20000000800 */
[----:B------:R-:W-:Y:S01]  /*17e00*/  LEA.HI.X.SX32 R29, R31, R0, 0x1, P6 ;  /* 0x000000001f1d7211 */ /* 0x000fe200030f0eff */
[----:B------:R-:W-:Y:S01]  /*17e10*/  IMAD R15, R14, UR4, RZ ;  /* 0x000000040e0f7c24 */ /* 0x000fe2000f8e02ff */
[--C-:B------:R-:W-:Y:S01]  /*17e20*/  LOP3.LUT R13, R12, 0x38, R195.reuse, 0xfe, !PT ;  /* 0x000000380c0d7812 */ /* 0x100fe200078efec3 */
[----:B------:R1:W-:Y:S01]  /*17e30*/  @P3 STG.E.U16 desc[UR38][R26.64], R133 ;  /* 0x000000851a003986 */ /* 0x0003e2000c101526 */
[----:B------:R-:W-:Y:S01]  /*17e40*/  ISETP.LT.AND P4, PT, R14, UR6, !P0 ;  /* 0x000000060e007c0c */ /* 0x000fe2000c781270 */
[----:B------:R-:W-:Y:S01]  /*17e50*/  ULDC UR4, c[0x0][0x248] ;  /* 0x0000920000047ab9 */ /* 0x000fe20000000800 */
[-C--:B------:R-:W-:Y:S01]  /*17e60*/  LEA R14, P3, R15, R2.reuse, 0x1 ;  /* 0x000000020f0e7211 */ /* 0x080fe200078608ff */
[----:B------:R3:W-:Y:S01]  /*17e70*/  @P2 STG.E.U16 desc[UR38][R28.64], R134 ;  /* 0x000000861c002986 */ /* 0x0007e2000c101526 */
[C---:B--2---:R-:W-:Y:S01]  /*17e80*/  IMAD R25, R13.reuse, UR5, RZ ;  /* 0x000000050d197c24 */ /* 0x044fe2000f8e02ff */
[----:B------:R-:W-:Y:S01]  /*17e90*/  ISETP.LT.AND P2, PT, R13, UR7, !P0 ;  /* 0x000000070d007c0c */ /* 0x000fe2000c741270 */
[----:B------:R-:W-:Y:S01]  /*17ea0*/  ULDC UR5, c[0x0][0x22c] ;  /* 0x00008b0000057ab9 */ /* 0x000fe20000000800 */
[----:B------:R-:W-:Y:S01]  /*17eb0*/  LOP3.LUT R13, R12, 0x3a, R195, 0xfe, !PT ;  /* 0x0000003a0c0d7812 */ /* 0x000fe200078efec3 */
[----:B------:R-:W-:Y:S01]  /*17ec0*/  ULDC UR6, c[0x0][0x22c] ;  /* 0x00008b0000067ab9 */ /* 0x000fe20000000800 */
[----:B------:R-:W-:-:S02]  /*17ed0*/  LEA R24, P6, R25, R2, 0x1 ;  /* 0x0000000219187211 */ /* 0x000fc400078c08ff */
[-C--:B------:R-:W-:Y:S01]  /*17ee0*/  LEA.HI.X.SX32 R15, R15, R0.reuse, 0x1, P3 ;  /* 0x000000000f0f7211 */ /* 0x080fe200018f0eff */
[----:B-1----:R-:W-:Y:S01]  /*17ef0*/  IMAD R27, R13, UR4, RZ ;  /* 0x000000040d1b7c24 */ /* 0x002fe2000f8e02ff */
[--C-:B------:R-:W-:Y:S01]  /*17f00*/  LOP3.LUT R26, R12, 0x46, R195.reuse, 0xfe, !PT ;  /* 0x000000460c1a7812 */ /* 0x100fe200078efec3 */
[----:B------:R-:W-:Y:S01]  /*17f10*/  ULDC UR4, c[0x0][0x248] ;  /* 0x0000920000047ab9 */ /* 0x000fe20000000800 */
[----:B------:R-:W-:Y:S01]  /*17f20*/  LEA.HI.X.SX32 R25, R25, R0, 0x1, P6 ;  /* 0x0000000019197211 */ /* 0x000fe200030f0eff */
[----:B---3--:R-:W1:Y:S01]  /*17f30*/  LDC R28, c[0x0][0x248] ;  /* 0x00009200ff1c7b82 */ /* 0x008e620000000800 */
[----:B------:R-:W-:Y:S01]  /*17f40*/  ISETP.LT.AND P3, PT, R13, UR5, !P0 ;  /* 0x000000050d007c0c */ /* 0x000fe2000c761270 */
[----:B------:R2:W-:Y:S01]  /*17f50*/  @P4 STG.E.U16 desc[UR38][R14.64], R135 ;  /* 0x000000870e004986 */ /* 0x0005e2000c101526 */
[----:B------:R-:W-:Y:S01]  /*17f60*/  ISETP.LT.AND P4, PT, R26, UR6, !P0 ;  /* 0x000000061a007c0c */ /* 0x000fe2000c781270 */
[----:B------:R-:W-:Y:S01]  /*17f70*/  ULDC UR5, c[0x0][0x22c] ;  /* 0x00008b0000057ab9 */ /* 0x000fe20000000800 */
[----:B------:R-:W-:Y:S01]  /*17f80*/  LOP3.LUT R13, R12, 0x3c, R195, 0xfe, !PT ;  /* 0x0000003c0c0d7812 */ /* 0x000fe200078efec3 */
[----:B------:R3:W-:Y:S01]  /*17f90*/  @P2 STG.E.U16 desc[UR38][R24.64], R30 ;  /* 0x0000001e18002986 */ /* 0x0007e2000c101526 */
[----:B------:R-:W-:-:S02]  /*17fa0*/  LEA R26, P6, R27, R2, 0x1 ;  /* 0x000000021b1a7211 */ /* 0x000fc400078c08ff */
[----:B------:R-:W-:Y:S01]  /*17fb0*/  PRMT R133, R133, 0x7632, R133 ;  /* 0x0000763285857816 */ /* 0x000fe20000000085 */
[----:B------:R-:W-:Y:S01]  /*17fc0*/  IMAD R29, R13, UR4, RZ ;  /* 0x000000040d1d7c24 */ /* 0x000fe2000f8e02ff */
[----:B------:R-:W-:Y:S01]  /*17fd0*/  LEA.HI.X.SX32 R27, R27, R0, 0x1, P6 ;  /* 0x000000001b1b7211 */ /* 0x000fe200030f0eff */
[----:B------:R-:W-:Y:S01]  /*17fe0*/  ULDC UR4, c[0x0][0x248] ;  /* 0x0000920000047ab9 */ /* 0x000fe20000000800 */
[----:B------:R-:W-:Y:S01]  /*17ff0*/  ISETP.LT.AND P2, PT, R13, UR5, !P0 ;  /* 0x000000050d007c0c */ /* 0x000fe2000c741270 */
[----:B------:R-:W-:Y:S01]  /*18000*/  ULDC UR5, c[0x0][0x22c] ;  /* 0x00008b0000057ab9 */ /* 0x000fe20000000800 */
[C-C-:B------:R-:W-:Y:S01]  /*18010*/  LOP3.LUT R13, R12.reuse, 0x3e, R195.reuse, 0xfe, !PT ;  /* 0x0000003e0c0d7812 */ /* 0x140fe200078efec3 */
[----:B------:R4:W-:Y:S01]  /*18020*/  @P3 STG.E.U16 desc[UR38][R26.64], R133 ;  /* 0x000000851a003986 */ /* 0x0009e2000c101526 */
[----:B--2---:R-:W-:Y:S01]  /*18030*/  LEA R14, P6, R29, R2, 0x1 ;  /* 0x000000021d0e7211 */ /* 0x004fe200078c08ff */
[----:B---3--:R-:W2:Y:S01]  /*18040*/  LDC R30, c[0x0][0x248] ;  /* 0x00009200ff1e7b82 */ /* 0x008ea20000000800 */
[C---:B------:R-:W-:Y:S01]  /*18050*/  ISETP.LT.AND P3, PT, R13.reuse, UR5, !P0 ;  /* 0x000000050d007c0c */ /* 0x040fe2000c761270 */
[----:B------:R-:W-:Y:S01]  /*18060*/  IMAD R25, R13, UR4, RZ ;  /* 0x000000040d197c24 */ /* 0x000fe2000f8e02ff */
[----:B------:R-:W-:Y:S01]  /*18070*/  LOP3.LUT R13, R12, 0x40, R195, 0xfe, !PT ;  /* 0x000000400c0d7812 */ /* 0x000fe200078efec3 */
[----:B------:R-:W-:Y:S01]  /*18080*/  ULDC UR4, c[0x0][0x248] ;  /* 0x0000920000047ab9 */ /* 0x000fe20000000800 */
[----:B------:R-:W-:Y:S01]  /*18090*/  LEA.HI.X.SX32 R15, R29, R0, 0x1, P6 ;  /* 0x000000001d0f7211 */ /* 0x000fe200030f0eff */
[----:B------:R-:W-:Y:S01]  /*180a0*/  ULDC UR5, c[0x0][0x22c] ;  /* 0x00008b0000057ab9 */ /* 0x000fe20000000800 */
[----:B------:R-:W-:-:S02]  /*180b0*/  PRMT R134, R134, 0x7632, R134 ;  /* 0x0000763286867816 */ /* 0x000fc40000000086 */
[----:B------:R-:W-:Y:S01]  /*180c0*/  LEA R24, P6, R25, R2, 0x1 ;  /* 0x0000000219187211 */ /* 0x000fe200078c08ff */
[----:B----4-:R-:W-:Y:S01]  /*180d0*/  IMAD R27, R13, UR4, RZ ;  /* 0x000000040d1b7c24 */ /* 0x010fe2000f8e02ff */
[----:B------:R-:W-:Y:S01]  /*180e0*/  PRMT R135, R135, 0x7632, R135 ;  /* 0x0000763287877816 */ /* 0x000fe20000000087 */
[----:B------:R3:W-:Y:S01]  /*180f0*/  @P2 STG.E.U16 desc[UR38][R14.64], R134 ;  /* 0x000000860e002986 */ /* 0x0007e2000c101526 */
[----:B------:R-:W-:Y:S01]  /*18100*/  LEA.HI.X.SX32 R25, R25, R0, 0x1, P6 ;  /* 0x0000000019197211 */ /* 0x000fe200030f0eff */
[----:B-1----:R-:W-:Y:S01]  /*18110*/  IMAD R29, R28, 0x2, R27 ;  /* 0x000000021c1d7824 */ /* 0x002fe200078e021b */
[----:B------:R-:W-:Y:S01]  /*18120*/  ISETP.LT.AND P2, PT, R13, UR5, !P0 ;  /* 0x000000050d007c0c */ /* 0x000fe2000c741270 */
[----:B------:R-:W-:Y:S01]  /*18130*/  ULDC UR4, c[0x0][0x22c] ;  /* 0x00008b0000047ab9 */ /* 0x000fe20000000800 */
[C-C-:B------:R-:W-:Y:S01]  /*18140*/  LOP3.LUT R13, R12.reuse, 0x48, R195.reuse, 0xfe, !PT ;  /* 0x000000480c0d7812 */ /* 0x140fe200078efec3 */
[----:B------:R2:W-:Y:S01]  /*18150*/  @P3 STG.E.U16 desc[UR38][R24.64], R135 ;  /* 0x0000008718003986 */ /* 0x0005e2000c101526 */
[----:B------:R-:W-:Y:S01]  /*18160*/  ULDC UR5, c[0x0][0x22c] ;  /* 0x00008b0000057ab9 */ /* 0x000fe20000000800 */
[----:B------:R-:W-:-:S02]  /*18170*/  LOP3.LUT R133, R12, 0x164, R195, 0xfe, !PT ;  /* 0x000001640c857812 */ /* 0x000fc400078efec3 */
[----:B------:R-:W-:Y:S01]  /*18180*/  ISETP.LT.AND P3, PT, R13, UR4, !P0 ;  /* 0x000000040d007c0c */ /* 0x000fe2000c761270 */
[----:B------:R-:W-:Y:S01]  /*18190*/  ULDC UR4, c[0x0][0x22c] ;  /* 0x00008b0000047ab9 */ /* 0x000fe20000000800 */
[C---:B---3--:R-:W-:Y:S02]  /*181a0*/  LEA R14, P6, R27.reuse, R2, 0x1 ;  /* 0x000000021b0e7211 */ /* 0x048fe400078c08ff */
[----:B------:R-:W-:Y:S02]  /*181b0*/  LOP3.LUT R13, R12, 0x4a, R195, 0xfe, !PT ;  /* 0x0000004a0c0d7812 */ /* 0x000fe400078efec3 */
[----:B------:R-:W-:Y:S01]  /*181c0*/  LEA.HI.X.SX32 R15, R27, R0, 0x1, P6 ;  /* 0x000000001b0f7211 */ /* 0x000fe200030f0eff */
[----:B--2---:R-:W-:Y:S01]  /*181d0*/  IMAD R25, R30, 0x2, R29 ;  /* 0x000000021e197824 */ /* 0x004fe200078e021d */
[C---:B------:R-:W-:Y:S01]  /*181e0*/  LEA R26, P6, R29.reuse, R2, 0x1 ;  /* 0x000000021d1a7211 */ /* 0x040fe200078c08ff */
[----:B------:R-:W1:Y:S02]  /*181f0*/  LDC R30, c[0x0][0x248] ;  /* 0x00009200ff1e7b82 */ /* 0x000e640000000800 */
[----:B------:R-:W-:Y:S01]  /*18200*/  @P2 STG.E.U16 desc[UR38][R14.64], R140 ;  /* 0x0000008c0e002986 */ /* 0x000fe2000c101526 */
[----:B0-----:R-:W-:Y:S01]  /*18210*/  IMAD R31, R32, 0x2, R25 ;  /* 0x00000002201f7824 */ /* 0x001fe200078e0219 */
[----:B------:R-:W-:-:S02]  /*18220*/  LEA.HI.X.SX32 R27, R29, R0, 0x1, P6 ;  /* 0x000000001d1b7211 */ /* 0x000fc400030f0eff */
[----:B------:R-:W-:Y:S02]  /*18230*/  LEA R24, P6, R25, R2, 0x1 ;  /* 0x0000000219187211 */ /* 0x000fe400078c08ff */
[----:B------:R-:W-:Y:S01]  /*18240*/  ISETP.LT.AND P2, PT, R13, UR4, !P0 ;  /* 0x000000040d007c0c */ /* 0x000fe2000c741270 */
[----:B------:R0:W-:Y:S01]  /*18250*/  @P1 STG.E.U16 desc[UR38][R26.64], R141 ;  /* 0x0000008d1a001986 */ /* 0x0001e2000c101526 */
[----:B------:R-:W-:Y:S01]  /*18260*/  LEA.HI.X.SX32 R25, R25, R0, 0x1, P6 ;  /* 0x0000000019197211 */ /* 0x000fe200030f0eff */
[----:B------:R-:W2:Y:S01]  /*18270*/  LDC R32, c[0x0][0x248] ;  /* 0x00009200ff207b82 */ /* 0x000ea20000000800 */
[C---:B------:R-:W-:Y:S01]  /*18280*/  LEA R28, P6, R31.reuse, R2, 0x1 ;  /* 0x000000021f1c7211 */ /* 0x040fe200078c08ff */
[----:B------:R-:W-:Y:S01]  /*18290*/  ULDC UR4, c[0x0][0x22c] ;  /* 0x00008b0000047ab9 */ /* 0x000fe20000000800 */
[----:B------:R-:W-:Y:S01]  /*182a0*/  LOP3.LUT R13, R12, 0x4c, R195, 0xfe, !PT ;  /* 0x0000004c0c0d7812 */ /* 0x000fe200078efec3 */
[----:B------:R3:W-:Y:S01]  /*182b0*/  @P5 STG.E.U16 desc[UR38][R24.64], R142 ;  /* 0x0000008e18005986 */ /* 0x0007e2000c101526 */
[----:B------:R-:W-:Y:S01]  /*182c0*/  LEA.HI.X.SX32 R29, R31, R0, 0x1, P6 ;  /* 0x000000001f1d7211 */ /* 0x000fe200030f0eff */
[----:B------:R-:W-:Y:S01]  /*182d0*/  IMAD R31, R34, 0x2, R31 ;  /* 0x00000002221f7824 */ /* 0x000fe200078e021f */
[----:B------:R-:W-:Y:S01]  /*182e0*/  ISETP.LT.AND P1, PT, R13, UR4, !P0 ;  /* 0x000000040d007c0c */ /* 0x000fe2000c721270 */
[----:B------:R-:W-:Y:S01]  /*182f0*/  ULDC UR4, c[0x0][0x22c] ;  /* 0x00008b0000047ab9 */ /* 0x000fe20000000800 */
[----:B------:R-:W-:Y:S01]  /*18300*/  LOP3.LUT R13, R12, 0x4e, R195, 0xfe, !PT ;  /* 0x0000004e0c0d7812 */ /* 0x000fe200078efec3 */
[----:B0-----:R-:W0:Y:S01]  /*18310*/  LDC R26, c[0x0][0x248] ;  /* 0x00009200ff1a7b82 */ /* 0x001e220000000800 */
[----:B------:R4:W-:Y:S01]  /*18320*/  @P4 STG.E.U16 desc[UR38][R28.64], R143 ;  /* 0x0000008f1c004986 */ /* 0x0009e2000c101526 */
[----:B------:R-:W-:Y:S01]  /*18330*/  LEA R14, P6, R31, R2, 0x1 ;  /* 0x000000021f0e7211 */ /* 0x000fe200078c08ff */
[----:B-1----:R-:W-:Y:S01]  /*18340*/  IMAD R27, R30, 0x2, R31 ;  /* 0x000000021e1b7824 */ /* 0x002fe200078e021f */
[----:B------:R-:W-:Y:S01]  /*18350*/  ISETP.LT.AND P5, PT, R13, UR4, !P0 ;  /* 0x000000040d007c0c */ /* 0x000fe2000c7a1270 */
[----:B------:R-:W-:Y:S01]  /*18360*/  ULDC UR4, c[0x0][0x22c] ;  /* 0x00008b0000047ab9 */ /* 0x000fe20000000800 */
[----:B------:R-:W-:-:S02]  /*18370*/  LOP3.LUT R13, R12, 0x50, R195, 0xfe, !PT ;  /* 0x000000500c0d7812 */ /* 0x000fc400078efec3 */
[----:B------:R-:W1:Y:S01]  /*18380*/  LDC R30, c[0x0][0x248] ;  /* 0x00009200ff1e7b82 */ /* 0x000e620000000800 */
[----:B------:R-:W-:Y:S02]  /*18390*/  LEA.HI.X.SX32 R15, R31, R0, 0x1, P6 ;  /* 0x000000001f0f7211 */ /* 0x000fe400030f0eff */
[----:B------:R-:W-:Y:S02]  /*183a0*/  PRMT R140, R140, 0x7632, R140 ;  /* 0x000076328c8c7816 */ /* 0x000fe4000000008c */
[----:B---3--:R-:W-:Y:S02]  /*183b0*/  LEA R24, P6, R27, R2, 0x1 ;  /* 0x000000021b187211 */ /* 0x008fe400078c08ff */
[----:B------:R-:W-:Y:S01]  /*183c0*/  ISETP.LT.AND P4, PT, R13, UR4, !P0 ;  /* 0x000000040d007c0c */ /* 0x000fe2000c781270 */
[----:B----4-:R-:W3:Y:S01]  /*183d0*/  LDC R28, c[0x0][0x248] ;  /* 0x00009200ff1c7b82 */ /* 0x010ee20000000800 */
[----:B------:R-:W-:Y:S01]  /*183e0*/  LOP3.LUT R13, R12, 0x52, R195, 0xfe, !PT ;  /* 0x000000520c0d7812 */ /* 0x000fe200078efec3 */
[----:B------:R-:W-:Y:S01]  /*183f0*/  ULDC UR4, c[0x0][0x22c] ;  /* 0x00008b0000047ab9 */ /* 0x000fe20000000800 */
[----:B------:R-:W-:Y:S01]  /*18400*/  LEA.HI.X.SX32 R25, R27, R0, 0x1, P6 ;  /* 0x000000001b197211 */ /* 0x000fe200030f0eff */
[----:B------:R4:W-:Y:S01]  /*18410*/  @P3 STG.E.U16 desc[UR38][R14.64], R140 ;  /* 0x0000008c0e003986 */ /* 0x0009e2000c101526 */
[----:B------:R-:W-:-:S02]  /*18420*/  PRMT R141, R141, 0x7632, R141 ;  /* 0x000076328d8d7816 */ /* 0x000fc4000000008d */
[----:B------:R-:W-:Y:S01]  /*18430*/  ISETP.LT.AND P3, PT, R13, UR4, !P0 ;  /* 0x000000040d007c0c */ /* 0x000fe2000c761270 */
[----:B0-----:R-:W-:Y:S01]  /*18440*/  IMAD R27, R26, 0x2, R27 ;  /* 0x000000021a1b7824 */ /* 0x001fe200078e021b */
[----:B------:R-:W-:Y:S01]  /*18450*/  LOP3.LUT R13, R12, 0x54, R195, 0xfe, !PT ;  /* 0x000000540c0d7812 */ /* 0x000fe200078efec3 */
[----:B------:R-:W0:Y:S01]  /*18460*/  LDC R34, c[0x0][0x248] ;  /* 0x00009200ff227b82 */ /* 0x000e220000000800 */
[----:B------:R-:W-:Y:S01]  /*18470*/  ULDC UR4, c[0x0][0x22c] ;  /* 0x00008b0000047ab9 */ /* 0x000fe20000000800 */
[----:B------:R3:W-:Y:S01]  /*18480*/  @P2 STG.E.U16 desc[UR38][R24.64], R141 ;  /* 0x0000008d18002986 */ /* 0x0007e2000c101526 */
[----:B------:R-:W-:Y:S02]  /*18490*/  LEA R26, P6, R27, R2, 0x1 ;  /* 0x000000021b1a7211 */ /* 0x000fe400078c08ff */
[----:B------:R-:W-:Y:S01]  /*184a0*/  ISETP.LT.AND P2, PT, R13, UR4, !P0 ;  /* 0x000000040d007c0c */ /* 0x000fe2000c741270 */
[----:B--2---:R-:W-:Y:S01]  /*184b0*/  IMAD R13, R32, 0x2, R27 ;  /* 0x00000002200d7824 */ /* 0x004fe200078e021b */
[----:B------:R-:W-:Y:S01]  /*184c0*/  LEA.HI.X.SX32 R27, R27, R0, 0x1, P6 ;  /* 0x000000001b1b7211 */ /* 0x000fe200030f0eff */
[----:B------:R-:W-:Y:S01]  /*184d0*/  ULDC UR4, c[0x0][0x22c] ;  /* 0x00008b0000047ab9 */ /* 0x000fe20000000800 */
[----:B------:R-:W-:Y:S01]  /*184e0*/  PRMT R142, R142, 0x7632, R142 ;  /* 0x000076328e8e7816 */ /* 0x000fe2000000008e */
[----:B------:R-:W2:Y:S01]  /*184f0*/  LDC R32, c[0x0][0x248] ;  /* 0x00009200ff207b82 */ /* 0x000ea20000000800 */
[----:B----4-:R-:W-:-:S02]  /*18500*/  LOP3.LUT R15, R12, 0x56, R195, 0xfe, !PT ;  /* 0x000000560c0f7812 */ /* 0x010fc400078efec3 */
[----:B------:R-:W-:Y:S01]  /*18510*/  LEA R14, P6, R13, R2, 0x1 ;  /* 0x000000020d0e7211 */ /* 0x000fe200078c08ff */
[----:B---3--:R-:W-:Y:S01]  /*18520*/  IMAD R25, R28, 0x2, R13 ;  /* 0x000000021c197824 */ /* 0x008fe200078e020d */
[----:B------:R1:W-:Y:S01]  /*18530*/  @P1 STG.E.U16 desc[UR38][R26.64], R142 ;  /* 0x0000008e1a001986 */ /* 0x0003e2000c101526 */
[----:B------:R-:W-:Y:S01]  /*18540*/  ISETP.LT.AND P1, PT, R15, UR4, !P0 ;  /* 0x000000040f007c0c */ /* 0x000fe2000c721270 */
[----:B------:R-:W-:Y:S01]  /*18550*/  ULDC UR4, c[0x0][0x22c] ;  /* 0x00008b0000047ab9 */ /* 0x000fe20000000800 */
[----:B------:R-:W3:Y:S01]  /*18560*/  LDC R28, c[0x0][0x248] ;  /* 0x00009200ff1c7b82 */ /* 0x000ee20000000800 */
[----:B------:R-:W-:Y:S02]  /*18570*/  LEA.HI.X.SX32 R15, R13, R0, 0x1, P6 ;  /* 0x000000000d0f7211 */ /* 0x000fe400030f0eff */
[----:B------:R-:W-:Y:S02]  /*18580*/  PRMT R143, R143, 0x7632, R143 ;  /* 0x000076328f8f7816 */ /* 0x000fe4000000008f */
[----:B------:R-:W-:-:S02]  /*18590*/  LOP3.LUT R13, R12, 0x58, R195, 0xfe, !PT ;  /* 0x000000580c0d7812 */ /* 0x000fc400078efec3 */
[----:B------:R-:W-:Y:S01]  /*185a0*/  LOP3.LUT R140, R12, 0x156, R195, 0xfe, !PT ;  /* 0x000001560c8c7812 */ /* 0x000fe200078efec3 */
[----:B------:R4:W-:Y:S01]  /*185b0*/  @P5 STG.E.U16 desc[UR38][R14.64], R143 ;  /* 0x0000008f0e005986 */ /* 0x0009e2000c101526 */
[----:B------:R-:W-:Y:S01]  /*185c0*/  LEA R24, P5, R25, R2, 0x1 ;  /* 0x0000000219187211 */ /* 0x000fe200078a08ff */
[----:B-1----:R-:W-:Y:S01]  /*185d0*/  IMAD R27, R30, 0x2, R25 ;  /* 0x000000021e1b7824 */ /* 0x002fe200078e0219 */
[----:B------:R-:W-:Y:S01]  /*185e0*/  ISETP.LT.AND P6, PT, R13, UR4, !P0 ;  /* 0x000000040d007c0c */ /* 0x000fe2000c7c1270 */
[----:B------:R-:W1:Y:S01]  /*185f0*/  LDC R30, c[0x0][0x248] ;  /* 0x00009200ff1e7b82 */ /* 0x000e620000000800 */
[----:B------:R-:W-:Y:S01]  /*18600*/  LEA.HI.X.SX32 R25, R25, R0, 0x1, P5 ;  /* 0x0000000019197211 */ /* 0x000fe200028f0eff */
[----:B0-----:R-:W-:Y:S01]  /*18610*/  IMAD R29, R34, 0x2, R27 ;  /* 0x00000002221d7824 */ /* 0x001fe200078e021b */
[C---:B------:R-:W-:Y:S01]  /*18620*/  LEA R26, P5, R27.reuse, R2, 0x1 ;  /* 0x000000021b1a7211 */ /* 0x040fe200078a08ff */
[----:B------:R-:W-:Y:S01]  /*18630*/  ULDC UR4, c[0x0][0x22c] ;  /* 0x00008b0000047ab9 */ /* 0x000fe20000000800 */
[----:B------:R-:W-:Y:S01]  /*18640*/  LOP3.LUT R13, R12, 0x5a, R195, 0xfe, !PT ;  /* 0x0000005a0c0d7812 */ /* 0x000fe200078efec3 */
[----:B------:R0:W-:Y:S01]  /*18650*/  @P4 STG.E.U16 desc[UR38][R24.64], R148 ;  /* 0x0000009418004986 */ /* 0x0001e2000c101526 */
[----:B------:R-:W-:Y:S01]  /*18660*/  LEA.HI.X.SX32 R27, R27, R0, 0x1, P5 ;  /* 0x000000001b1b7211 */ /* 0x000fe200028f0eff */
[----:B------:R-:W2:Y:S01]  /*18670*/  LDC R34, c[0x0][0x248] ;  /* 0x00009200ff227b82 */ /* 0x000ea20000000800 */
[----:B----4-:R-:W-:-:S02]  /*18680*/  LEA R14, P5, R29, R2, 0x1 ;  /* 0x000000021d0e7211 */ /* 0x010fc400078a08ff */
[----:B------:R-:W-:Y:S01]  /*18690*/  ISETP.LT.AND P4, PT, R13, UR4, !P0 ;  /* 0x000000040d007c0c */ /* 0x000fe2000c781270 */
[----:B------:R-:W-:Y:S01]  /*186a0*/  ULDC UR4, c[0x0][0x22c] ;  /* 0x00008b0000047ab9 */ /* 0x000fe20000000800 */
[----:B------:R-:W-:Y:S01]  /*186b0*/  LOP3.LUT R13, R12, 0x5c, R195, 0xfe, !PT ;  /* 0x0000005c0c0d7812 */ /* 0x000fe200078efec3 */
[----:B------:R4:W-:Y:S01]  /*186c0*/  @P3 STG.E.U16 desc[UR38][R26.64], R149 ;  /* 0x000000951a003986 */ /* 0x0009e2000c101526 */
[----:B------:R-:W-:Y:S01]  /*186d0*/  LEA.HI.X.SX32 R15, R29, R0, 0x1, P5 ;  /* 0x000000001d0f7211 */ /* 0x000fe200028f0eff */
[----:B---3--:R-:W-:Y:S01]  /*186e0*/  IMAD R29, R28, 0x2, R29 ;  /* 0x000000021c1d7824 */ /* 0x008fe200078e021d */
[----:B------:R-:W-:Y:S02]  /*186f0*/  LOP3.LUT R28, R12, 0x5e, R195, 0xfe, !PT ;  /* 0x0000005e0c1c7812 */ /* 0x000fe400078efec3 */
[----:B------:R-:W-:Y:S01]  /*18700*/  ISETP.LT.AND P5, PT, R13, UR4, !P0 ;  /* 0x000000040d007c0c */ /* 0x000fe2000c7a1270 */
[----:B------:R-:W-:Y:S01]  /*18710*/  ULDC UR4, c[0x0][0x22c] ;  /* 0x00008b0000047ab9 */ /* 0x000fe20000000800 */
[----:B------:R3:W-:Y:S01]  /*18720*/  @P2 STG.E.U16 desc[UR38][R14.64], R150 ;  /* 0x000000960e002986 */ /* 0x0007e2000c101526 */
[----:B------:R-:W-:Y:S01]  /*18730*/  ISETP.LT.AND P3, PT, R28, UR4, !P0 ;  /* 0x000000041c007c0c */ /* 0x000fe2000c761270 */
[----:B------:R-:W-:Y:S01]  /*18740*/  ULDC UR4, c[0x0][0x22c] ;  /* 0x00008b0000047ab9 */ /* 0x000fe20000000800 */
[----:B0-----:R-:W-:Y:S01]  /*18750*/  LEA R24, P2, R29, R2, 0x1 ;  /* 0x000000021d187211 */ /* 0x001fe200078408ff */
[----:B------:R-:W0:Y:S01]  /*18760*/  LDC R28, c[0x0][0x248] ;  /* 0x00009200ff1c7b82 */ /* 0x000e220000000800 */
[----:B------:R-:W-:-:S02]  /*18770*/  PRMT R148, R148, 0x7632, R148 ;  /* 0x0000763294947816 */ /* 0x000fc40000000094 */
[----:B------:R-:W-:Y:S01]  /*18780*/  LEA.HI.X.SX32 R25, R29, R0, 0x1, P2 ;  /* 0x000000001d197211 */ /* 0x000fe200010f0eff */
[----:B-1----:R-:W-:Y:S01]  /*18790*/  IMAD R29, R30, 0x2, R29 ;  /* 0x000000021e1d7824 */ /* 0x002fe200078e021d */
[----:B----4-:R-:W-:Y:S02]  /*187a0*/  PRMT R149, R149, 0x7632, R149 ;  /* 0x0000763295957816 */ /* 0x010fe40000000095 */
[----:B------:R-:W-:Y:S01]  /*187b0*/  LOP3.LUT R13, R12, 0x60, R195, 0xfe, !PT ;  /* 0x000000600c0d7812 */ /* 0x000fe200078efec3 */
[----:B------:R1:W-:Y:S01]  /*187c0*/  @P1 STG.E.U16 desc[UR38][R24.64], R151 ;  /* 0x0000009718001986 */ /* 0x0003e2000c101526 */
[----:B---3--:R-:W-:Y:S01]  /*187d0*/  LEA R14, P1, R29, R2, 0x1 ;  /* 0x000000021d0e7211 */ /* 0x008fe200078208ff */
[----:B--2---:R-:W-:Y:S01]  /*187e0*/  IMAD R31, R32, 0x2, R29 ;  /* 0x00000002201f7824 */ /* 0x004fe200078e021d */
[----:B------:R-:W2:Y:S01]  /*187f0*/  LDC R30, c[0x0][0x248] ;  /* 0x00009200ff1e7b82 */ /* 0x000ea20000000800 */
[----:B------:R-:W-:Y:S01]  /*18800*/  ISETP.LT.AND P2, PT, R13, UR5, !P0 ;  /* 0x000000050d007c0c */ /* 0x000fe2000c741270 */
[----:B------:R-:W-:Y:S01]  /*18810*/  ULDC UR5, c[0x0][0x22c] ;  /* 0x00008b0000057ab9 */ /* 0x000fe20000000800 */
[----:B------:R-:W-:-:S02]  /*18820*/  LEA.HI.X.SX32 R15, R29, R0, 0x1, P1 ;  /* 0x000000001d0f7211 */ /* 0x000fc400008f0eff */
[C---:B------:R-:W-:Y:S02]  /*18830*/  LEA R26, P1, R31.reuse, R2, 0x1 ;  /* 0x000000021f1a7211 */ /* 0x040fe400078208ff */
[----:B------:R-:W-:Y:S01]  /*18840*/  PRMT R150, R150, 0x7632, R150 ;  /* 0x0000763296967816 */ /* 0x000fe20000000096 */
[----:B------:R-:W3:Y:S01]  /*18850*/  LDC R32, c[0x0][0x248] ;  /* 0x00009200ff207b82 */ /* 0x000ee20000000800 */
[----:B------:R-:W-:Y:S01]  /*18860*/  LEA.HI.X.SX32 R27, R31, R0, 0x1, P1 ;  /* 0x000000001f1b7211 */ /* 0x000fe200008f0eff */
[----:B------:R-:W-:Y:S01]  /*18870*/  IMAD R31, R34, 0x2, R31 ;  /* 0x00000002221f7824 */ /* 0x000fe200078e021f */
[----:B------:R4:W-:Y:S01]  /*18880*/  @P6 STG.E.U16 desc[UR38][R14.64], R148 ;  /* 0x000000940e006986 */ /* 0x0009e2000c101526 */
[----:B------:R-:W-:Y:S02]  /*18890*/  LOP3.LUT R13, R12, 0x62, R195, 0xfe, !PT ;  /* 0x000000620c0d7812 */ /* 0x000fe400078efec3 */
[----:B0-----:R-:W-:Y:S01]  /*188a0*/  IMAD R29, R28, 0x2, R31 ;  /* 0x000000021c1d7824 */ /* 0x001fe200078e021f */
[----:B------:R0:W-:Y:S01]  /*188b0*/  @P4 STG.E.U16 desc[UR38][R26.64], R149 ;  /* 0x000000951a004986 */ /* 0x0001e2000c101526 */
[----:B------:R-:W3:Y:S01]  /*188c0*/  LDC R28, c[0x0][0x248] ;  /* 0x00009200ff1c7b82 */ /* 0x000ee20000000800 */
[----:B-1----:R-:W-:-:S02]  /*188d0*/  LEA R24, P4, R31, R2, 0x1 ;  /* 0x000000021f187211 */ /* 0x002fc400078808ff */
[----:B------:R-:W-:Y:S01]  /*188e0*/  ISETP.LT.AND P1, PT, R13, UR4, !P0 ;  /* 0x000000040d007c0c */ /* 0x000fe2000c721270 */
[----:B------:R-:W-:Y:S01]  /*188f0*/  ULDC UR4, c[0x0][0x22c] ;  /* 0x00008b0000047ab9 */ /* 0x000fe20000000800 */
[----:B------:R-:W-:Y:S02]  /*18900*/  LEA.HI.X.SX32 R25, R31, R0, 0x1, P4 ;  /* 0x000000001f197211 */ /* 0x000fe400020f0eff */
[C---:B----4-:R-:W-:Y:S01]  /*18910*/  LEA R14, P6, R29.reuse, R2, 0x1 ;  /* 0x000000021d0e7211 */ /* 0x050fe200078c08ff */
[----:B------:R-:W1:Y:S01]  /*18920*/  LDC R34, c[0x0][0x248] ;  /* 0x00009200ff227b82 */ /* 0x000e620000000800 */
[----:B------:R-:W-:Y:S01]  /*18930*/  LOP3.LUT R13, R12, 0x64, R195, 0xfe, !PT ;  /* 0x000000640c0d7812 */ /* 0x000fe200078efec3 */
[----:B------:R3:W-:Y:S01]  /*18940*/  @P5 STG.E.U16 desc[UR38][R24.64], R150 ;  /* 0x0000009618005986 */ /* 0x0007e2000c101526 */
[----:B------:R-:W-:Y:S01]  /*18950*/  LEA.HI.X.SX32 R15, R29, R0, 0x1, P6 ;  /* 0x000000001d0f7211 */ /* 0x000fe200030f0eff */
[----:B--2---:R-:W-:Y:S01]  /*18960*/  IMAD R29, R30, 0x2, R29 ;  /* 0x000000021e1d7824 */ /* 0x004fe200078e021d */
[----:B------:R-:W-:Y:S01]  /*18970*/  ISETP.LT.AND P4, PT, R13, UR4, !P0 ;  /* 0x000000040d007c0c */ /* 0x000fe2000c781270 */
[----:B------:R-:W-:Y:S01]  /*18980*/  ULDC UR4, c[0x0][0x22c] ;  /* 0x00008b0000047ab9 */ /* 0x000fe20000000800 */
[----:B------:R-:W-:Y:S01]  /*18990*/  PRMT R151, R151, 0x7632, R151 ;  /* 0x0000763297977816 */ /* 0x000fe20000000097 */
[----:B------:R-:W2:Y:S01]  /*189a0*/  LDC R30, c[0x0][0x248] ;  /* 0x00009200ff1e7b82 */ /* 0x000ea20000000800 */
[----:B0-----:R-:W-:-:S02]  /*189b0*/  LEA R26, P6, R29, R2, 0x1 ;  /* 0x000000021d1a7211 */ /* 0x001fc400078c08ff */
[----:B------:R-:W-:Y:S01]  /*189c0*/  LOP3.LUT R13, R12, 0x66, R195, 0xfe, !PT ;  /* 0x000000660c0d7812 */ /* 0x000fe200078efec3 */
[----:B------:R0:W-:Y:S01]  /*189d0*/  @P3 STG.E.U16 desc[UR38][R14.64], R151 ;  /* 0x000000970e003986 */ /* 0x0001e2000c101526 */
[----:B------:R-:W-:Y:S01]  /*189e0*/  LEA.HI.X.SX32 R27, R29, R0, 0x1, P6 ;  /* 0x000000001d1b7211 */ /* 0x000fe200030f0eff */
[----:B---3--:R-:W-:Y:S01]  /*189f0*/  IMAD R25, R32, 0x2, R29 ;  /* 0x0000000220197824 */ /* 0x008fe200078e021d */
[----:B------:R-:W-:Y:S01]  /*18a00*/  ISETP.LT.AND P5, PT, R13, UR4, !P0 ;  /* 0x000000040d007c0c */ /* 0x000fe2000c7a1270 */
[----:B------:R-:W3:Y:S01]  /*18a10*/  LDC R32, c[0x0][0x248] ;  /* 0x00009200ff207b82 */ /* 0x000ee20000000800 */
[----:B------:R-:W-:Y:S01]  /*18a20*/  LOP3.LUT R13, R12, 0x68, R195, 0xfe, !PT ;  /* 0x000000680c0d7812 */ /* 0x000fe200078efec3 */
[----:B------:R-:W-:Y:S01]  /*18a30*/  IMAD R29, R28, 0x2, R25 ;  /* 0x000000021c1d7824 */ /* 0x000fe200078e0219 */
[----:B------:R-:W-:Y:S01]  /*18a40*/  LEA R24, P6, R25, R2, 0x1 ;  /* 0x0000000219187211 */ /* 0x000fe200078c08ff */
[----:B------:R-:W-:Y:S01]  /*18a50*/  ULDC UR4, c[0x0][0x22c] ;  /* 0x00008b0000047ab9 */ /* 0x000fe20000000800 */
[----:B------:R4:W-:Y:S01]  /*18a60*/  @P2 STG.E.U16 desc[UR38][R26.64], R152 ;  /* 0x000000981a002986 */ /* 0x0009e2000c101526 */
[----:B------:R-:W-:Y:S01]  /*18a70*/  ISETP.LT.AND P3, PT, R13, UR4, !P0 ;  /* 0x000000040d007c0c */ /* 0x000fe2000c761270 */
[----:B------:R-:W-:Y:S01]  /*18a80*/  ULDC UR4, c[0x0][0x22c] ;  /* 0x00008b0000047ab9 */ /* 0x000fe20000000800 */
[----:B------:R-:W-:Y:S01]  /*18a90*/  LEA.HI.X.SX32 R25, R25, R0, 0x1, P6 ;  /* 0x0000000019197211 */ /* 0x000fe200030f0eff */
[----:B-1----:R-:W-:Y:S01]  /*18aa0*/  IMAD R31, R34, 0x2, R29 ;  /* 0x00000002221f7824 */ /* 0x002fe200078e021d */
[C---:B0-----:R-:W-:Y:S01]  /*18ab0*/  LEA R14, P6, R29.reuse, R2, 0x1 ;  /* 0x000000021d0e7211 */ /* 0x041fe200078c08ff */
[----:B------:R-:W0:Y:S01]  /*18ac0*/  LDC R34, c[0x0][0x248] ;  /* 0x00009200ff227b82 */ /* 0x000e220000000800 */
[----:B------:R-:W-:Y:S01]  /*18ad0*/  LOP3.LUT R13, R12, 0x6a, R195, 0xfe, !PT ;  /* 0x0000006a0c0d7812 */ /* 0x000fe200078efec3 */
[----:B------:R1:W-:Y:S01]  /*18ae0*/  @P1 STG.E.U16 desc[UR38][R24.64], R153 ;  /* 0x0000009918001986 */ /* 0x0003e2000c101526 */
[----:B------:R-:W-:-:S02]  /*18af0*/  LEA.HI.X.SX32 R15, R29, R0, 0x1, P6 ;  /* 0x000000001d0f7211 */ /* 0x000fc400030f0eff */
[----:B------:R-:W-:Y:S02]  /*18b00*/  LEA R28, P6, R31, R2, 0x1 ;  /* 0x000000021f1c7211 */ /* 0x000fe400078c08ff */
[----:B------:R-:W-:Y:S01]  /*18b10*/  ISETP.LT.AND P2, PT, R13, UR4, !P0 ;  /* 0x000000040d007c0c */ /* 0x000fe2000c741270 */
[----:B----4-:R-:W4:Y:S01]  /*18b20*/  LDC R26, c[0x0][0x248] ;  /* 0x00009200ff1a7b82 */ /* 0x010f220000000800 */
[----:B------:R-:W-:Y:S01]  /*18b30*/  LEA.HI.X.SX32 R29, R31, R0, 0x1, P6 ;  /* 0x000000001f1d7211 */ /* 0x000fe200030f0eff */
[----:B--2---:R-:W-:Y:S01]  /*18b40*/  IMAD R31, R30, 0x2, R31 ;  /* 0x000000021e1f7824 */ /* 0x004fe200078e021f */
[----:B------:R-:W-:Y:S01]  /*18b50*/  LOP3.LUT R13, R12, 0x6c, R195, 0xfe, !PT ;  /* 0x0000006c0c0d7812 */ /* 0x000fe200078efec3 */
[----:B------:R-:W-:Y:S01]  /*18b60*/  ULDC UR4, c[0x0][0x22c] ;  /* 0x00008b0000047ab9 */ /* 0x000fe20000000800 */
[----:B------:R2:W-:Y:S01]  /*18b70*/  @P4 STG.E.U16 desc[UR38][R14.64], R154 ;  /* 0x0000009a0e004986 */ /* 0x0005e2000c101526 */
[----:B---3--:R-:W-:Y:S01]  /*18b80*/  IMAD R27, R32, 0x2, R31 ;  /* 0x00000002201b7824 */ /* 0x008fe200078e021f */
[----:B------:R-:W-:Y:S01]  /*18b90*/  ISETP.LT.AND P1, PT, R13, UR4, !P0 ;  /* 0x000000040d007c0c */ /* 0x000fe2000c721270 */
[----:B------:R-:W3:Y:S01]  /*18ba0*/  LDC R30, c[0x0][0x248] ;  /* 0x00009200ff1e7b82 */ /* 0x000ee20000000800 */
[----:B------:R-:W-:Y:S01]  /*18bb0*/  LOP3.LUT R13, R12, 0x6e, R195, 0xfe, !PT ;  /* 0x0000006e0c0d7812 */ /* 0x000fe200078efec3 */
[----:B------:R2:W-:Y:S01]  /*18bc0*/  @P5 STG.E.U16 desc[UR38][R28.64], R155 ;  /* 0x0000009b1c005986 */ /* 0x0005e2000c101526 */
[----:B------:R-:W-:Y:S01]  /*18bd0*/  ULDC UR4, c[0x0][0x22c] ;  /* 0x00008b0000047ab9 */ /* 0x000fe20000000800 */
[----:B-1----:R-:W-:-:S02]  /*18be0*/  LEA R24, P6, R31, R2, 0x1 ;  /* 0x000000021f187211 */ /* 0x002fc400078c08ff */
[----:B------:R-:W-:Y:S01]  /*18bf0*/  ISETP.LT.AND P4, PT, R13, UR4, !P0 ;  /* 0x000000040d007c0c */ /* 0x000fe2000c781270 */
[----:B------:R-:W-:Y:S01]  /*18c00*/  ULDC UR4, c[0x0][0x22c] ;  /* 0x00008b0000047ab9 */ /* 0x000fe20000000800 */
[--C-:B------:R-:W-:Y:S01]  /*18c10*/  LOP3.LUT R13, R12, 0x70, R195.reuse, 0xfe, !PT ;  /* 0x000000700c0d7812 */ /* 0x100fe200078efec3 */
[----:B------:R-:W1:Y:S01]  /*18c20*/  LDC R32, c[0x0][0x248] ;  /* 0x00009200ff207b82 */ /* 0x000e620000000800 */
[----:B------:R-:W-:Y:S02]  /*18c30*/  LEA.HI.X.SX32 R25, R31, R0, 0x1, P6 ;  /* 0x000000001f197211 */ /* 0x000fe400030f0eff */
[----:B------:R-:W-:Y:S02]  /*18c40*/  PRMT R152, R152, 0x7632, R152 ;  /* 0x0000763298987816 */ /* 0x000fe40000000098 */
[----:B--2---:R-:W-:Y:S02]  /*18c50*/  LEA R14, P6, R27, R2, 0x1 ;  /* 0x000000021b0e7211 */ /* 0x004fe400078c08ff */
[----:B------:R-:W-:Y:S01]  /*18c60*/  ISETP.LT.AND P5, PT, R13, UR4, !P0 ;  /* 0x000000040d007c0c */ /* 0x000fe2000c7a1270 */
[----:B------:R-:W2:Y:S01]  /*18c70*/  LDC R28, c[0x0][0x248] ;  /* 0x00009200ff1c7b82 */ /* 0x000ea20000000800 */
[----:B------:R-:W-:Y:S01]  /*18c80*/  LOP3.LUT R13, R12, 0x72, R195, 0xfe, !PT ;  /* 0x000000720c0d7812 */ /* 0x000fe200078efec3 */
[----:B------:R-:W-:Y:S01]  /*18c90*/  ULDC UR4, c[0x0][0x22c] ;  /* 0x00008b0000047ab9 */ /* 0x000fe20000000800 */
[----:B------:R-:W-:Y:S01]  /*18ca0*/  LEA.HI.X.SX32 R15, R27, R0, 0x1, P6 ;  /* 0x000000001b0f7211 */ /* 0x000fe200030f0eff */
[----:B------:R0:W-:Y:S01]  /*18cb0*/  @P3 STG.E.U16 desc[UR38][R24.64], R152 ;  /* 0x0000009818003986 */ /* 0x0001e2000c101526 */
[----:B------:R-:W-:Y:S01]  /*18cc0*/  PRMT R153, R153, 0x7632, R153 ;  /* 0x0000763299997816 */ /* 0x000fe20000000099 */
[----:B----4-:R-:W-:Y:S01]  /*18cd0*/  IMAD R27, R26, 0x2, R27 ;  /* 0x000000021a1b7824 */ /* 0x010fe200078e021b */
[----:B------:R-:W-:Y:S01]  /*18ce0*/  ISETP.LT.AND P3, PT, R13, UR4, !P0 ;  /* 0x000000040d007c0c */ /* 0x000fe2000c761270 */
[----:B------:R-:W-:Y:S01]  /*18cf0*/  ULDC UR4, c[0x0][0x22c] ;  /* 0x00008b0000047ab9 */ /* 0x000fe20000000800 */
[----:B------:R-:W-:Y:S01]  /*18d00*/  LOP3.LUT R13, R12, 0x74, R195, 0xfe, !PT ;  /* 0x000000740c0d7812 */ /* 0x000fe200078efec3 */
[----:B------:R4:W-:Y:S01]  /*18d10*/  @P2 STG.E.U16 desc[UR38][R14.64], R153 ;  /* 0x000000990e002986 */ /* 0x0009e2000c101526 */
[----:B------:R-:W-:-:S02]  /*18d20*/  LEA R26, P6, R27, R2, 0x1 ;  /* 0x000000021b1a7211 */ /* 0x000fc400078c08ff */
[----:B------:R-:W-:Y:S01]  /*18d30*/  ISETP.LT.AND P2, PT, R13, UR4, !P0 ;  /* 0x000000040d007c0c */ /* 0x000fe2000c741270 */
[----:B---3--:R-:W-:Y:S01]  /*18d40*/  IMAD R13, R30, 0x2, R27 ;  /* 0x000000021e0d7824 */ /* 0x008fe200078e021b */
[----:B------:R-:W-:Y:S01]  /*18d50*/  LEA.HI.X.SX32 R27, R27, R0, 0x1, P6 ;  /* 0x000000001b1b7211 */ /* 0x000fe200030f0eff */
[----:B------:R-:W-:Y:S01]  /*18d60*/  ULDC UR4, c[0x0][0x22c] ;  /* 0x00008b0000047ab9 */ /* 0x000fe20000000800 */
[----:B------:R-:W-:Y:S01]  /*18d70*/  PRMT R154, R154, 0x7632, R154 ;  /* 0x000076329a9a7816 */ /* 0x000fe2000000009a */
[----:B------:R-:W3:Y:S01]  /*18d80*/  LDC R30, c[0x0][0x248] ;  /* 0x00009200ff1e7b82 */ /* 0x000ee20000000800 */
[----:B------:R-:W-:Y:S02]  /*18d90*/  PRMT R155, R155, 0x7632, R155 ;  /* 0x000076329b9b7816 */ /* 0x000fe4000000009b */
[C-C-:B0-----:R-:W-:Y:S01]  /*18da0*/  LOP3.LUT R152, R12.reuse, 0x13a, R195.reuse, 0xfe, !PT ;  /* 0x0000013a0c987812 */ /* 0x141fe200078efec3 */
[----:B------:R1:W-:Y:S01]  /*18db0*/  @P1 STG.E.U16 desc[UR38][R26.64], R154 ;  /* 0x0000009a1a001986 */ /* 0x0003e2000c101526 */
[----:B----4-:R-:W-:Y:S01]  /*18dc0*/  LOP3.LUT R15, R12, 0x76, R195, 0xfe, !PT ;  /* 0x000000760c0f7812 */ /* 0x010fe200078efec3 */
[----:B--2---:R-:W-:Y:S01]  /*18dd0*/  IMAD R25, R28, 0x2, R13 ;  /* 0x000000021c197824 */ /* 0x004fe200078e020d */
[----:B------:R-:W-:Y:S01]  /*18de0*/  LEA R14, P6, R13, R2, 0x1 ;  /* 0x000000020d0e7211 */ /* 0x000fe200078c08ff */
[----:B------:R-:W0:Y:S01]  /*18df0*/  LDC R28, c[0x0][0x248] ;  /* 0x00009200ff1c7b82 */ /* 0x000e220000000800 */
[----:B------:R-:W-:Y:S01]  /*18e00*/  ISETP.LT.AND P1, PT, R15, UR4, !P0 ;  /* 0x000000040f007c0c */ /* 0x000fe2000c721270 */
[----:B------:R-:W-:Y:S01]  /*18e10*/  ULDC UR4, c[0x0][0x22c] ;  /* 0x00008b0000047ab9 */ /* 0x000fe20000000800 */
[----:B------:R-:W-:-:S02]  /*18e20*/  LEA.HI.X.SX32 R15, R13, R0, 0x1, P6 ;  /* 0x000000000d0f7211 */ /* 0x000fc400030f0eff */
[C-C-:B------:R-:W-:Y:S02]  /*18e30*/  LOP3.LUT R13, R12.reuse, 0x78, R195.reuse, 0xfe, !PT ;  /* 0x000000780c0d7812 */ /* 0x140fe400078efec3 */
[----:B------:R-:W-:Y:S01]  /*18e40*/  LOP3.LUT R153, R12, 0x144, R195, 0xfe, !PT ;  /* 0x000001440c997812 */ /* 0x000fe200078efec3 */
[----:B------:R2:W-:Y:S01]  /*18e50*/  @P4 STG.E.U16 desc[UR38][R14.64], R155 ;  /* 0x0000009b0e004986 */ /* 0x0005e2000c101526 */
[----:B------:R-:W-:Y:S01]  /*18e60*/  LEA R24, P4, R25, R2, 0x1 ;  /* 0x0000000219187211 */ /* 0x000fe200078808ff */
[----:B-1----:R-:W-:Y:S01]  /*18e70*/  IMAD R27, R32, 0x2, R25 ;  /* 0x00000002201b7824 */ /* 0x002fe200078e0219 */
[----:B------:R-:W-:Y:S01]  /*18e80*/  ISETP.LT.AND P6, PT, R13, UR4, !P0 ;  /* 0x000000040d007c0c */ /* 0x000fe2000c7c1270 */
[----:B------:R-:W1:Y:S01]  /*18e90*/  LDC R32, c[0x0][0x248] ;  /* 0x00009200ff207b82 */ /* 0x000e620000000800 */
[----:B------:R-:W-:Y:S01]  /*18ea0*/  LEA.HI.X.SX32 R25, R25, R0, 0x1, P4 ;  /* 0x0000000019197211 */ /* 0x000fe200020f0eff */
[----:B------:R-:W-:Y:S01]  /*18eb0*/  IMAD R29, R34, 0x2, R27 ;  /* 0x00000002221d7824 */ /* 0x000fe200078e021b */
[C---:B------:R-:W-:Y:S01]  /*18ec0*/  LEA R26, P4, R27.reuse, R2, 0x1 ;  /* 0x000000021b1a7211 */ /* 0x040fe200078808ff */
[----:B------:R-:W-:Y:S01]  /*18ed0*/  ULDC UR4, c[0x0][0x22c] ;  /* 0x00008b0000047ab9 */ /* 0x000fe20000000800 */
[----:B------:R-:W-:Y:S01]  /*18ee0*/  LOP3.LUT R13, R12, 0x7a, R195, 0xfe, !PT ;  /* 0x0000007a0c0d7812 */ /* 0x000fe200078efec3 */
[----:B------:R4:W-:Y:S01]  /*18ef0*/  @P5 STG.E.U16 desc[UR38][R24.64], R156 ;  /* 0x0000009c18005986 */ /* 0x0009e2000c101526 */
[----:B------:R-:W-:Y:S01]  /*18f00*/  LEA.HI.X.SX32 R27, R27, R0, 0x1, P4 ;  /* 0x000000001b1b7211 */ /* 0x000fe200020f0eff */
[----:B------:R-:W1:Y:S01]  /*18f10*/  LDC R34, c[0x0][0x248] ;  /* 0x00009200ff227b82 */ /* 0x000e620000000800 */
[----:B--2---:R-:W-:-:S02]  /*18f20*/  LEA R14, P4, R29, R2, 0x1 ;  /* 0x000000021d0e7211 */ /* 0x004fc400078808ff */
[----:B------:R-:W-:Y:S01]  /*18f30*/  ISETP.LT.AND P5, PT, R13, UR4, !P0 ;  /* 0x000000040d007c0c */ /* 0x000fe2000c7a1270 */
[----:B------:R-:W-:Y:S01]  /*18f40*/  ULDC UR4, c[0x0][0x22c] ;  /* 0x00008b0000047ab9 */ /* 0x000fe20000000800 */
[----:B------:R-:W-:Y:S01]  /*18f50*/  LOP3.LUT R13, R12, 0x7c, R195, 0xfe, !PT ;  /* 0x0000007c0c0d7812 */ /* 0x000fe200078efec3 */
[----:B------:R2:W-:Y:S01]  /*18f60*/  @P3 STG.E.U16 desc[UR38][R26.64], R157 ;  /* 0x0000009d1a003986 */ /* 0x0005e2000c101526 */
[----:B------:R-:W-:Y:S01]  /*18f70*/  LEA.HI.X.SX32 R15, R29, R0, 0x1, P4 ;  /* 0x000000001d0f7211 */ /* 0x000fe200020f0eff */
[----:B0-----:R-:W-:Y:S01]  /*18f80*/  IMAD R29, R28, 0x2, R29 ;  /* 0x000000021c1d7824 */ /* 0x001fe200078e021d */
[----:B------:R-:W-:Y:S02]  /*18f90*/  LOP3.LUT R28, R12, 0x7e, R195, 0xfe, !PT ;  /* 0x0000007e0c1c7812 */ /* 0x000fe400078efec3 */
[----:B------:R-:W-:Y:S01]  /*18fa0*/  ISETP.LT.AND P4, PT, R13, UR4, !P0 ;  /* 0x000000040d007c0c */ /* 0x000fe2000c781270 */
[----:B------:R-:W-:Y:S01]  /*18fb0*/  ULDC UR4, c[0x0][0x22c] ;  /* 0x00008b0000047ab9 */ /* 0x000fe20000000800 */
[----:B------:R0:W-:Y:S01]  /*18fc0*/  @P2 STG.E.U16 desc[UR38][R14.64], R158 ;  /* 0x0000009e0e002986 */ /* 0x0001e2000c101526 */
[----:B------:R-:W-:Y:S01]  /*18fd0*/  ISETP.LT.AND P3, PT, R28, UR4, !P0 ;  /* 0x000000041c007c0c */ /* 0x000fe2000c761270 */
[----:B------:R-:W-:Y:S01]  /*18fe0*/  ULDC UR4, c[0x0][0x22c] ;  /* 0x00008b0000047ab9 */ /* 0x000fe20000000800 */
[----:B----4-:R-:W-:Y:S01]  /*18ff0*/  LEA R24, P2, R29, R2, 0x1 ;  /* 0x000000021d187211 */ /* 0x010fe200078408ff */
[----:B------:R-:W4:Y:S01]  /*19000*/  LDC R28, c[0x0][0x248] ;  /* 0x00009200ff1c7b82 */ /* 0x000f220000000800 */
[----:B------:R-:W-:-:S02]  /*19010*/  PRMT R156, R156, 0x7632, R156 ;  /* 0x000076329c9c7816 */ /* 0x000fc4000000009c */
[----:B------:R-:W-:Y:S01]  /*19020*/  LEA.HI.X.SX32 R25, R29, R0, 0x1, P2 ;  /* 0x000000001d197211 */ /* 0x000fe200010f0eff */
[----:B---3--:R-:W-:Y:S01]  /*19030*/  IMAD R29, R30, 0x2, R29 ;  /* 0x000000021e1d7824 */ /* 0x008fe200078e021d */
[----:B--2---:R-:W-:Y:S02]  /*19040*/  PRMT R157, R157, 0x7632, R157 ;  /* 0x000076329d9d7816 */ /* 0x004fe4000000009d */
[----:B------:R-:W-:Y:S01]  /*19050*/  LOP3.LUT R13, R12, 0x80, R195, 0xfe, !PT ;  /* 0x000000800c0d7812 */ /* 0x000fe200078efec3 */
[----:B------:R2:W-:Y:S01]  /*19060*/  @P1 STG.E.U16 desc[UR38][R24.64], R159 ;  /* 0x0000009f18001986 */ /* 0x0005e2000c101526 */
[----:B0-----:R-:W-:Y:S01]  /*19070*/  LEA R14, P1, R29, R2, 0x1 ;  /* 0x000000021d0e7211 */ /* 0x001fe200078208ff */
[----:B-1----:R-:W-:Y:S01]  /*19080*/  IMAD R31, R32, 0x2, R29 ;  /* 0x00000002201f7824 */ /* 0x002fe200078e021d */
[----:B------:R-:W0:Y:S01]  /*19090*/  LDC R30, c[0x0][0x248] ;  /* 0x00009200ff1e7b82 */ /* 0x000e220000000800 */
[----:B------:R-:W-:Y:S01]  /*190a0*/  ISETP.LT.AND P2, PT, R13, UR5, !P0 ;  /* 0x000000050d007c0c */ /* 0x000fe2000c741270 */
[----:B------:R-:W-:Y:S01]  /*190b0*/  ULDC UR5, c[0x0][0x22c] ;  /* 0x00008b0000057ab9 */ /* 0x000fe20000000800 */
[----:B------:R-:W-:-:S02]  /*190c0*/  LEA.HI.X.SX32 R15, R29, R0, 0x1, P1 ;  /* 0x000000001d0f7211 */ /* 0x000fc400008f0eff */
[C---:B------:R-:W-:Y:S02]  /*190d0*/  LEA R26, P1, R31.reuse, R2, 0x1 ;  /* 0x000000021f1a7211 */ /* 0x040fe400078208ff */
[----:B------:R-:W-:Y:S01]  /*190e0*/  PRMT R158, R158, 0x7632, R158 ;  /* 0x000076329e9e7816 */ /* 0x000fe2000000009e */
[----:B------:R-:W1:Y:S01]  /*190f0*/  LDC R32, c[0x0][0x248] ;  /* 0x00009200ff207b82 */ /* 0x000e620000000800 */
[----:B------:R-:W-:Y:S01]  /*19100*/  LEA.HI.X.SX32 R27, R31, R0, 0x1, P1 ;  /* 0x000000001f1b7211 */ /* 0x000fe200008f0eff */
[----:B------:R-:W-:Y:S01]  /*19110*/  IMAD R31, R34, 0x2, R31 ;  /* 0x00000002221f7824 */ /* 0x000fe200078e021f */
[----:B------:R3:W-:Y:S01]  /*19120*/  @P6 STG.E.U16 desc[UR38][R14.64], R156 ;  /* 0x0000009c0e006986 */ /* 0x0007e2000c101526 */
[----:B------:R-:W-:Y:S02]  /*19130*/  LOP3.LUT R13, R12, 0x82, R195, 0xfe, !PT ;  /* 0x000000820c0d7812 */ /* 0x000fe400078efec3 */
[----:B----4-:R-:W-:Y:S01]  /*19140*/  IMAD R29, R28, 0x2, R31 ;  /* 0x000000021c1d7824 */ /* 0x010fe200078e021f */
[----:B------:R4:W-:Y:S01]  /*19150*/  @P5 STG.E.U16 desc[UR38][R26.64], R157 ;  /* 0x0000009d1a005986 */ /* 0x0009e2000c101526 */
[----:B------:R-:W1:Y:S01]  /*19160*/  LDC R28, c[0x0][0x248] ;  /* 0x00009200ff1c7b82 */ /* 0x000e620000000800 */
[----:B--2---:R-:W-:-:S02]  /*19170*/  LEA R24, P5, R31, R2, 0x1 ;  /* 0x000000021f187211 */ /* 0x004fc400078a08ff */
[----:B------:R-:W-:Y:S01]  /*19180*/  ISETP.LT.AND P1, PT, R13, UR4, !P0 ;  /* 0x000000040d007c0c */ /* 0x000fe2000c721270 */
[----:B------:R-:W-:Y:S01]  /*19190*/  ULDC UR4, c[0x0][0x22c] ;  /* 0x00008b0000047ab9 */ /* 0x000fe20000000800 */
[----:B------:R-:W-:Y:S02]  /*191a0*/  LEA.HI.X.SX32 R25, R31, R0, 0x1, P5 ;  /* 0x000000001f197211 */ /* 0x000fe400028f0eff */
[C---:B---3--:R-:W-:Y:S01]  /*191b0*/  LEA R14, P6, R29.reuse, R2, 0x1 ;  /* 0x000000021d0e7211 */ /* 0x048fe200078c08ff */
[----:B------:R-:W2:Y:S01]  /*191c0*/  LDC R34, c[0x0][0x248] ;  /* 0x00009200ff227b82 */ /* 0x000ea20000000800 */
[----:B------:R-:W-:Y:S01]  /*191d0*/  LOP3.LUT R13, R12, 0x84, R195, 0xfe, !PT ;  /* 0x000000840c0d7812 */ /* 0x000fe200078efec3 */
[----:B------:R1:W-:Y:S01]  /*191e0*/  @P4 STG.E.U16 desc[UR38][R24.64], R158 ;  /* 0x0000009e18004986 */ /* 0x0003e2000c101526 */
[----:B------:R-:W-:Y:S01]  /*191f0*/  LEA.HI.X.SX32 R15, R29, R0, 0x1, P6 ;  /* 0x000000001d0f7211 */ /* 0x000fe200030f0eff */
[----:B0-----:R-:W-:Y:S01]  /*19200*/  IMAD R29, R30, 0x2, R29 ;  /* 0x000000021e1d7824 */ /* 0x001fe200078e021d */
[----:B------:R-:W-:Y:S01]  /*19210*/  ISETP.LT.AND P5, PT, R13, UR4, !P0 ;  /* 0x000000040d007c0c */ /* 0x000fe2000c7a1270 */
[----:B------:R-:W-:Y:S01]  /*19220*/  ULDC UR4, c[0x0][0x22c] ;  /* 0x00008b0000047ab9 */ /* 0x000fe20000000800 */
[----:B------:R-:W-:Y:S01]  /*19230*/  PRMT R159, R159, 0x7632, R159 ;  /* 0x000076329f9f7816 */ /* 0x000fe2000000009f */
[----:B------:R-:W0:Y:S01]  /*19240*/  LDC R30, c[0x0][0x248] ;  /* 0x00009200ff1e7b82 */ /* 0x000e220000000800 */
[----:B----4-:R-:W-:-:S02]  /*19250*/  LEA R26, P6, R29, R2, 0x1 ;  /* 0x000000021d1a7211 */ /* 0x010fc400078c08ff */
[----:B------:R-:W-:Y:S01]  /*19260*/  LOP3.LUT R13, R12, 0x86, R195, 0xfe, !PT ;  /* 0x000000860c0d7812 */ /* 0x000fe200078efec3 */
[----:B------:R3:W-:Y:S01]  /*19270*/  @P3 STG.E.U16 desc[UR38][R14.64], R159 ;  /* 0x0000009f0e003986 */ /* 0x0007e2000c101526 */
[----:B------:R-:W-:Y:S01]  /*19280*/  LEA.HI.X.SX32 R27, R29, R0, 0x1, P6 ;  /* 0x000000001d1b7211 */ /* 0x000fe200030f0eff */
[----:B-1----:R-:W-:Y:S01]  /*19290*/  IMAD R25, R32, 0x2, R29 ;  /* 0x0000000220197824 */ /* 0x002fe200078e021d */
[----:B------:R-:W-:Y:S01]  /*192a0*/  ISETP.LT.AND P4, PT, R13, UR4, !P0 ;  /* 0x000000040d007c0c */ /* 0x000fe2000c781270 */
[----:B------:R-:W1:Y:S01]  /*192b0*/  LDC R32, c[0x0][0x248] ;  /* 0x00009200ff207b82 */ /* 0x000e620000000800 */
        /* <DEDUP_REMOVED lines=8> */
[----:B--2---:R-:W-:Y:S01]  /*19340*/  IMAD R31, R34, 0x2, R29 ;  /* 0x00000002221f7824 */ /* 0x004fe200078e021d */
[C---:B---3--:R-:W-:Y:S01]  /*19350*/  LEA R14, P6, R29.reuse, R2, 0x1 ;  /* 0x000000021d0e7211 */ /* 0x048fe200078c08ff */
[----:B------:R-:W2:Y:S01]  /*19360*/  LDC R34, c[0x0][0x248] ;  /* 0x00009200ff227b82 */ /* 0x000ea20000000800 */
[----:B------:R-:W-:Y:S01]  /*19370*/  LOP3.LUT R13, R12, 0x8a, R195, 0xfe, !PT ;  /* 0x0000008a0c0d7812 */ /* 0x000fe200078efec3 */
[----:B------:R3:W-:Y:S01]  /*19380*/  @P1 STG.E.U16 desc[UR38][R24.64], R161 ;  /* 0x000000a118001986 */ /* 0x0007e2000c101526 */
[----:B------:R-:W-:-:S02]  /*19390*/  LEA.HI.X.SX32 R15, R29, R0, 0x1, P6 ;  /* 0x000000001d0f7211 */ /* 0x000fc400030f0eff */
[----:B------:R-:W-:Y:S02]  /*193a0*/  LEA R28, P6, R31, R2, 0x1 ;  /* 0x000000021f1c7211 */ /* 0x000fe400078c08ff */
[----:B------:R-:W-:Y:S01]  /*193b0*/  ISETP.LT.AND P2, PT, R13, UR4, !P0 ;  /* 0x000000040d007c0c */ /* 0x000fe2000c741270 */
[----:B----4-:R-:W4:Y:S01]  /*193c0*/  LDC R26, c[0x0][0x248] ;  /* 0x00009200ff1a7b82 */ /* 0x010f220000000800 */
[----:B------:R-:W-:Y:S01]  /*193d0*/  LEA.HI.X.SX32 R29, R31, R0, 0x1, P6 ;  /* 0x000000001f1d7211 */ /* 0x000fe200030f0eff */
[----:B0-----:R-:W-:Y:S01]  /*193e0*/  IMAD R31, R30, 0x2, R31 ;  /* 0x000000021e1f7824 */ /* 0x001fe200078e021f */
[----:B------:R-:W-:Y:S01]  /*193f0*/  LOP3.LUT R13, R12, 0x8c, R195, 0xfe, !PT ;  /* 0x0000008c0c0d7812 */ /* 0x000fe200078efec3 */
[----:B------:R-:W-:Y:S01]  /*19400*/  ULDC UR4, c[0x0][0x22c] ;  /* 0x00008b0000047ab9 */ /* 0x000fe20000000800 */
[----:B------:R0:W-:Y:S01]  /*19410*/  @P5 STG.E.U16 desc[UR38][R14.64], R162 ;  /* 0x000000a20e005986 */ /* 0x0001e2000c101526 */
[----:B-1----:R-:W-:Y:S01]  /*19420*/  IMAD R27, R32, 0x2, R31 ;  /* 0x00000002201b7824 */ /* 0x002fe200078e021f */
[----:B------:R-:W-:Y:S01]  /*19430*/  ISETP.LT.AND P1, PT, R13, UR4, !P0 ;  /* 0x000000040d007c0c */ /* 0x000fe2000c721270 */
[----:B------:R-:W1:Y:S01]  /*19440*/  LDC R30, c[0x0][0x248] ;  /* 0x00009200ff1e7b82 */ /* 0x000e620000000800 */
[----:B------:R0:W-:Y:S01]  /*19450*/  @P4 STG.E.U16 desc[UR38][R28.64], R163 ;  /* 0x000000a31c004986 */ /* 0x0001e2000c101526 */
[----:B------:R-:W-:Y:S01]  /*19460*/  LOP3.LUT R13, R12, 0x8e, R195, 0xfe, !PT ;  /* 0x0000008e0c0d7812 */ /* 0x000fe200078efec3 */
[----:B------:R-:W-:Y:S01]  /*19470*/  ULDC UR4, c[0x0][0x22c] ;  /* 0x00008b0000047ab9 */ /* 0x000fe20000000800 */
[----:B---3--:R-:W-:-:S02]  /*19480*/  LEA R24, P6, R31, R2, 0x1 ;  /* 0x000000021f187211 */ /* 0x008fc400078c08ff */
[----:B------:R-:W-:Y:S01]  /*19490*/  ISETP.LT.AND P5, PT, R13, UR4, !P0 ;  /* 0x000000040d007c0c */ /* 0x000fe2000c7a1270 */
[----:B------:R-:W-:Y:S01]  /*194a0*/  ULDC UR4, c[0x0][0x22c] ;  /* 0x00008b0000047ab9 */ /* 0x000fe20000000800 */
[--C-:B------:R-:W-:Y:S01]  /*194b0*/  LOP3.LUT R13, R12, 0x90, R195.reuse, 0xfe, !PT ;  /* 0x000000900c0d7812 */ /* 0x100fe200078efec3 */
[----:B------:R-:W3:Y:S01]  /*194c0*/  LDC R32, c[0x0][0x248] ;  /* 0x00009200ff207b82 */ /* 0x000ee20000000800 */
[----:B------:R-:W-:Y:S02]  /*194d0*/  PRMT R160, R160, 0x7632, R160 ;  /* 0x00007632a0a07816 */ /* 0x000fe400000000a0 */
[----:B------:R-:W-:Y:S02]  /*194e0*/  LEA.HI.X.SX32 R25, R31, R0, 0x1, P6 ;  /* 0x000000001f197211 */ /* 0x000fe400030f0eff */
[----:B------:R-:W-:Y:S01]  /*194f0*/  ISETP.LT.AND P4, PT, R13, UR4, !P0 ;  /* 0x000000040d007c0c */ /* 0x000fe2000c781270 */
[----:B------:R-:W-:Y:S01]  /*19500*/  ULDC UR4, c[0x0][0x22c] ;  /* 0x00008b0000047ab9 */ /* 0x000fe20000000800 */
[----:B0-----:R-:W-:Y:S01]  /*19510*/  LEA R14, P6, R27, R2, 0x1 ;  /* 0x000000021b0e7211 */ /* 0x001fe200078c08ff */
[----:B------:R-:W0:Y:S01]  /*19520*/  LDC R28, c[0x0][0x248] ;  /* 0x00009200ff1c7b82 */ /* 0x000e220000000800 */
[----:B------:R-:W-:Y:S01]  /*19530*/  LOP3.LUT R13, R12, 0x92, R195, 0xfe, !PT ;  /* 0x000000920c0d7812 */ /* 0x000fe200078efec3 */
[----:B------:R-:W-:Y:S01]  /*19540*/  @P3 STG.E.U16 desc[UR38][R24.64], R160 ;  /* 0x000000a018003986 */ /* 0x000fe2000c101526 */
[----:B------:R-:W-:-:S02]  /*19550*/  PRMT R161, R161, 0x7632, R161 ;  /* 0x00007632a1a17816 */ /* 0x000fc400000000a1 */
[----:B------:R-:W-:Y:S01]  /*19560*/  LEA.HI.X.SX32 R15, R27, R0, 0x1, P6 ;  /* 0x000000001b0f7211 */ /* 0x000fe200030f0eff */
[----:B----4-:R-:W-:Y:S01]  /*19570*/  IMAD R27, R26, 0x2, R27 ;  /* 0x000000021a1b7824 */ /* 0x010fe200078e021b */
[----:B------:R-:W-:Y:S01]  /*19580*/  ISETP.LT.AND P3, PT, R13, UR4, !P0 ;  /* 0x000000040d007c0c */ /* 0x000fe2000c761270 */
[----:B------:R-:W-:Y:S01]  /*19590*/  ULDC UR4, c[0x0][0x22c] ;  /* 0x00008b0000047ab9 */ /* 0x000fe20000000800 */
[----:B------:R-:W-:Y:S01]  /*195a0*/  LOP3.LUT R13, R12, 0x94, R195, 0xfe, !PT ;  /* 0x000000940c0d7812 */ /* 0x000fe200078efec3 */
[----:B------:R4:W-:Y:S01]  /*195b0*/  @P2 STG.E.U16 desc[UR38][R14.64], R161 ;  /* 0x000000a10e002986 */ /* 0x0009e2000c101526 */
[----:B------:R-:W-:Y:S02]  /*195c0*/  LEA R26, P6, R27, R2, 0x1 ;  /* 0x000000021b1a7211 */ /* 0x000fe400078c08ff */
[----:B------:R-:W-:Y:S01]  /*195d0*/  ISETP.LT.AND P2, PT, R13, UR4, !P0 ;  /* 0x000000040d007c0c */ /* 0x000fe2000c741270 */
[----:B-1----:R-:W-:Y:S01]  /*195e0*/  IMAD R13, R30, 0x2, R27 ;  /* 0x000000021e0d7824 */ /* 0x002fe200078e021b */
[----:B------:R-:W-:Y:S01]  /*195f0*/  LEA.HI.X.SX32 R27, R27, R0, 0x1, P6 ;  /* 0x000000001b1b7211 */ /* 0x000fe200030f0eff */
[----:B------:R-:W1:Y:S01]  /*19600*/  LDC R30, c[0x0][0x248] ;  /* 0x00009200ff1e7b82 */ /* 0x000e620000000800 */
[----:B------:R-:W-:Y:S01]  /*19610*/  PRMT R162, R162, 0x7632, R162 ;  /* 0x00007632a2a27816 */ /* 0x000fe200000000a2 */
[----:B------:R-:W-:Y:S01]  /*19620*/  ULDC UR4, c[0x0][0x22c] ;  /* 0x00008b0000047ab9 */ /* 0x000fe20000000800 */
[----:B------:R-:W-:-:S02]  /*19630*/  PRMT R163, R163, 0x7632, R163 ;  /* 0x00007632a3a37816 */ /* 0x000fc400000000a3 */
[C-C-:B------:R-:W-:Y:S01]  /*19640*/  LOP3.LUT R155, R12.reuse, 0x12e, R195.reuse, 0xfe, !PT ;  /* 0x0000012e0c9b7812 */ /* 0x140fe200078efec3 */
[----:B------:R3:W-:Y:S01]  /*19650*/  @P1 STG.E.U16 desc[UR38][R26.64], R162 ;  /* 0x000000a21a001986 */ /* 0x0007e2000c101526 */
[----:B----4-:R-:W-:Y:S01]  /*19660*/  LOP3.LUT R15, R12, 0x96, R195, 0xfe, !PT ;  /* 0x000000960c0f7812 */ /* 0x010fe200078efec3 */
[----:B0-----:R-:W-:Y:S01]  /*19670*/  IMAD R25, R28, 0x2, R13 ;  /* 0x000000021c197824 */ /* 0x001fe200078e020d */
[----:B------:R-:W-:Y:S01]  /*19680*/  LEA R14, P6, R13, R2, 0x1 ;  /* 0x000000020d0e7211 */ /* 0x000fe200078c08ff */
[----:B------:R-:W0:Y:S01]  /*19690*/  LDC R28, c[0x0][0x248] ;  /* 0x00009200ff1c7b82 */ /* 0x000e220000000800 */
[----:B------:R-:W-:Y:S01]  /*196a0*/  ISETP.LT.AND P1, PT, R15, UR4, !P0 ;  /* 0x000000040f007c0c */ /* 0x000fe2000c721270 */
[----:B------:R-:W-:Y:S01]  /*196b0*/  ULDC UR4, c[0x0][0x22c] ;  /* 0x00008b0000047ab9 */ /* 0x000fe20000000800 */
[----:B------:R-:W-:Y:S02]  /*196c0*/  LEA.HI.X.SX32 R15, R13, R0, 0x1, P6 ;  /* 0x000000000d0f7211 */ /* 0x000fe400030f0eff */
[----:B------:R-:W-:-:S02]  /*196d0*/  LEA R24, P6, R25, R2, 0x1 ;  /* 0x0000000219187211 */ /* 0x000fc400078c08ff */
[----:B------:R-:W-:Y:S01]  /*196e0*/  LOP3.LUT R13, R12, 0x98, R195, 0xfe, !PT ;  /* 0x000000980c0d7812 */ /* 0x000fe200078efec3 */
[----:B---3--:R-:W-:Y:S01]  /*196f0*/  IMAD R27, R32, 0x2, R25 ;  /* 0x00000002201b7824 */ /* 0x008fe200078e0219 */
[----:B------:R-:W-:Y:S01]  /*19700*/  LEA.HI.X.SX32 R25, R25, R0, 0x1, P6 ;  /* 0x0000000019197211 */ /* 0x000fe200030f0eff */
[----:B------:R-:W3:Y:S01]  /*19710*/  LDC R32, c[0x0][0x248] ;  /* 0x00009200ff207b82 */ /* 0x000ee20000000800 */
[----:B------:R4:W-:Y:S01]  /*19720*/  @P5 STG.E.U16 desc[UR38][R14.64], R163 ;  /* 0x000000a30e005986 */ /* 0x0009e2000c101526 */
[----:B--2---:R-:W-:Y:S01]  /*19730*/  IMAD R29, R34, 0x2, R27 ;  /* 0x00000002221d7824 */ /* 0x004fe200078e021b */
[----:B------:R-:W-:Y:S02]  /*19740*/  LEA R26, P6, R27, R2, 0x1 ;  /* 0x000000021b1a7211 */ /* 0x000fe400078c08ff */
[----:B------:R2:W-:Y:S01]  /*19750*/  @P4 STG.E.U16 desc[UR38][R24.64], R164 ;  /* 0x000000a418004986 */ /* 0x0005e2000c101526 */
[----:B------:R-:W-:Y:S01]  /*19760*/  ISETP.LT.AND P5, PT, R13, UR4, !P0 ;  /* 0x000000040d007c0c */ /* 0x000fe2000c7a1270 */
[----:B------:R-:W-:Y:S01]  /*19770*/  ULDC UR4, c[0x0][0x22c] ;  /* 0x00008b0000047ab9 */ /* 0x000fe20000000800 */
[----:B------:R-:W-:Y:S01]  /*19780*/  LEA.HI.X.SX32 R27, R27, R0, 0x1, P6 ;  /* 0x000000001b1b7211 */ /* 0x000fe200030f0eff */
[----:B------:R-:W3:Y:S01]  /*19790*/  LDC R34, c[0x0][0x248] ;  /* 0x00009200ff227b82 */ /* 0x000ee20000000800 */
[----:B------:R-:W-:-:S02]  /*197a0*/  LOP3.LUT R13, R12, 0x9a, R195, 0xfe, !PT ;  /* 0x0000009a0c0d7812 */ /* 0x000fc400078efec3 */
[----:B------:R-:W-:Y:S01]  /*197b0*/  LOP3.LUT R161, R12, 0x132, R195, 0xfe, !PT ;  /* 0x000001320ca17812 */ /* 0x000fe200078efec3 */
[----:B------:R1:W-:Y:S01]  /*197c0*/  @P3 STG.E.U16 desc[UR38][R26.64], R165 ;  /* 0x000000a51a003986 */ /* 0x0003e2000c101526 */
[----:B----4-:R-:W-:Y:S02]  /*197d0*/  LEA R14, P6, R29, R2, 0x1 ;  /* 0x000000021d0e7211 */ /* 0x010fe400078c08ff */
[----:B------:R-:W-:Y:S01]  /*197e0*/  ISETP.LT.AND P4, PT, R13, UR4, !P0 ;  /* 0x000000040d007c0c */ /* 0x000fe2000c781270 */
[----:B------:R-:W-:Y:S01]  /*197f0*/  ULDC UR4, c[0x0][0x22c] ;  /* 0x00008b0000047ab9 */ /* 0x000fe20000000800 */
[----:B------:R-:W-:Y:S01]  /*19800*/  LEA.HI.X.SX32 R15, R29, R0, 0x1, P6 ;  /* 0x000000001d0f7211 */ /* 0x000fe200030f0eff */
[----:B0-----:R-:W-:Y:S01]  /*19810*/  IMAD R29, R28, 0x2, R29 ;  /* 0x000000021c1d7824 */ /* 0x001fe200078e021d */
[----:B--2---:R-:W-:Y:S01]  /*19820*/  PRMT R164, R164, 0x7632, R164 ;  /* 0x00007632a4a47816 */ /* 0x004fe200000000a4 */
[----:B------:R-:W0:Y:S01]  /*19830*/  LDC R28, c[0x0][0x248] ;  /* 0x00009200ff1c7b82 */ /* 0x000e220000000800 */
[----:B------:R-:W-:Y:S01]  /*19840*/  LOP3.LUT R13, R12, 0x9c, R195, 0xfe, !PT ;  /* 0x0000009c0c0d7812 */ /* 0x000fe200078efec3 */
[----:B-1----:R-:W-:Y:S01]  /*19850*/  IMAD R31, R30, 0x2, R29 ;  /* 0x000000021e1f7824 */ /* 0x002fe200078e021d */
[----:B------:R-:W-:Y:S01]  /*19860*/  LEA R24, P6, R29, R2, 0x1 ;  /* 0x000000021d187211 */ /* 0x000fe200078c08ff */
[----:B------:R1:W-:Y:S01]  /*19870*/  @P2 STG.E.U16 desc[UR38][R14.64], R166 ;  /* 0x000000a60e002986 */ /* 0x0003e2000c101526 */
[----:B------:R-:W-:-:S02]  /*19880*/  PRMT R165, R165, 0x7632, R165 ;  /* 0x00007632a5a57816 */ /* 0x000fc400000000a5 */
[----:B------:R-:W-:Y:S01]  /*19890*/  LEA.HI.X.SX32 R25, R29, R0, 0x1, P6 ;  /* 0x000000001d197211 */ /* 0x000fe200030f0eff */
[----:B------:R-:W2:Y:S01]  /*198a0*/  LDC R30, c[0x0][0x248] ;  /* 0x00009200ff1e7b82 */ /* 0x000ea20000000800 */
[----:B------:R-:W-:Y:S02]  /*198b0*/  LEA R26, P6, R31, R2, 0x1 ;  /* 0x000000021f1a7211 */ /* 0x000fe400078c08ff */
[----:B------:R-:W-:Y:S01]  /*198c0*/  ISETP.LT.AND P3, PT, R13, UR4, !P0 ;  /* 0x000000040d007c0c */ /* 0x000fe2000c761270 */
[----:B------:R4:W-:Y:S01]  /*198d0*/  @P1 STG.E.U16 desc[UR38][R24.64], R167 ;  /* 0x000000a718001986 */ /* 0x0009e2000c101526 */
[----:B------:R-:W-:Y:S01]  /*198e0*/  LEA.HI.X.SX32 R27, R31, R0, 0x1, P6 ;  /* 0x000000001f1b7211 */ /* 0x000fe200030f0eff */
[----:B---3--:R-:W-:Y:S01]  /*198f0*/  IMAD R31, R32, 0x2, R31 ;  /* 0x00000002201f7824 */ /* 0x008fe200078e021f */
[----:B------:R-:W-:Y:S01]  /*19900*/  LOP3.LUT R13, R12, 0x9e, R195, 0xfe, !PT ;  /* 0x0000009e0c0d7812 */ /* 0x000fe200078efec3 */
[----:B------:R-:W3:Y:S01]  /*19910*/  LDC R32, c[0x0][0x248] ;  /* 0x00009200ff207b82 */ /* 0x000ee20000000800 */
[----:B------:R-:W-:Y:S01]  /*19920*/  ULDC UR4, c[0x0][0x22c] ;  /* 0x00008b0000047ab9 */ /* 0x000fe20000000800 */
[----:B------:R2:W-:Y:S01]  /*19930*/  @P5 STG.E.U16 desc[UR38][R26.64], R164 ;  /* 0x000000a41a005986 */ /* 0x0005e2000c101526 */
[----:B-1----:R-:W-:-:S02]  /*19940*/  LEA R14, P6, R31, R2, 0x1 ;  /* 0x000000021f0e7211 */ /* 0x002fc400078c08ff */
[----:B------:R-:W-:Y:S01]  /*19950*/  ISETP.LT.AND P2, PT, R13, UR4, !P0 ;  /* 0x000000040d007c0c */ /* 0x000fe2000c741270 */
[----:B------:R-:W-:Y:S01]  /*19960*/  ULDC UR4, c[0x0][0x22c] ;  /* 0x00008b0000047ab9 */ /* 0x000fe20000000800 */
[----:B------:R-:W-:Y:S01]  /*19970*/  LEA.HI.X.SX32 R15, R31, R0, 0x1, P6 ;  /* 0x000000001f0f7211 */ /* 0x000fe200030f0eff */
[----:B0-----:R-:W-:Y:S01]  /*19980*/  IMAD R31, R28, 0x2, R31 ;  /* 0x000000021c1f7824 */ /* 0x001fe200078e021f */
[----:B------:R-:W-:Y:S02]  /*19990*/  LOP3.LUT R13, R12, 0xa0, R195, 0xfe, !PT ;  /* 0x000000a00c0d7812 */ /* 0x000fe400078efec3 */
[----:B------:R-:W-:Y:S01]  /*199a0*/  PRMT R166, R166, 0x7632, R166 ;  /* 0x00007632a6a67816 */ /* 0x000fe200000000a6 */
[----:B------:R0:W-:Y:S01]  /*199b0*/  @P4 STG.E.U16 desc[UR38][R14.64], R165 ;  /* 0x000000a50e004986 */ /* 0x0001e2000c101526 */
[----:B----4-:R-:W-:Y:S02]  /*199c0*/  LEA R24, P4, R31, R2, 0x1 ;  /* 0x000000021f187211 */ /* 0x010fe400078808ff */
[----:B------:R-:W-:Y:S01]  /*199d0*/  PRMT R167, R167, 0x7632, R167 ;  /* 0x00007632a7a77816 */ /* 0x000fe200000000a7 */
[----:B--2---:R-:W-:Y:S01]  /*199e0*/  IMAD R29, R30, 0x2, R31 ;  /* 0x000000021e1d7824 */ /* 0x004fe200078e021f */
[----:B------:R-:W-:Y:S01]  /*199f0*/  LEA.HI.X.SX32 R25, R31, R0, 0x1, P4 ;  /* 0x000000001f197211 */ /* 0x000fe200020f0eff */
[----:B------:R-:W1:Y:S01]  /*19a00*/  LDC R30, c[0x0][0x248] ;  /* 0x00009200ff1e7b82 */ /* 0x000e620000000800 */
[----:B------:R-:W-:Y:S01]  /*19a10*/  ISETP.LT.AND P1, PT, R13, UR4, !P0 ;  /* 0x000000040d007c0c */ /* 0x000fe2000c721270 */
[----:B------:R-:W-:Y:S01]  /*19a20*/  ULDC UR4, c[0x0][0x22c] ;  /* 0x00008b0000047ab9 */ /* 0x000fe20000000800 */
[----:B------:R-:W-:Y:S01]  /*19a30*/  LEA R26, P4, R29, R2, 0x1 ;  /* 0x000000021d1a7211 */ /* 0x000fe200078808ff */
[----:B------:R2:W-:Y:S01]  /*19a40*/  @P3 STG.E.U16 desc[UR38][R24.64], R166 ;  /* 0x000000a618003986 */ /* 0x0005e2000c101526 */
[----:B------:R-:W-:-:S02]  /*19a50*/  LOP3.LUT R13, R12, 0xa2, R195, 0xfe, !PT ;  /* 0x000000a20c0d7812 */ /* 0x000fc400078efec3 */
[----:B------:R-:W-:Y:S01]  /*19a60*/  LEA.HI.X.SX32 R27, R29, R0, 0x1, P4 ;  /* 0x000000001d1b7211 */ /* 0x000fe200020f0eff */
[----:B---3--:R-:W-:Y:S01]  /*19a70*/  IMAD R29, R32, 0x2, R29 ;  /* 0x00000002201d7824 */ /* 0x008fe200078e021d */
[----:B------:R-:W-:Y:S01]  /*19a80*/  ISETP.LT.AND P5, PT, R13, UR4, !P0 ;  /* 0x000000040d007c0c */ /* 0x000fe2000c7a1270 */
[----:B------:R-:W3:Y:S01]  /*19a90*/  LDC R32, c[0x0][0x248] ;  /* 0x00009200ff207b82 */ /* 0x000ee20000000800 */
[----:B------:R-:W-:Y:S01]  /*19aa0*/  LOP3.LUT R13, R12, 0xa4, R195, 0xfe, !PT ;  /* 0x000000a40c0d7812 */ /* 0x000fe200078efec3 */
[----:B------:R-:W-:Y:S01]  /*19ab0*/  IMAD R31, R34, 0x2, R29 ;  /* 0x00000002221f7824 */ /* 0x000fe200078e021d */
[----:B------:R3:W-:Y:S01]  /*19ac0*/  @P2 STG.E.U16 desc[UR38][R26.64], R167 ;  /* 0x000000a71a002986 */ /* 0x0007e2000c101526 */
[-C--:B0-----:R-:W-:Y:S01]  /*19ad0*/  LEA R14, P2, R29, R2.reuse, 0x1 ;  /* 0x000000021d0e7211 */ /* 0x081fe200078408ff */
[----:B------:R-:W-:Y:S01]  /*19ae0*/  ULDC UR4, c[0x0][0x22c] ;  /* 0x00008b0000047ab9 */ /* 0x000fe20000000800 */
[----:B------:R-:W-:Y:S02]  /*19af0*/  LOP3.LUT R164, R12, 0x1fe, R195, 0xfe, !PT ;  /* 0x000001fe0ca47812 */ /* 0x000fe400078efec3 */
[----:B------:R-:W0:Y:S01]  /*19b00*/  LDC R34, c[0x0][0x248] ;  /* 0x00009200ff227b82 */ /* 0x000e220000000800 */
[----:B------:R-:W-:-:S02]  /*19b10*/  LEA R28, P4, R31, R2, 0x1 ;  /* 0x000000021f1c7211 */ /* 0x000fc400078808ff */
[-C--:B------:R-:W-:Y:S02]  /*19b20*/  LEA.HI.X.SX32 R15, R29, R0.reuse, 0x1, P2 ;  /* 0x000000001d0f7211 */ /* 0x080fe400010f0eff */
[----:B------:R-:W-:Y:S01]  /*19b30*/  LEA.HI.X.SX32 R29, R31, R0, 0x1, P4 ;  /* 0x000000001f1d7211 */ /* 0x000fe200020f0eff */
[----:B-1----:R-:W-:Y:S01]  /*19b40*/  IMAD R31, R30, 0x2, R31 ;  /* 0x000000021e1f7824 */ /* 0x002fe200078e021f */
[----:B------:R-:W-:Y:S01]  /*19b50*/  ISETP.LT.AND P6, PT, R13, UR4, !P0 ;  /* 0x000000040d007c0c */ /* 0x000fe2000c7c1270 */
[----:B------:R-:W1:Y:S01]  /*19b60*/  LDC R30, c[0x0][0x248] ;  /* 0x00009200ff1e7b82 */ /* 0x000e620000000800 */
[----:B------:R4:W-:Y:S01]  /*19b70*/  @P1 STG.E.U16 desc[UR38][R14.64], R168 ;  /* 0x000000a80e001986 */ /* 0x0009e2000c101526 */
[C-C-:B------:R-:W-:Y:S01]  /*19b80*/  LOP3.LUT R13, R12.reuse, 0xa6, R195.reuse, 0xfe, !PT ;  /* 0x000000a60c0d7812 */ /* 0x140fe200078efec3 */
[----:B------:R-:W-:Y:S01]  /*19b90*/  ULDC UR4, c[0x0][0x22c] ;  /* 0x00008b0000047ab9 */ /* 0x000fe20000000800 */
[----:B------:R-:W-:Y:S01]  /*19ba0*/  LOP3.LUT R165, R12, 0xd0, R195, 0xfe, !PT ;  /* 0x000000d00ca57812 */ /* 0x000fe200078efec3 */
[----:B------:R0:W-:Y:S01]  /*19bb0*/  @P5 STG.E.U16 desc[UR38][R28.64], R169 ;  /* 0x000000a91c005986 */ /* 0x0001e2000c101526 */
[----:B--2---:R-:W-:Y:S01]  /*19bc0*/  LEA R24, P5, R31, R2, 0x1 ;  /* 0x000000021f187211 */ /* 0x004fe200078a08ff */
[----:B---3--:R-:W-:Y:S01]  /*19bd0*/  IMAD R27, R32, 0x2, R31 ;  /* 0x00000002201b7824 */ /* 0x008fe200078e021f */
[----:B------:R-:W-:Y:S01]  /*19be0*/  ISETP.LT.AND P3, PT, R13, UR4, !P0 ;  /* 0x000000040d007c0c */ /* 0x000fe2000c761270 */
[----:B------:R-:W2:Y:S01]  /*19bf0*/  LDC R32, c[0x0][0x248] ;  /* 0x00009200ff207b82 */ /* 0x000ea20000000800 */
[----:B------:R-:W-:Y:S01]  /*19c00*/  LEA.HI.X.SX32 R25, R31, R0, 0x1, P5 ;  /* 0x000000001f197211 */ /* 0x000fe200028f0eff */
[----:B------:R-:W-:Y:S01]  /*19c10*/  ULDC UR4, c[0x0][0x22c] ;  /* 0x00008b0000047ab9 */ /* 0x000fe20000000800 */
[----:B----4-:R-:W-:-:S02]  /*19c20*/  LEA R14, P5, R27, R2, 0x1 ;  /* 0x000000021b0e7211 */ /* 0x010fc400078a08ff */
[----:B------:R-:W-:Y:S01]  /*19c30*/  LOP3.LUT R13, R12, 0xa8, R195, 0xfe, !PT ;  /* 0x000000a80c0d7812 */ /* 0x000fe200078efec3 */
[----:B------:R3:W-:Y:S01]  /*19c40*/  @P6 STG.E.U16 desc[UR38][R24.64], R170 ;  /* 0x000000aa18006986 */ /* 0x0007e2000c101526 */
[----:B0-----:R-:W-:Y:S01]  /*19c50*/  IMAD R29, R34, 0x2, R27 ;  /* 0x00000002221d7824 */ /* 0x001fe200078e021b */
[----:B------:R-:W0:Y:S01]  /*19c60*/  LDC R28, c[0x0][0x248] ;  /* 0x00009200ff1c7b82 */ /* 0x000e220000000800 */
[----:B------:R-:W-:Y:S02]  /*19c70*/  LEA.HI.X.SX32 R15, R27, R0, 0x1, P5 ;  /* 0x000000001b0f7211 */ /* 0x000fe400028f0eff */
[----:B------:R-:W-:Y:S01]  /*19c80*/  ISETP.LT.AND P2, PT, R13, UR4, !P0 ;  /* 0x000000040d007c0c */ /* 0x000fe2000c741270 */
[----:B------:R-:W-:Y:S01]  /*19c90*/  ULDC UR4, c[0x0][0x22c] ;  /* 0x00008b0000047ab9 */ /* 0x000fe20000000800 */
[C---:B------:R-:W-:Y:S01]  /*19ca0*/  LEA R26, P6, R29.reuse, R2, 0x1 ;  /* 0x000000021d1a7211 */ /* 0x040fe200078c08ff */
[----:B------:R4:W-:Y:S01]  /*19cb0*/  @P3 STG.E.U16 desc[UR38][R14.64], R171 ;  /* 0x000000ab0e003986 */ /* 0x0009e2000c101526 */
[----:B------:R-:W-:Y:S01]  /*19cc0*/  LOP3.LUT R13, R12, 0xaa, R195, 0xfe, !PT ;  /* 0x000000aa0c0d7812 */ /* 0x000fe200078efec3 */
[----:B------:R-:W2:Y:S01]  /*19cd0*/  LDC R34, c[0x0][0x248] ;  /* 0x00009200ff227b82 */ /* 0x000ea20000000800 */
[----:B------:R-:W-:Y:S01]  /*19ce0*/  LEA.HI.X.SX32 R27, R29, R0, 0x1, P6 ;  /* 0x000000001d1b7211 */ /* 0x000fe200030f0eff */
[----:B-1----:R-:W-:Y:S01]  /*19cf0*/  IMAD R29, R30, 0x2, R29 ;  /* 0x000000021e1d7824 */ /* 0x002fe200078e021d */
[----:B------:R-:W-:Y:S01]  /*19d00*/  ISETP.LT.AND P1, PT, R13, UR4, !P0 ;  /* 0x000000040d007c0c */ /* 0x000fe2000c721270 */
[----:B------:R-:W-:Y:S01]  /*19d10*/  ULDC UR4, c[0x0][0x22c] ;  /* 0x00008b0000047ab9 */ /* 0x000fe20000000800 */
[----:B------:R-:W-:-:S02]  /*19d20*/  LOP3.LUT R13, R12, 0xac, R195, 0xfe, !PT ;  /* 0x000000ac0c0d7812 */ /* 0x000fc400078efec3 */
[----:B---3--:R-:W-:Y:S01]  /*19d30*/  LEA R24, P6, R29, R2, 0x1 ;  /* 0x000000021d187211 */ /* 0x008fe200078c08ff */
[----:B------:R-:W1:Y:S01]  /*19d40*/  LDC R30, c[0x0][0x248] ;  /* 0x00009200ff1e7b82 */ /* 0x000e620000000800 */
[----:B------:R-:W-:Y:S01]  /*19d50*/  ISETP.LT.AND P4, PT, R13, UR4, !P0 ;  /* 0x000000040d007c0c */ /* 0x000fe2000c781270 */
[----:B------:R-:W-:Y:S01]  /*19d60*/  ULDC UR4, c[0x0][0x22c] ;  /* 0x00008b0000047ab9 */ /* 0x000fe20000000800 */
[----:B------:R-:W-:Y:S02]  /*19d70*/  LEA.HI.X.SX32 R25, R29, R0, 0x1, P6 ;  /* 0x000000001d197211 */ /* 0x000fe400030f0eff */
[----:B------:R-:W-:Y:S02]  /*19d80*/  PRMT R168, R168, 0x7632, R168 ;  /* 0x00007632a8a87816 */ /* 0x000fe400000000a8 */
[----:B------:R-:W-:Y:S01]  /*19d90*/  PRMT R169, R169, 0x7632, R169 ;  /* 0x00007632a9a97816 */ /* 0x000fe200000000a9 */
[----:B0-----:R-:W-:Y:S01]  /*19da0*/  IMAD R29, R28, 0x2, R29 ;  /* 0x000000021c1d7824 */ /* 0x001fe200078e021d */
[----:B------:R-:W-:Y:S01]  /*19db0*/  PRMT R170, R170, 0x7632, R170 ;  /* 0x00007632aaaa7816 */ /* 0x000fe200000000aa */
[----:B------:R-:W0:Y:S01]  /*19dc0*/  LDC R28, c[0x0][0x248] ;  /* 0x00009200ff1c7b82 */ /* 0x000e220000000800 */
[----:B------:R-:W-:Y:S01]  /*19dd0*/  LOP3.LUT R13, R12, 0xae, R195, 0xfe, !PT ;  /* 0x000000ae0c0d7812 */ /* 0x000fe200078efec3 */
[----:B------:R1:W-:Y:S01]  /*19de0*/  @P2 STG.E.U16 desc[UR38][R26.64], R168 ;  /* 0x000000a81a002986 */ /* 0x0003e2000c101526 */
[----:B----4-:R-:W-:-:S02]  /*19df0*/  LEA R14, P6, R29, R2, 0x1 ;  /* 0x000000021d0e7211 */ /* 0x010fc400078c08ff */
[----:B------:R-:W-:Y:S01]  /*19e00*/  ISETP.LT.AND P5, PT, R13, UR4, !P0 ;  /* 0x000000040d007c0c */ /* 0x000fe2000c7a1270 */
[----:B------:R3:W-:Y:S01]  /*19e10*/  @P1 STG.E.U16 desc[UR38][R24.64], R169 ;  /* 0x000000a918001986 */ /* 0x0007e2000c101526 */
[----:B------:R-:W-:Y:S01]  /*19e20*/  LEA.HI.X.SX32 R15, R29, R0, 0x1, P6 ;  /* 0x000000001d0f7211 */ /* 0x000fe200030f0eff */
[----:B--2---:R-:W-:Y:S01]  /*19e30*/  IMAD R29, R32, 0x2, R29 ;  /* 0x00000002201d7824 */ /* 0x004fe200078e021d */
[----:B------:R-:W-:Y:S01]  /*19e40*/  LOP3.LUT R13, R12, 0xb0, R195, 0xfe, !PT ;  /* 0x000000b00c0d7812 */ /* 0x000fe200078efec3 */
[----:B------:R-:W2:Y:S01]  /*19e50*/  LDC R32, c[0x0][0x248] ;  /* 0x00009200ff207b82 */ /* 0x000ea20000000800 */
[----:B------:R-:W-:Y:S01]  /*19e60*/  ULDC UR4, c[0x0][0x22c] ;  /* 0x00008b0000047ab9 */ /* 0x000fe20000000800 */
[----:B------:R4:W-:Y:S01]  /*19e70*/  @P4 STG.E.U16 desc[UR38][R14.64], R170 ;  /* 0x000000aa0e004986 */ /* 0x0009e2000c101526 */
[----:B------:R-:W-:Y:S01]  /*19e80*/  ISETP.LT.AND P3, PT, R13, UR4, !P0 ;  /* 0x000000040d007c0c */ /* 0x000fe2000c761270 */
[----:B-1----:R-:W-:Y:S01]  /*19e90*/  IMAD R27, R30, 0x2, R29 ;  /* 0x000000021e1b7824 */ /* 0x002fe200078e021d */
[----:B------:R-:W-:Y:S01]  /*19ea0*/  LOP3.LUT R13, R12, 0xb2, R195, 0xfe, !PT ;  /* 0x000000b20c0d7812 */ /* 0x000fe200078efec3 */
[----:B------:R-:W-:Y:S01]  /*19eb0*/  ULDC UR4, c[0x0][0x22c] ;  /* 0x00008b0000047ab9 */ /* 0x000fe20000000800 */
[----:B------:R-:W-:Y:S01]  /*19ec0*/  PRMT R171, R171, 0x7632, R171 ;  /* 0x00007632abab7816 */ /* 0x000fe200000000ab */
[----:B------:R-:W1:Y:S01]  /*19ed0*/  LDC R30, c[0x0][0x248] ;  /* 0x00009200ff1e7b82 */ /* 0x000e620000000800 */
[----:B---3--:R-:W-:-:S02]  /*19ee0*/  LEA R24, P4, R29, R2, 0x1 ;  /* 0x000000021d187211 */ /* 0x008fc400078808ff */
[----:B------:R-:W-:Y:S01]  /*19ef0*/  ISETP.LT.AND P2, PT, R13, UR4, !P0 ;  /* 0x000000040d007c0c */ /* 0x000fe2000c741270 */
[----:B------:R-:W-:Y:S01]  /*19f00*/  ULDC UR4, c[0x0][0x22c] ;  /* 0x00008b0000047ab9 */ /* 0x000fe20000000800 */
[----:B------:R-:W-:Y:S01]  /*19f10*/  LEA.HI.X.SX32 R25, R29, R0, 0x1, P4 ;  /* 0x000000001d197211 */ /* 0x000fe200020f0eff */
[----:B0-----:R-:W-:Y:S01]  /*19f20*/  IMAD R29, R28, 0x2, R27 ;  /* 0x000000021c1d7824 */ /* 0x001fe200078e021b */
[C---:B------:R-:W-:Y:S01]  /*19f30*/  LEA R26, P4, R27.reuse, R2, 0x1 ;  /* 0x000000021b1a7211 */ /* 0x040fe200078808ff */
[----:B------:R-:W0:Y:S01]  /*19f40*/  LDC R28, c[0x0][0x248] ;  /* 0x00009200ff1c7b82 */ /* 0x000e220000000800 */
[----:B------:R-:W-:Y:S01]  /*19f50*/  LOP3.LUT R13, R12, 0xb4, R195, 0xfe, !PT ;  /* 0x000000b40c0d7812 */ /* 0x000fe200078efec3 */
[----:B------:R3:W-:Y:S01]  /*19f60*/  @P5 STG.E.U16 desc[UR38][R24.64], R171 ;  /* 0x000000ab18005986 */ /* 0x0007e2000c101526 */
[----:B------:R-:W-:Y:S02]  /*19f70*/  LEA.HI.X.SX32 R27, R27, R0, 0x1, P4 ;  /* 0x000000001b1b7211 */ /* 0x000fe400020f0eff */
[----:B----4-:R-:W-:-:S02]  /*19f80*/  LEA R14, P4, R29, R2, 0x1 ;  /* 0x000000021d0e7211 */ /* 0x010fc400078808ff */
[----:B------:R-:W-:Y:S01]  /*19f90*/  ISETP.LT.AND P1, PT, R13, UR4, !P0 ;  /* 0x000000040d007c0c */ /* 0x000fe2000c721270 */
[----:B------:R-:W-:Y:S01]  /*19fa0*/  ULDC UR4, c[0x0][0x22c] ;  /* 0x00008b0000047ab9 */ /* 0x000fe20000000800 */
[----:B------:R-:W-:Y:S01]  /*19fb0*/  LEA.HI.X.SX32 R15, R29, R0, 0x1, P4 ;  /* 0x000000001d0f7211 */ /* 0x000fe200020f0eff */
[----:B--2---:R-:W-:Y:S01]  /*19fc0*/  IMAD R29, R32, 0x2, R29 ;  /* 0x00000002201d7824 */ /* 0x004fe200078e021d */
[----:B------:R-:W-:Y:S01]  /*19fd0*/  LOP3.LUT R13, R12, 0xb6, R195, 0xfe, !PT ;  /* 0x000000b60c0d7812 */ /* 0x000fe200078efec3 */
[----:B------:R2:W-:Y:S01]  /*19fe0*/  @P3 STG.E.U16 desc[UR38][R26.64], R172 ;  /* 0x000000ac1a003986 */ /* 0x0005e2000c101526 */
[----:B------:R-:W4:Y:S01]  /*19ff0*/  LDC R32, c[0x0][0x248] ;  /* 0x00009200ff207b82 */ /* 0x000f220000000800 */
[----:B------:R-:W-:Y:S01]  /*1a000*/  IMAD R31, R34, 0x2, R29 ;  /* 0x00000002221f7824 */ /* 0x000fe200078e021d */
[----:B------:R-:W-:Y:S01]  /*1a010*/  ISETP.LT.AND P6, PT, R13, UR4, !P0 ;  /* 0x000000040d007c0c */ /* 0x000fe2000c7c1270 */
[----:B------:R0:W-:Y:S01]  /*1a020*/  @P2 STG.E.U16 desc[UR38][R14.64], R173 ;  /* 0x000000ad0e002986 */ /* 0x0001e2000c101526 */
[----:B---3--:R-:W-:Y:S01]  /*1a030*/  LEA R24, P2, R29, R2, 0x1 ;  /* 0x000000021d187211 */ /* 0x008fe200078408ff */
[----:B------:R-:W-:Y:S01]  /*1a040*/  ULDC UR4, c[0x0][0x22c] ;  /* 0x00008b0000047ab9 */ /* 0x000fe20000000800 */
[----:B------:R-:W-:-:S02]  /*1a050*/  LOP3.LUT R13, R12, 0xb8, R195, 0xfe, !PT ;  /* 0x000000b80c0d7812 */ /* 0x000fc400078efec3 */
[----:B------:R-:W-:Y:S01]  /*1a060*/  LEA.HI.X.SX32 R25, R29, R0, 0x1, P2 ;  /* 0x000000001d197211 */ /* 0x000fe200010f0eff */
[----:B------:R-:W3:Y:S01]  /*1a070*/  LDC R34, c[0x0][0x248] ;  /* 0x00009200ff227b82 */ /* 0x000ee20000000800 */
[----:B------:R-:W-:Y:S01]  /*1a080*/  ISETP.LT.AND P5, PT, R13, UR4, !P0 ;  /* 0x000000040d007c0c */ /* 0x000fe2000c7a1270 */
[----:B------:R-:W-:Y:S01]  /*1a090*/  ULDC UR4, c[0x0][0x22c] ;  /* 0x00008b0000047ab9 */ /* 0x000fe20000000800 */
[C---:B--2---:R-:W-:Y:S01]  /*1a0a0*/  LEA R26, P4, R31.reuse, R2, 0x1 ;  /* 0x000000021f1a7211 */ /* 0x044fe200078808ff */
[----:B------:R2:W-:Y:S01]  /*1a0b0*/  @P1 STG.E.U16 desc[UR38][R24.64], R174 ;  /* 0x000000ae18001986 */ /* 0x0005e2000c101526 */
[----:B------:R-:W-:Y:S02]  /*1a0c0*/  LOP3.LUT R13, R12, 0xba, R195, 0xfe, !PT ;  /* 0x000000ba0c0d7812 */ /* 0x000fe400078efec3 */
[----:B------:R-:W-:Y:S01]  /*1a0d0*/  LEA.HI.X.SX32 R27, R31, R0, 0x1, P4 ;  /* 0x000000001f1b7211 */ /* 0x000fe200020f0eff */
[----:B0-----:R-:W-:Y:S01]  /*1a0e0*/  IMAD R31, R28, 0x2, R31 ;  /* 0x000000021c1f7824 */ /* 0x001fe200078e021f */
[----:B------:R-:W-:Y:S01]  /*1a0f0*/  PRMT R172, R172, 0x7632, R172 ;  /* 0x00007632acac7816 */ /* 0x000fe200000000ac */
[----:B------:R-:W0:Y:S01]  /*1a100*/  LDC R28, c[0x0][0x248] ;  /* 0x00009200ff1c7b82 */ /* 0x000e220000000800 */
[----:B------:R-:W-:Y:S01]  /*1a110*/  ISETP.LT.AND P3, PT, R13, UR4, !P0 ;  /* 0x000000040d007c0c */ /* 0x000fe2000c761270 */
[----:B------:R0:W-:Y:S01]  /*1a120*/  @P6 STG.E.U16 desc[UR38][R26.64], R175 ;  /* 0x000000af1a006986 */ /* 0x0001e2000c101526 */
[----:B------:R-:W-:Y:S01]  /*1a130*/  LEA R14, P6, R31, R2, 0x1 ;  /* 0x000000021f0e7211 */ /* 0x000fe200078c08ff */
[----:B------:R-:W-:Y:S01]  /*1a140*/  ULDC UR4, c[0x0][0x22c] ;  /* 0x00008b0000047ab9 */ /* 0x000fe20000000800 */
[----:B------:R-:W-:-:S02]  /*1a150*/  LOP3.LUT R13, R12, 0xbc, R195, 0xfe, !PT ;  /* 0x000000bc0c0d7812 */ /* 0x000fc400078efec3 */
[----:B------:R-:W-:Y:S01]  /*1a160*/  LEA.HI.X.SX32 R15, R31, R0, 0x1, P6 ;  /* 0x000000001f0f7211 */ /* 0x000fe200030f0eff */
[----:B-1----:R-:W-:Y:S01]  /*1a170*/  IMAD R31, R30, 0x2, R31 ;  /* 0x000000021e1f7824 */ /* 0x002fe200078e021f */
[----:B------:R-:W-:Y:S01]  /*1a180*/  PRMT R173, R173, 0x7632, R173 ;  /* 0x00007632adad7816 */ /* 0x000fe200000000ad */
[----:B------:R-:W1:Y:S01]  /*1a190*/  LDC R30, c[0x0][0x248] ;  /* 0x00009200ff1e7b82 */ /* 0x000e620000000800 */
[----:B------:R-:W-:Y:S01]  /*1a1a0*/  ISETP.LT.AND P2, PT, R13, UR4, !P0 ;  /* 0x000000040d007c0c */ /* 0x000fe2000c741270 */
[----:B------:R3:W-:Y:S01]  /*1a1b0*/  @P5 STG.E.U16 desc[UR38][R14.64], R172 ;  /* 0x000000ac0e005986 */ /* 0x0007e2000c101526 */
[C---:B--2---:R-:W-:Y:S01]  /*1a1c0*/  LEA R24, P5, R31.reuse, R2, 0x1 ;  /* 0x000000021f187211 */ /* 0x044fe200078a08ff */
[----:B------:R-:W-:Y:S01]  /*1a1d0*/  ULDC UR4, c[0x0][0x22c] ;  /* 0x00008b0000047ab9 */ /* 0x000fe20000000800 */
[----:B------:R-:W-:Y:S02]  /*1a1e0*/  LOP3.LUT R13, R12, 0xbe, R195, 0xfe, !PT ;  /* 0x000000be0c0d7812 */ /* 0x000fe400078efec3 */
[----:B------:R-:W-:Y:S01]  /*1a1f0*/  LEA.HI.X.SX32 R25, R31, R0, 0x1, P5 ;  /* 0x000000001f197211 */ /* 0x000fe200028f0eff */
[----:B----4-:R-:W-:Y:S01]  /*1a200*/  IMAD R31, R32, 0x2, R31 ;  /* 0x00000002201f7824 */ /* 0x010fe200078e021f */
[----:B------:R-:W-:Y:S01]  /*1a210*/  PRMT R174, R174, 0x7632, R174 ;  /* 0x00007632aeae7816 */ /* 0x000fe200000000ae */
[----:B------:R-:W2:Y:S01]  /*1a220*/  LDC R32, c[0x0][0x248] ;  /* 0x00009200ff207b82 */ /* 0x000ea20000000800 */
[----:B------:R-:W-:Y:S01]  /*1a230*/  ISETP.LT.AND P1, PT, R13, UR4, !P0 ;  /* 0x000000040d007c0c */ /* 0x000fe2000c721270 */
[----:B------:R4:W-:Y:S01]  /*1a240*/  @P3 STG.E.U16 desc[UR38][R24.64], R173 ;  /* 0x000000ad18003986 */ /* 0x0009e2000c101526 */
[----:B------:R-:W-:Y:S01]  /*1a250*/  LOP3.LUT R13, R12, 0xc0, R195, 0xfe, !PT ;  /* 0x000000c00c0d7812 */ /* 0x000fe200078efec3 */
[----:B0-----:R-:W-:Y:S01]  /*1a260*/  IMAD R27, R28, 0x2, R31 ;  /* 0x000000021c1b7824 */ /* 0x001fe200078e021f */
[----:B---3--:R-:W-:Y:S01]  /*1a270*/  LEA R14, P3, R31, R2, 0x1 ;  /* 0x000000021f0e7211 */ /* 0x008fe200078608ff */
[----:B------:R-:W-:Y:S01]  /*1a280*/  ULDC UR4, c[0x0][0x22c] ;  /* 0x00008b0000047ab9 */ /* 0x000fe20000000800 */
[----:B------:R-:W-:Y:S01]  /*1a290*/  PRMT R175, R175, 0x7632, R175 ;  /* 0x00007632afaf7816 */ /* 0x000fe200000000af */
[----:B------:R-:W-:Y:S01]  /*1a2a0*/  IMAD R29, R34, 0x2, R27 ;  /* 0x00000002221d7824 */ /* 0x000fe200078e021b */
[----:B------:R-:W-:-:S02]  /*1a2b0*/  LEA.HI.X.SX32 R15, R31, R0, 0x1, P3 ;  /* 0x000000001f0f7211 */ /* 0x000fc400018f0eff */
[----:B------:R-:W-:Y:S01]  /*1a2c0*/  ISETP.LT.AND P4, PT, R13, UR4, !P0 ;  /* 0x000000040d007c0c */ /* 0x000fe2000c781270 */
[----:B------:R-:W-:Y:S01]  /*1a2d0*/  ULDC UR4, c[0x0][0x22c] ;  /* 0x00008b0000047ab9 */ /* 0x000fe20000000800 */
[----:B------:R-:W-:Y:S01]  /*1a2e0*/  LOP3.LUT R13, R12, 0xc2, R195, 0xfe, !PT ;  /* 0x000000c20c0d7812 */ /* 0x000fe200078efec3 */
[----:B------:R0:W-:Y:S01]  /*1a2f0*/  @P2 STG.E.U16 desc[UR38][R14.64], R174 ;  /* 0x000000ae0e002986 */ /* 0x0001e2000c101526 */
[-C--:B----4-:R-:W-:Y:S02]  /*1a300*/  LEA R24, P2, R29, R2.reuse, 0x1 ;  /* 0x000000021d187211 */ /* 0x090fe400078408ff */
[----:B------:R-:W-:Y:S02]  /*1a310*/  LEA R26, P3, R27, R2, 0x1 ;  /* 0x000000021b1a7211 */ /* 0x000fe400078608ff */
[-C--:B------:R-:W-:Y:S01]  /*1a320*/  LEA.HI.X.SX32 R25, R29, R0.reuse, 0x1, P2 ;  /* 0x000000001d197211 */ /* 0x080fe200010f0eff */
[----:B-1----:R-:W-:Y:S01]  /*1a330*/  IMAD R29, R30, 0x2, R29 ;  /* 0x000000021e1d7824 */ /* 0x002fe200078e021d */
[----:B------:R-:W-:Y:S01]  /*1a340*/  ISETP.LT.AND P6, PT, R13, UR4, !P0 ;  /* 0x000000040d007c0c */ /* 0x000fe2000c7c1270 */
[----:B------:R-:W-:Y:S01]  /*1a350*/  ULDC UR4, c[0x0][0x22c] ;  /* 0x00008b0000047ab9 */ /* 0x000fe20000000800 */
[----:B------:R-:W-:Y:S01]  /*1a360*/  LOP3.LUT R13, R12, 0xc4, R195, 0xfe, !PT ;  /* 0x000000c40c0d7812 */ /* 0x000fe200078efec3 */
[----:B--2---:R-:W-:Y:S01]  /*1a370*/  IMAD R31, R32, 0x2, R29 ;  /* 0x00000002201f7824 */ /* 0x004fe200078e021d */
[----:B------:R-:W-:-:S02]  /*1a380*/  LEA.HI.X.SX32 R27, R27, R0, 0x1, P3 ;  /* 0x000000001b1b7211 */ /* 0x000fc400018f0eff */
[----:B------:R-:W-:Y:S01]  /*1a390*/  ISETP.LT.AND P5, PT, R13, UR4, !P0 ;  /* 0x000000040d007c0c */ /* 0x000fe2000c7a1270 */
[----:B------:R-:W-:Y:S01]  /*1a3a0*/  ULDC UR4, c[0x0][0x22c] ;  /* 0x00008b0000047ab9 */ /* 0x000fe20000000800 */
[----:B------:R-:W-:Y:S01]  /*1a3b0*/  LOP3.LUT R13, R12, 0xc6, R195, 0xfe, !PT ;  /* 0x000000c60c0d7812 */ /* 0x000fe200078efec3 */
[----:B------:R1:W-:Y:S01]  /*1a3c0*/  @P1 STG.E.U16 desc[UR38][R26.64], R175 ;  /* 0x000000af1a001986 */ /* 0x0003e2000c101526 */
[-C--:B0-----:R-:W-:Y:S01]  /*1a3d0*/  LEA R14, P1, R29, R2.reuse, 0x1 ;  /* 0x000000021d0e7211 */ /* 0x081fe200078208ff */
[----:B------:R-:W-:Y:S01]  /*1a3e0*/  IMAD R33, R36, 0x2, R31 ;  /* 0x0000000224217824 */ /* 0x000fe200078e021f */
[----:B------:R-:W-:Y:S01]  /*1a3f0*/  LEA R28, P3, R31, R2, 0x1 ;  /* 0x000000021f1c7211 */ /* 0x000fe200078608ff */
[----:B------:R0:W-:Y:S01]  /*1a400*/  @P4 STG.E.U16 desc[UR38][R24.64], R76 ;  /* 0x0000004c18004986 */ /* 0x0001e2000c101526 */
[----:B------:R-:W-:Y:S01]  /*1a410*/  ISETP.LT.AND P2, PT, R13, UR4, !P0 ;  /* 0x000000040d007c0c */ /* 0x000fe2000c741270 */
[----:B------:R-:W-:Y:S01]  /*1a420*/  ULDC UR4, c[0x0][0x22c] ;  /* 0x00008b0000047ab9 */ /* 0x000fe20000000800 */
[----:B------:R-:W-:Y:S01]  /*1a430*/  LOP3.LUT R13, R12, 0xc8, R195, 0xfe, !PT ;  /* 0x000000c80c0d7812 */ /* 0x000fe200078efec3 */
[----:B------:R-:W-:Y:S01]  /*1a440*/  IMAD R235, R38, 0x2, R33 ;  /* 0x0000000226eb7824 */ /* 0x000fe200078e0221 */
[----:B------:R-:W-:-:S02]  /*1a450*/  LEA.HI.X.SX32 R15, R29, R0, 0x1, P1 ;  /* 0x000000001d0f7211 */ /* 0x000fc400008f0eff */
[----:B------:R-:W-:Y:S02]  /*1a460*/  LEA.HI.X.SX32 R29, R31, R0, 0x1, P3 ;  /* 0x000000001f1d7211 */ /* 0x000fe400018f0eff */
[----:B-1----:R-:W-:Y:S01]  /*1a470*/  LEA R26, P3, R33, R2, 0x1 ;  /* 0x00000002211a7211 */ /* 0x002fe200078608ff */
[----:B------:R-:W-:Y:S01]  /*1a480*/  @P6 STG.E.U16 desc[UR38][R14.64], R77 ;  /* 0x0000004d0e006986 */ /* 0x000fe2000c101526 */
[----:B------:R-:W-:Y:S01]  /*1a490*/  ISETP.LT.AND P1, PT, R13, UR4, !P0 ;  /* 0x000000040d007c0c */ /* 0x000fe2000c721270 */
[----:B------:R-:W-:Y:S01]  /*1a4a0*/  ULDC UR4, c[0x0][0x22c] ;  /* 0x00008b0000047ab9 */ /* 0x000fe20000000800 */
[----:B------:R-:W-:Y:S01]  /*1a4b0*/  LEA.HI.X.SX32 R27, R33, R0, 0x1, P3 ;  /* 0x00000000211b7211 */ /* 0x000fe200018f0eff */
[----:B------:R-:W-:Y:S01]  /*1a4c0*/  @P5 STG.E.U16 desc[UR38][R28.64], R78 ;  /* 0x0000004e1c005986 */ /* 0x000fe2000c101526 */
[C---:B0-----:R-:W-:Y:S02]  /*1a4d0*/  LEA R24, P3, R235.reuse, R2, 0x1 ;  /* 0x00000002eb187211 */ /* 0x041fe400078608ff */
[----:B------:R-:W-:Y:S01]  /*1a4e0*/  PRMT R76, R76, 0x7632, R76 ;  /* 0x000076324c4c7816 */ /* 0x000fe2000000004c */
[----:B------:R0:W-:Y:S01]  /*1a4f0*/  @P2 STG.E.U16 desc[UR38][R26.64], R79 ;  /* 0x0000004f1a002986 */ /* 0x0001e2000c101526 */
[----:B------:R-:W-:Y:S01]  /*1a500*/  LEA.HI.X.SX32 R25, R235, R0, 0x1, P3 ;  /* 0x00000000eb197211 */ /* 0x000fe200018f0eff */
[----:B------:R-:W-:Y:S01]  /*1a510*/  IMAD R235, R236, 0x2, R235 ;  /* 0x00000002eceb7824 */ /* 0x000fe200078e02eb */
[C-C-:B------:R-:W-:Y:S01]  /*1a520*/  LOP3.LUT R174, R12.reuse, 0x11c, R195.reuse, 0xfe, !PT ;  /* 0x0000011c0cae7812 */ /* 0x140fe200078efec3 */
[----:B------:R-:W1:Y:S01]  /*1a530*/  LDC R236, c[0x0][0x248] ;  /* 0x00009200ffec7b82 */ /* 0x000e620000000800 */
[----:B------:R-:W-:Y:S01]  /*1a540*/  LOP3.LUT R172, R12, 0x11e, R195, 0xfe, !PT ;  /* 0x0000011e0cac7812 */ /* 0x000fe200078efec3 */
[----:B------:R-:W-:Y:S01]  /*1a550*/  @P1 STG.E.U16 desc[UR38][R24.64], R76 ;  /* 0x0000004c18001986 */ /* 0x000fe2000c101526 */
[----:B------:R-:W-:Y:S01]  /*1a560*/  ISETP.LT.AND P1, PT, R164, UR4, !P0 ;  /* 0x00000004a4007c0c */ /* 0x000fe2000c721270 */
[----:B------:R-:W-:Y:S01]  /*1a570*/  ULDC UR4, c[0x0][0x22c] ;  /* 0x00008b0000047ab9 */ /* 0x000fe20000000800 */
[----:B------:R-:W-:-:S02]  /*1a580*/  LEA R164, P4, R235, R2, 0x1 ;  /* 0x00000002eba47211 */ /* 0x000fc400078808ff */
[----:B------:R-:W-:Y:S01]  /*1a590*/  ISETP.LT.AND P3, PT, R232, UR4, !P0 ;  /* 0x00000004e8007c0c */ /* 0x000fe2000c761270 */
[----:B------:R-:W-:Y:S01]  /*1a5a0*/  ULDC UR4, c[0x0][0x22c] ;  /* 0x00008b0000047ab9 */ /* 0x000fe20000000800 */
[----:B------:R-:W2:Y:S01]  /*1a5b0*/  LDC R232, c[0x0][0x248] ;  /* 0x00009200ffe87b82 */ /* 0x000ea20000000800 */
[----:B------:R-:W-:Y:S01]  /*1a5c0*/  ISETP.LT.AND P6, PT, R230, UR4, !P0 ;  /* 0x00000004e6007c0c */ /* 0x000fe2000c7c1270 */
[----:B------:R-:W-:Y:S01]  /*1a5d0*/  ULDC UR4, c[0x0][0x22c] ;  /* 0x00008b0000047ab9 */ /* 0x000fe20000000800 */
[----:B0-----:R-:W-:Y:S02]  /*1a5e0*/  PRMT R79, R77, 0x7632, R79 ;  /* 0x000076324d4f7816 */ /* 0x001fe4000000004f */
[----:B------:R-:W-:Y:S01]  /*1a5f0*/  ISETP.LT.AND P2, PT, R228, UR4, !P0 ;  /* 0x00000004e4007c0c */ /* 0x000fe2000c741270 */
[----:B------:R-:W-:Y:S01]  /*1a600*/  ULDC UR4, c[0x0][0x22c] ;  /* 0x00008b0000047ab9 */ /* 0x000fe20000000800 */
[----:B------:R-:W-:Y:S01]  /*1a610*/  LOP3.LUT R171, R12, 0x120, R195, 0xfe, !PT ;  /* 0x000001200cab7812 */ /* 0x000fe200078efec3 */
[----:B------:R-:W0:Y:S01]  /*1a620*/  LDC R230, c[0x0][0x248] ;  /* 0x00009200ffe67b82 */ /* 0x000e220000000800 */
[----:B------:R-:W-:Y:S01]  /*1a630*/  ISETP.LT.AND P5, PT, R165, UR4, !P0 ;  /* 0x00000004a5007c0c */ /* 0x000fe2000c7a1270 */
[----:B------:R-:W-:Y:S01]  /*1a640*/  ULDC UR4, c[0x0][0x22c] ;  /* 0x00008b0000047ab9 */ /* 0x000fe20000000800 */
[----:B------:R-:W-:Y:S01]  /*1a650*/  LEA.HI.X.SX32 R165, R235, R0, 0x1, P4 ;  /* 0x00000000eba57211 */ /* 0x000fe200020f0eff */
[----:B------:R-:W-:Y:S01]  /*1a660*/  IMAD R235, R238, 0x2, R235 ;  /* 0x00000002eeeb7824 */ /* 0x000fe200078e02eb */
[----:B------:R-:W-:Y:S01]  /*1a670*/  ISETP.LT.AND P4, PT, R227, UR4, !P0 ;  /* 0x00000004e3007c0c */ /* 0x000fe2000c781270 */
[----:B------:R-:W-:Y:S01]  /*1a680*/  ULDC UR4, c[0x0][0x22c] ;  /* 0x00008b0000047ab9 */ /* 0x000fe20000000800 */
[----:B------:R-:W-:Y:S01]  /*1a690*/  PRMT R227, R78, 0x7632, R227 ;  /* 0x000076324ee37816 */ /* 0x000fe200000000e3 */
[----:B------:R-:W3:Y:S01]  /*1a6a0*/  LDC R228, c[0x0][0x248] ;  /* 0x00009200ffe47b82 */ /* 0x000ee20000000800 */
[----:B------:R4:W-:Y:S01]  /*1a6b0*/  @P3 STG.E.U16 desc[UR38][R164.64], R79 ;  /* 0x0000004fa4003986 */ /* 0x0009e2000c101526 */
[----:B------:R-:W-:-:S02]  /*1a6c0*/  LOP3.LUT R173, R12, 0x122, R195, 0xfe, !PT ;  /* 0x000001220cad7812 */ /* 0x000fc400078efec3 */
[C-C-:B------:R-:W-:Y:S02]  /*1a6d0*/  LOP3.LUT R168, R12.reuse, 0x124, R195.reuse, 0xfe, !PT ;  /* 0x000001240ca87812 */ /* 0x140fe400078efec3 */
[C-C-:B------:R-:W-:Y:S02]  /*1a6e0*/  LOP3.LUT R166, R12.reuse, 0x126, R195.reuse, 0xfe, !PT ;  /* 0x000001260ca67812 */ /* 0x140fe400078efec3 */
[C-C-:B------:R-:W-:Y:S02]  /*1a6f0*/  LOP3.LUT R163, R12.reuse, 0x128, R195.reuse, 0xfe, !PT ;  /* 0x000001280ca37812 */ /* 0x140fe400078efec3 */
[C-C-:B------:R-:W-:Y:S02]  /*1a700*/  LOP3.LUT R169, R12.reuse, 0x12a, R195.reuse, 0xfe, !PT ;  /* 0x0000012a0ca97812 */ /* 0x140fe400078efec3 */
[----:B------:R-:W-:Y:S02]  /*1a710*/  LOP3.LUT R170, R12, 0x12c, R195, 0xfe, !PT ;  /* 0x0000012c0caa7812 */ /* 0x000fe400078efec3 */
[C---:B----4-:R-:W-:Y:S01]  /*1a720*/  LEA R164, P3, R235.reuse, R2, 0x1 ;  /* 0x00000002eba47211 */ /* 0x050fe200078608ff */
[----:B0-----:R-:W-:Y:S01]  /*1a730*/  IMAD R77, R230, 0x2, R235 ;  /* 0x00000002e64d7824 */ /* 0x001fe200078e02eb */
[----:B------:R-:W-:Y:S01]  /*1a740*/  LOP3.LUT R167, R12, 0x130, R195, 0xfe, !PT ;  /* 0x000001300ca77812 */ /* 0x000fe200078efec3 */
[----:B------:R-:W0:Y:S01]  /*1a750*/  LDC R230, c[0x0][0x248] ;  /* 0x00009200ffe67b82 */ /* 0x000e220000000800 */
[----:B------:R-:W-:-:S02]  /*1a760*/  LEA.HI.X.SX32 R165, R235, R0, 0x1, P3 ;  /* 0x00000000eba57211 */ /* 0x000fc400018f0eff */
[----:B------:R-:W-:Y:S02]  /*1a770*/  LEA R78, P3, R77, R2, 0x1 ;  /* 0x000000024d4e7211 */ /* 0x000fe400078608ff */
[C-C-:B------:R-:W-:Y:S01]  /*1a780*/  LOP3.LUT R157, R12.reuse, 0x134, R195.reuse, 0xfe, !PT ;  /* 0x000001340c9d7812 */ /* 0x140fe200078efec3 */
[----:B------:R4:W-:Y:S01]  /*1a790*/  @P6 STG.E.U16 desc[UR38][R164.64], R227 ;  /* 0x000000e3a4006986 */ /* 0x0009e2000c101526 */
        /* <DEDUP_REMOVED lines=45> */
[----:B------:R-:W-:Y:S01]  /*1aa70*/  LOP3.LUT R12, R12, 0x1fc, R195, 0xfe, !PT ;  /* 0x000001fc0c0c7812 */ /* 0x000fe200078efec3 */
[----:B--2---:R-:W-:Y:S01]  /*1aa80*/  IMAD R195, R232, 0x2, R77 ;  /* 0x00000002e8c37824 */ /* 0x004fe200078e024d */
[----:B------:R-:W-:-:S02]  /*1aa90*/  PRMT R235, R79, 0x7632, R235 ;  /* 0x000076324feb7816 */ /* 0x000fc400000000eb */
[----:B------:R-:W-:Y:S02]  /*1aaa0*/  LEA.HI.X.SX32 R79, R77, R0, 0x1, P3 ;  /* 0x000000004d4f7211 */ /* 0x000fe400018f0eff */
[----:B------:R-:W-:Y:S01]  /*1aab0*/  ISETP.LT.AND P3, PT, R220, UR4, !P0 ;  /* 0x00000004dc007c0c */ /* 0x000fe2000c761270 */
[----:B------:R-:W-:Y:S01]  /*1aac0*/  ULDC UR4, c[0x0][0x22c] ;  /* 0x00008b0000047ab9 */ /* 0x000fe20000000800 */
[C---:B----4-:R-:W-:Y:S01]  /*1aad0*/  LEA R164, P6, R195.reuse, R2, 0x1 ;  /* 0x00000002c3a47211 */ /* 0x050fe200078c08ff */
[----:B------:R-:W-:Y:S01]  /*1aae0*/  @P2 STG.E.U16 desc[UR38][R78.64], R235 ;  /* 0x000000eb4e002986 */ /* 0x000fe2000c101526 */
[----:B------:R-:W-:Y:S01]  /*1aaf0*/  ISETP.LT.AND P2, PT, R222, UR4, !P0 ;  /* 0x00000004de007c0c */ /* 0x000fe2000c741270 */
[----:B------:R-:W2:Y:S01]  /*1ab00*/  LDC R220, c[0x0][0x248] ;  /* 0x00009200ffdc7b82 */ /* 0x000ea20000000800 */
[----:B------:R-:W-:Y:S01]  /*1ab10*/  ULDC UR4, c[0x0][0x22c] ;  /* 0x00008b0000047ab9 */ /* 0x000fe20000000800 */
[----:B------:R-:W-:Y:S01]  /*1ab20*/  LEA.HI.X.SX32 R165, R195, R0, 0x1, P6 ;  /* 0x00000000c3a57211 */ /* 0x000fe200030f0eff */
[----:B---3--:R-:W-:Y:S01]  /*1ab30*/  IMAD R195, R228, 0x2, R195 ;  /* 0x00000002e4c37824 */ /* 0x008fe200078e02c3 */
[----:B------:R-:W-:Y:S01]  /*1ab40*/  ISETP.LT.AND P6, PT, R218, UR4, !P0 ;  /* 0x00000004da007c0c */ /* 0x000fe2000c7c1270 */
[----:B------:R-:W-:-:S02]  /*1ab50*/  ULDC UR4, c[0x0][0x22c] ;  /* 0x00008b0000047ab9 */ /* 0x000fc40000000800 */
[----:B------:R3:W-:Y:S01]  /*1ab60*/  @P5 STG.E.U16 desc[UR38][R164.64], R8 ;  /* 0x00000008a4005986 */ /* 0x0007e2000c101526 */
[----:B------:R-:W4:Y:S01]  /*1ab70*/  LDC R218, c[0x0][0x248] ;  /* 0x00009200ffda7b82 */ /* 0x000f220000000800 */
[----:B-1----:R-:W-:-:S07]  /*1ab80*/  IMAD R77, R236, 0x2, R195 ;  /* 0x00000002ec4d7824 */ /* 0x002fce00078e02c3 */
[----:B------:R-:W1:Y:S01]  /*1ab90*/  LDC R222, c[0x0][0x248] ;  /* 0x00009200ffde7b82 */ /* 0x000e620000000800 */
[----:B---3--:R-:W-:-:S04]  /*1aba0*/  LEA R164, P5, R195, R2, 0x1 ;  /* 0x00000002c3a47211 */ /* 0x008fc800078a08ff */
[----:B------:R-:W-:Y:S01]  /*1abb0*/  LEA.HI.X.SX32 R165, R195, R0, 0x1, P5 ;  /* 0x00000000c3a57211 */ /* 0x000fe200028f0eff */
[----:B0-----:R-:W-:Y:S01]  /*1abc0*/  IMAD R195, R230, 0x2, R77 ;  /* 0x00000002e6c37824 */ /* 0x001fe200078e024d */
[----:B------:R-:W-:-:S03]  /*1abd0*/  LEA R78, P5, R77, R2, 0x1 ;  /* 0x000000024d4e7211 */ /* 0x000fc600078a08ff */
[----:B------:R0:W-:Y:S01]  /*1abe0*/  @P4 STG.E.U16 desc[UR38][R164.64], R9 ;  /* 0x00000009a4004986 */ /* 0x0001e2000c101526 */
[----:B------:R-:W-:Y:S02]  /*1abf0*/  LEA.HI.X.SX32 R79, R77, R0, 0x1, P5 ;  /* 0x000000004d4f7211 */ /* 0x000fe400028f0eff */
[----:B------:R-:W-:Y:S01]  /*1ac00*/  ISETP.LT.AND P5, PT, R217, UR4, !P0 ;  /* 0x00000004d9007c0c */ /* 0x000fe2000c7a1270 */
[----:B------:R-:W-:Y:S02]  /*1ac10*/  ULDC UR4, c[0x0][0x22c] ;  /* 0x00008b0000047ab9 */ /* 0x000fe40000000800 */
[----:B------:R3:W-:Y:S01]  /*1ac20*/  @P3 STG.E.U16 desc[UR38][R78.64], R10 ;  /* 0x0000000a4e003986 */ /* 0x0007e2000c101526 */
[----:B------:R-:W-:Y:S01]  /*1ac30*/  ISETP.LT.AND P3, PT, R216, UR4, !P0 ;  /* 0x00000004d8007c0c */ /* 0x000fe2000c761270 */
[----:B------:R-:W-:Y:S01]  /*1ac40*/  ULDC UR4, c[0x0][0x22c] ;  /* 0x00008b0000047ab9 */ /* 0x000fe20000000800 */
[----:B------:R-:W1:Y:S01]  /*1ac50*/  LDC R216, c[0x0][0x248] ;  /* 0x00009200ffd87b82 */ /* 0x000e620000000800 */
[----:B0-----:R-:W-:-:S04]  /*1ac60*/  LEA R164, P4, R195, R2, 0x1 ;  /* 0x00000002c3a47211 */ /* 0x001fc800078808ff */
[----:B------:R-:W-:Y:S01]  /*1ac70*/  LEA.HI.X.SX32 R165, R195, R0, 0x1, P4 ;  /* 0x00000000c3a57211 */ /* 0x000fe200020f0eff */
[----:B--2---:R-:W-:Y:S01]  /*1ac80*/  IMAD R195, R220, 0x2, R195 ;  /* 0x00000002dcc37824 */ /* 0x004fe200078e02c3 */
[----:B---3--:R-:W-:Y:S01]  /*1ac90*/  PRMT R10, R9, 0x7632, R10 ;  /* 0x00007632090a7816 */ /* 0x008fe2000000000a */
[----:B------:R-:W0:Y:S01]  /*1aca0*/  LDC R220, c[0x0][0x248] ;  /* 0x00009200ffdc7b82 */ /* 0x000e220000000800 */
[----:B------:R-:W-:Y:S01]  /*1acb0*/  ISETP.LT.AND P4, PT, R234, UR5, !P0 ;  /* 0x00000005ea007c0c */ /* 0x000fe2000c781270 */
[----:B----4-:R-:W-:Y:S01]  /*1acc0*/  IMAD R77, R218, 0x2, R195 ;  /* 0x00000002da4d7824 */ /* 0x010fe200078e02c3 */
[----:B------:R2:W-:Y:S01]  /*1acd0*/  @P2 STG.E.U16 desc[UR38][R164.64], R11 ;  /* 0x0000000ba4002986 */ /* 0x0005e2000c101526 */
[----:B------:R-:W-:-:S04]  /*1ace0*/  ULDC UR5, c[0x0][0x22c] ;  /* 0x00008b0000057ab9 */ /* 0x000fc80000000800 */
[----:B------:R-:W3:Y:S01]  /*1acf0*/  LDC R218, c[0x0][0x248] ;  /* 0x00009200ffda7b82 */ /* 0x000ee20000000800 */
[----:B--2---:R-:W-:-:S07]  /*1ad00*/  PRMT R165, R8, 0x7632, R165 ;  /* 0x0000763208a57816 */ /* 0x004fce00000000a5 */
[----:B------:R-:W2:Y:S01]  /*1ad10*/  LDC R164, c[0x0][0x248] ;  /* 0x00009200ffa47b82 */ /* 0x000ea20000000800 */
[C---:B------:R-:W-:Y:S02]  /*1ad20*/  LEA R8, P2, R195.reuse, R2, 0x1 ;  /* 0x00000002c3087211 */ /* 0x040fe400078408ff */
[----:B------:R-:W-:Y:S02]  /*1ad30*/  PRMT R11, R10, 0x7632, R11 ;  /* 0x000076320a0b7816 */ /* 0x000fe4000000000b */
[----:B------:R-:W-:Y:S01]  /*1ad40*/  LEA.HI.X.SX32 R9, R195, R0, 0x1, P2 ;  /* 0x00000000c3097211 */ /* 0x000fe200010f0eff */
[----:B-1----:R-:W-:Y:S01]  /*1ad50*/  IMAD R195, R222, 0x2, R77 ;  /* 0x00000002dec37824 */ /* 0x002fe200078e024d */
        /* <DEDUP_REMOVED lines=8> */
[----:B-1----:R-:W-:Y:S02]  /*1ade0*/  LEA R8, P6, R195, R2, 0x1 ;  /* 0x00000002c3087211 */ /* 0x002fe400078c08ff */
[----:B------:R-:W-:-:S02]  /*1adf0*/  PRMT R165, R11, 0x7632, R165 ;  /* 0x000076320ba57816 */ /* 0x000fc400000000a5 */
[----:B------:R-:W-:Y:S01]  /*1ae00*/  LEA.HI.X.SX32 R9, R195, R0, 0x1, P6 ;  /* 0x00000000c3097211 */ /* 0x000fe200030f0eff */
[----:B------:R-:W-:Y:S01]  /*1ae10*/  IMAD R195, R216, 0x2, R195 ;  /* 0x00000002d8c37824 */ /* 0x000fe200078e02c3 */
[----:B----4-:R-:W1:Y:S03]  /*1ae20*/  LDC R78, c[0x0][0x248] ;  /* 0x00009200ff4e7b82 */ /* 0x010e660000000800 */
[----:B------:R4:W-:Y:S01]  /*1ae30*/  @P3 STG.E.U16 desc[UR38][R8.64], R11 ;  /* 0x0000000b08003986 */ /* 0x0009e2000c101526 */
[----:B---3--:R-:W-:Y:S01]  /*1ae40*/  IMAD R77, R218, 0x2, R195 ;  /* 0x00000002da4d7824 */ /* 0x008fe200078e02c3 */
[----:B------:R-:W-:Y:S01]  /*1ae50*/  ISETP.LT.AND P3, PT, R229, UR4, !P0 ;  /* 0x00000004e5007c0c */ /* 0x000fe2000c761270 */
[----:B------:R-:W-:Y:S02]  /*1ae60*/  ULDC UR4, c[0x0][0x22c] ;  /* 0x00008b0000047ab9 */ /* 0x000fe40000000800 */
[----:B------:R-:W3:Y:S01]  /*1ae70*/  LDC R216, c[0x0][0x248] ;  /* 0x00009200ffd87b82 */ /* 0x000ee20000000800 */
[----:B0-----:R-:W-:Y:S01]  /*1ae80*/  IMAD R79, R220, 0x2, R77 ;  /* 0x00000002dc4f7824 */ /* 0x001fe200078e024d */
[----:B----4-:R-:W-:-:S06]  /*1ae90*/  LEA R8, P6, R195, R2, 0x1 ;  /* 0x00000002c3087211 */ /* 0x010fcc00078c08ff */
[----:B------:R-:W0:Y:S01]  /*1aea0*/  LDC R218, c[0x0][0x248] ;  /* 0x00009200ffda7b82 */ /* 0x000e220000000800 */
[----:B------:R-:W-:Y:S02]  /*1aeb0*/  LEA.HI.X.SX32 R9, R195, R0, 0x1, P6 ;  /* 0x00000000c3097211 */ /* 0x000fe400030f0eff */
        /* <DEDUP_REMOVED lines=8> */
[----:B----4-:R-:W-:-:S04]  /*1af40*/  LEA R8, P6, R79, R2, 0x1 ;  /* 0x000000024f087211 */ /* 0x010fc800078c08ff */
[----:B------:R-:W-:Y:S01]  /*1af50*/  LEA.HI.X.SX32 R9, R79, R0, 0x1, P6 ;  /* 0x000000004f097211 */ /* 0x000fe200030f0eff */
[----:B--2---:R-:W-:Y:S02]  /*1af60*/  IMAD R79, R164, 0x2, R79 ;  /* 0x00000002a44f7824 */ /* 0x004fe400078e024f */
[----:B------:R-:W2:Y:S02]  /*1af70*/  LDC R164, c[0x0][0x248] ;  /* 0x00009200ffa47b82 */ /* 0x000ea40000000800 */
[----:B-1----:R-:W-:Y:S01]  /*1af80*/  IMAD R77, R78, 0x2, R79 ;  /* 0x000000024e4d7824 */ /* 0x002fe200078e024f */
[C---:B------:R-:W-:Y:S01]  /*1af90*/  LEA R10, P6, R79.reuse, R2, 0x1 ;  /* 0x000000024f0a7211 */ /* 0x040fe200078c08ff */
[----:B------:R1:W-:Y:S01]  /*1afa0*/  @P5 STG.E.U16 desc[UR38][R8.64], R5 ;  /* 0x0000000508005986 */ /* 0x0003e2000c101526 */
[----:B------:R-:W-:Y:S01]  /*1afb0*/  ISETP.LT.AND P5, PT, R224, UR4, !P0 ;  /* 0x00000004e0007c0c */ /* 0x000fe2000c7a1270 */
[----:B------:R-:W-:Y:S01]  /*1afc0*/  ULDC UR4, c[0x0][0x22c] ;  /* 0x00008b0000047ab9 */ /* 0x000fe20000000800 */
[----:B------:R-:W-:Y:S01]  /*1afd0*/  LEA.HI.X.SX32 R11, R79, R0, 0x1, P6 ;  /* 0x000000004f0b7211 */ /* 0x000fe200030f0eff */
[----:B------:R-:W4:Y:S01]  /*1afe0*/  LDC R78, c[0x0][0x248] ;  /* 0x00009200ff4e7b82 */ /* 0x000f220000000800 */
[----:B---3--:R-:W-:-:S03]  /*1aff0*/  IMAD R79, R216, 0x2, R77 ;  /* 0x00000002d84f7824 */ /* 0x008fc600078e024d */
[----:B------:R3:W-:Y:S01]  /*1b000*/  @P3 STG.E.U16 desc[UR38][R10.64], R6 ;  /* 0x000000060a003986 */ /* 0x0007e2000c101526 */
[----:B------:R-:W-:Y:S01]  /*1b010*/  ISETP.LT.AND P3, PT, R223, UR4, !P0 ;  /* 0x00000004df007c0c */ /* 0x000fe2000c761270 */
[----:B------:R-:W-:Y:S01]  /*1b020*/  ULDC UR4, c[0x0][0x22c] ;  /* 0x00008b0000047ab9 */ /* 0x000fe20000000800 */
[C---:B-1----:R-:W-:Y:S01]  /*1b030*/  LEA R8, P6, R77.reuse, R2, 0x1 ;  /* 0x000000024d087211 */ /* 0x042fe200078c08ff */
[----:B------:R-:W1:Y:S01]  /*1b040*/  LDC R216, c[0x0][0x248] ;  /* 0x00009200ffd87b82 */ /* 0x000e620000000800 */
[----:B------:R-:W-:Y:S02]  /*1b050*/  PRMT R5, R4, 0x7632, R5 ;  /* 0x0000763204057816 */ /* 0x000fe40000000005 */
[----:B------:R-:W-:Y:S01]  /*1b060*/  LEA.HI.X.SX32 R9, R77, R0, 0x1, P6 ;  /* 0x000000004d097211 */ /* 0x000fe200030f0eff */
[----:B0-----:R-:W-:Y:S01]  /*1b070*/  IMAD R77, R218, 0x2, R79 ;  /* 0x00000002da4d7824 */ /* 0x001fe200078e024f */
[----:B---3--:R-:W-:-:S03]  /*1b080*/  LEA R10, P6, R79, R2, 0x1 ;  /* 0x000000024f0a7211 */ /* 0x008fc600078c08ff */
[----:B------:R0:W-:Y:S01]  /*1b090*/  @P4 STG.E.U16 desc[UR38][R8.64], R7 ;  /* 0x0000000708004986 */ /* 0x0001e2000c101526 */
[----:B------:R-:W3:Y:S01]  /*1b0a0*/  LDC R218, c[0x0][0x248] ;  /* 0x00009200ffda7b82 */ /* 0x000ee20000000800 */
[----:B------:R-:W-:Y:S02]  /*1b0b0*/  PRMT R6, R5, 0x7632, R6 ;  /* 0x0000763205067816 */ /* 0x000fe40000000006 */
[----:B------:R-:W-:Y:S02]  /*1b0c0*/  LEA.HI.X.SX32 R11, R79, R0, 0x1, P6 ;  /* 0x000000004f0b7211 */ /* 0x000fe400030f0eff */
[----:B------:R-:W-:Y:S01]  /*1b0d0*/  ISETP.LT.AND P4, PT, R221, UR4, !P0 ;  /* 0x00000004dd007c0c */ /* 0x000fe2000c781270 */
[----:B------:R-:W-:Y:S02]  /*1b0e0*/  ULDC UR4, c[0x0][0x22c] ;  /* 0x00008b0000047ab9 */ /* 0x000fe40000000800 */
[----:B------:R2:W-:Y:S01]  /*1b0f0*/  @P2 STG.E.U16 desc[UR38][R10.64], R5 ;  /* 0x000000050a002986 */ /* 0x0005e2000c101526 */
[----:B------:R-:W-:Y:S01]  /*1b100*/  ISETP.LT.AND P2, PT, R219, UR4, !P0 ;  /* 0x00000004db007c0c */ /* 0x000fe2000c741270 */
[----:B------:R-:W-:Y:S01]  /*1b110*/  ULDC UR4, c[0x0][0x22c] ;  /* 0x00008b0000047ab9 */ /* 0x000fe20000000800 */
[----:B0-----:R-:W-:-:S02]  /*1b120*/  LEA R8, P6, R77, R2, 0x1 ;  /* 0x000000024d087211 */ /* 0x001fc400078c08ff */
[----:B------:R-:W-:Y:S02]  /*1b130*/  PRMT R7, R6, 0x7632, R7 ;  /* 0x0000763206077816 */ /* 0x000fe40000000007 */
[----:B------:R-:W-:Y:S01]  /*1b140*/  LEA.HI.X.SX32 R9, R77, R0, 0x1, P6 ;  /* 0x000000004d097211 */ /* 0x000fe200030f0eff */
[----:B----4-:R-:W-:Y:S02]  /*1b150*/  IMAD R77, R78, 0x2, R77 ;  /* 0x000000024e4d7824 */ /* 0x010fe400078e024d */
[----:B------:R-:W0:Y:S02]  /*1b160*/  LDC R78, c[0x0][0x248] ;  /* 0x00009200ff4e7b82 */ /* 0x000e240000000800 */
[----:B--2---:R-:W-:Y:S01]  /*1b170*/  IMAD R79, R164, 0x2, R77 ;  /* 0x00000002a44f7824 */ /* 0x004fe200078e024d */
[----:B------:R2:W-:Y:S01]  /*1b180*/  @P5 STG.E.U16 desc[UR38][R8.64], R6 ;  /* 0x0000000608005986 */ /* 0x0005e2000c101526 */
[----:B------:R-:W-:-:S04]  /*1b190*/  LEA R4, P5, R77, R2, 0x1 ;  /* 0x000000024d047211 */ /* 0x000fc800078a08ff */
[----:B------:R-:W4:Y:S01]  /*1b1a0*/  LDC R10, c[0x0][0x248] ;  /* 0x00009200ff0a7b82 */ /* 0x000f220000000800 */
[----:B------:R-:W-:Y:S02]  /*1b1b0*/  LEA.HI.X.SX32 R5, R77, R0, 0x1, P5 ;  /* 0x000000004d057211 */ /* 0x000fe400028f0eff */
[----:B------:R-:W-:Y:S02]  /*1b1c0*/  PRMT R77, R7, 0x7632, R77 ;  /* 0x00007632074d7816 */ /* 0x000fe4000000004d */
[----:B------:R-:W-:Y:S01]  /*1b1d0*/  ISETP.LT.AND P5, PT, R215, UR4, !P0 ;  /* 0x00000004d7007c0c */ /* 0x000fe2000c7a1270 */
[----:B------:R3:W-:Y:S01]  /*1b1e0*/  @P3 STG.E.U16 desc[UR38][R4.64], R7 ;  /* 0x0000000704003986 */ /* 0x0007e2000c101526 */
[C---:B--2---:R-:W-:Y:S01]  /*1b1f0*/  LEA R8, P6, R79.reuse, R2, 0x1 ;  /* 0x000000024f087211 */ /* 0x044fe200078c08ff */
[----:B------:R-:W2:Y:S01]  /*1b200*/  LDC R164, c[0x0][0x248] ;  /* 0x00009200ffa47b82 */ /* 0x000ea20000000800 */
[----:B------:R-:W-:Y:S02]  /*1b210*/  ULDC UR4, c[0x0][0x22c] ;  /* 0x00008b0000047ab9 */ /* 0x000fe40000000800 */
[----:B------:R-:W-:Y:S01]  /*1b220*/  LEA.HI.X.SX32 R9, R79, R0, 0x1, P6 ;  /* 0x000000004f097211 */ /* 0x000fe200030f0eff */
[----:B-1----:R-:W-:-:S04]  /*1b230*/  IMAD R79, R216, 0x2, R79 ;  /* 0x00000002d84f7824 */ /* 0x002fc800078e024f */
[----:B---3--:R-:W-:Y:S01]  /*1b240*/  IMAD R11, R218, 0x2, R79 ;  /* 0x00000002da0b7824 */ /* 0x008fe200078e024f */
[----:B------:R1:W-:Y:S01]  /*1b250*/  @P4 STG.E.U16 desc[UR38][R8.64], R77 ;  /* 0x0000004d08004986 */ /* 0x0003e2000c101526 */
[-C--:B------:R-:W-:Y:S02]  /*1b260*/  LEA R4, P3, R79, R2.reuse, 0x1 ;  /* 0x000000024f047211 */ /* 0x080fe400078608ff */
[----:B------:R-:W-:Y:S01]  /*1b270*/  ISETP.LT.AND P4, PT, R211, UR4, !P0 ;  /* 0x00000004d3007c0c */ /* 0x000fe2000c781270 */
[----:B------:R-:W-:Y:S01]  /*1b280*/  ULDC UR4, c[0x0][0x22c] ;  /* 0x00008b0000047ab9 */ /* 0x000fe20000000800 */
[----:B------:R-:W-:Y:S02]  /*1b290*/  LEA R6, P6, R11, R2, 0x1 ;  /* 0x000000020b067211 */ /* 0x000fe400078c08ff */
[-C--:B------:R-:W-:Y:S02]  /*1b2a0*/  LEA.HI.X.SX32 R5, R79, R0.reuse, 0x1, P3 ;  /* 0x000000004f057211 */ /* 0x080fe400018f0eff */
[----:B------:R-:W-:Y:S01]  /*1b2b0*/  LEA.HI.X.SX32 R7, R11, R0, 0x1, P6 ;  /* 0x000000000b077211 */ /* 0x000fe200030f0eff */
[----:B----4-:R-:W-:Y:S01]  /*1b2c0*/  IMAD R11, R10, 0x2, R11 ;  /* 0x000000020a0b7824 */ /* 0x010fe200078e020b */
[----:B------:R-:W-:Y:S01]  /*1b2d0*/  ISETP.LT.AND P3, PT, R210, UR5, !P0 ;  /* 0x00000005d2007c0c */ /* 0x000fe2000c761270 */
[----:B-1----:R-:W1:Y:S01]  /*1b2e0*/  LDC R8, c[0x0][0x248] ;  /* 0x00009200ff087b82 */ /* 0x002e620000000800 */
[----:B------:R3:W-:Y:S01]  /*1b2f0*/  @P2 STG.E.U16 desc[UR38][R4.64], R68 ;  /* 0x0000004404002986 */ /* 0x0007e2000c101526 */
[----:B0-----:R-:W-:Y:S01]  /*1b300*/  IMAD R9, R78, 0x2, R11 ;  /* 0x000000024e097824 */ /* 0x001fe200078e020b */
[----:B------:R-:W-:-:S02]  /*1b310*/  ULDC UR5, c[0x0][0x22c] ;  /* 0x00008b0000057ab9 */ /* 0x000fc40000000800 */
[----:B------:R0:W-:Y:S01]  /*1b320*/  @P5 STG.E.U16 desc[UR38][R6.64], R69 ;  /* 0x0000004506005986 */ /* 0x0001e2000c101526 */
[----:B------:R-:W-:Y:S01]  /*1b330*/  ISETP.LT.AND P5, PT, R205, UR4, !P0 ;  /* 0x00000004cd007c0c */ /* 0x000fe2000c7a1270 */
[----:B------:R-:W-:Y:S01]  /*1b340*/  ULDC UR4, c[0x0][0x22c] ;  /* 0x00008b0000047ab9 */ /* 0x000fe20000000800 */
[----:B------:R-:W4:Y:S01]  /*1b350*/  LDC R10, c[0x0][0x248] ;  /* 0x00009200ff0a7b82 */ /* 0x000f220000000800 */
[----:B---3--:R-:W-:Y:S02]  /*1b360*/  LEA R4, P2, R11, R2, 0x1 ;  /* 0x000000020b047211 */ /* 0x008fe400078408ff */
[----:B------:R-:W-:-:S05]  /*1b370*/  PRMT R68, R68, 0x7632, R68 ;  /* 0x0000763244447816 */ /* 0x000fca0000000044 */
[----:B------:R-:W3:Y:S01]  /*1b380*/  LDC R78, c[0x0][0x248] ;  /* 0x00009200ff4e7b82 */ /* 0x000ee20000000800 */
[----:B0-----:R-:W-:Y:S02]  /*1b390*/  LEA R6, P6, R9, R2, 0x1 ;  /* 0x0000000209067211 */ /* 0x001fe400078c08ff */
[-C--:B------:R-:W-:Y:S02]  /*1b3a0*/  LEA.HI.X.SX32 R5, R11, R0.reuse, 0x1, P2 ;  /* 0x000000000b057211 */ /* 0x080fe400010f0eff */
[----:B------:R-:W-:Y:S01]  /*1b3b0*/  LEA.HI.X.SX32 R7, R9, R0, 0x1, P6 ;  /* 0x0000000009077211 */ /* 0x000fe200030f0eff */
[----:B--2---:R-:W-:Y:S01]  /*1b3c0*/  IMAD R9, R164, 0x2, R9 ;  /* 0x00000002a4097824 */ /* 0x004fe200078e0209 */
[----:B------:R-:W-:Y:S01]  /*1b3d0*/  ISETP.LT.AND P2, PT, R206, UR5, !P0 ;  /* 0x00000005ce007c0c */ /* 0x000fe2000c741270 */
[----:B------:R-:W0:Y:S01]  /*1b3e0*/  LDC R164, c[0x0][0x248] ;  /* 0x00009200ffa47b82 */ /* 0x000e220000000800 */
[----:B------:R2:W-:Y:S01]  /*1b3f0*/  @P4 STG.E.U16 desc[UR38][R4.64], R70 ;  /* 0x0000004604004986 */ /* 0x0005e2000c101526 */
[----:B-1----:R-:W-:Y:S01]  /*1b400*/  IMAD R11, R8, 0x2, R9 ;  /* 0x00000002080b7824 */ /* 0x002fe200078e0209 */
[----:B------:R-:W-:Y:S01]  /*1b410*/  PRMT R69, R69, 0x7632, R69 ;  /* 0x0000763245457816 */ /* 0x000fe20000000045 */
[----:B------:R-:W-:Y:S01]  /*1b420*/  ULDC UR5, c[0x0][0x22c] ;  /* 0x00008b0000057ab9 */ /* 0x000fe20000000800 */
[----:B------:R1:W-:Y:S01]  /*1b430*/  @P3 STG.E.U16 desc[UR38][R6.64], R71 ;  /* 0x0000004706003986 */ /* 0x0003e2000c101526 */
[----:B------:R-:W-:Y:S01]  /*1b440*/  ISETP.LT.AND P6, PT, R207, UR4, !P0 ;  /* 0x00000004cf007c0c */ /* 0x000fe2000c7c1270 */
[----:B------:R-:W-:Y:S01]  /*1b450*/  ULDC UR4, c[0x0][0x22c] ;  /* 0x00008b0000047ab9 */ /* 0x000fe20000000800 */
[----:B------:R-:W0:Y:S01]  /*1b460*/  LDC R8, c[0x0][0x248] ;  /* 0x00009200ff087b82 */ /* 0x000e220000000800 */
[----:B--2---:R-:W-:-:S02]  /*1b470*/  LEA R4, P3, R9, R2, 0x1 ;  /* 0x0000000209047211 */ /* 0x004fc400078608ff */
[----:B------:R-:W-:Y:S02]  /*1b480*/  PRMT R70, R70, 0x7632, R70 ;  /* 0x0000763246467816 */ /* 0x000fe40000000046 */
[----:B-1----:R-:W-:Y:S02]  /*1b490*/  LEA R6, P4, R11, R2, 0x1 ;  /* 0x000000020b067211 */ /* 0x002fe400078808ff */
[-C--:B------:R-:W-:Y:S01]  /*1b4a0*/  LEA.HI.X.SX32 R5, R9, R0.reuse, 0x1, P3 ;  /* 0x0000000009057211 */ /* 0x080fe200018f0eff */
[----:B----4-:R-:W-:Y:S01]  /*1b4b0*/  IMAD R9, R10, 0x2, R11 ;  /* 0x000000020a097824 */ /* 0x010fe200078e020b */
[----:B------:R-:W-:Y:S01]  /*1b4c0*/  LEA.HI.X.SX32 R7, R11, R0, 0x1, P4 ;  /* 0x000000000b077211 */ /* 0x000fe200020f0eff */
[----:B------:R-:W1:Y:S01]  /*1b4d0*/  LDC R10, c[0x0][0x248] ;  /* 0x00009200ff0a7b82 */ /* 0x000e620000000800 */
[----:B------:R-:W-:Y:S01]  /*1b4e0*/  ISETP.LT.AND P3, PT, R204, UR4, !P0 ;  /* 0x00000004cc007c0c */ /* 0x000fe2000c761270 */
[----:B------:R2:W-:Y:S01]  /*1b4f0*/  @P5 STG.E.U16 desc[UR38][R4.64], R68 ;  /* 0x0000004404005986 */ /* 0x0005e2000c101526 */
[----:B---3--:R-:W-:Y:S01]  /*1b500*/  IMAD R11, R78, 0x2, R9 ;  /* 0x000000024e0b7824 */ /* 0x008fe200078e0209 */
[----:B------:R-:W-:Y:S01]  /*1b510*/  ULDC UR4, c[0x0][0x22c] ;  /* 0x00008b0000047ab9 */ /* 0x000fe20000000800 */
[----:B------:R-:W-:Y:S01]  /*1b520*/  PRMT R71, R71, 0x7632, R71 ;  /* 0x0000763247477816 */ /* 0x000fe20000000047 */
[----:B------:R3:W-:Y:S01]  /*1b530*/  @P2 STG.E.U16 desc[UR38][R6.64], R69 ;  /* 0x0000004506002986 */ /* 0x0007e2000c101526 */
[----:B------:R-:W-:Y:S01]  /*1b540*/  ISETP.LT.AND P5, PT, R202, UR4, !P0 ;  /* 0x00000004ca007c0c */ /* 0x000fe2000c7a1270 */
[----:B------:R-:W-:-:S02]  /*1b550*/  ULDC UR4, c[0x0][0x22c] ;  /* 0x00008b0000047ab9 */ /* 0x000fc40000000800 */
[----:B------:R-:W-:Y:S01]  /*1b560*/  ISETP.LT.AND P4, PT, R203, UR4, !P0 ;  /* 0x00000004cb007c0c */ /* 0x000fe2000c781270 */
[----:B------:R-:W-:Y:S01]  /*1b570*/  ULDC UR4, c[0x0][0x22c] ;  /* 0x00008b0000047ab9 */ /* 0x000fe20000000800 */
[C---:B--2---:R-:W-:Y:S01]  /*1b580*/  LEA R4, P2, R9.reuse, R2, 0x1 ;  /* 0x0000000209047211 */ /* 0x044fe200078408ff */
[----:B------:R-:W2:Y:S03]  /*1b590*/  LDC R68, c[0x0][0x248] ;  /* 0x00009200ff447b82 */ /* 0x000ea60000000800 */
[----:B------:R-:W-:Y:S01]  /*1b5a0*/  LEA.HI.X.SX32 R5, R9, R0, 0x1, P2 ;  /* 0x0000000009057211 */ /* 0x000fe200010f0eff */
[----:B0-----:R-:W-:Y:S01]  /*1b5b0*/  IMAD R9, R164, 0x2, R11 ;  /* 0x00000002a4097824 */ /* 0x001fe200078e020b */
[----:B---3--:R-:W-:-:S03]  /*1b5c0*/  LEA R6, P2, R11, R2, 0x1 ;  /* 0x000000020b067211 */ /* 0x008fc600078408ff */
[----:B------:R0:W-:Y:S01]  /*1b5d0*/  @P6 STG.E.U16 desc[UR38][R4.64], R70 ;  /* 0x0000004604006986 */ /* 0x0001e2000c101526 */
[----:B------:R-:W-:Y:S02]  /*1b5e0*/  LEA.HI.X.SX32 R7, R11, R0, 0x1, P2 ;  /* 0x000000000b077211 */ /* 0x000fe400010f0eff */
[----:B------:R-:W-:Y:S01]  /*1b5f0*/  ISETP.LT.AND P2, PT, R196, UR4, !P0 ;  /* 0x00000004c4007c0c */ /* 0x000fe2000c741270 */
[----:B------:R-:W-:Y:S02]  /*1b600*/  ULDC UR4, c[0x0][0x22c] ;  /* 0x00008b0000047ab9 */ /* 0x000fe40000000800 */
[----:B------:R3:W-:Y:S01]  /*1b610*/  @P3 STG.E.U16 desc[UR38][R6.64], R71 ;  /* 0x0000004706003986 */ /* 0x0007e2000c101526 */
[----:B------:R-:W-:Y:S01]  /*1b620*/  ISETP.LT.AND P3, PT, R197, UR4, !P0 ;  /* 0x00000004c5007c0c */ /* 0x000fe2000c761270 */
[----:B------:R-:W-:Y:S01]  /*1b630*/  ULDC UR4, c[0x0][0x22c] ;  /* 0x00008b0000047ab9 */ /* 0x000fe20000000800 */
[C---:B0-----:R-:W-:Y:S01]  /*1b640*/  LEA R4, P6, R9.reuse, R2, 0x1 ;  /* 0x0000000209047211 */ /* 0x041fe200078c08ff */
[----:B------:R-:W0:Y:S03]  /*1b650*/  LDC R70, c[0x0][0x248] ;  /* 0x00009200ff467b82 */ /* 0x000e260000000800 */
[----:B------:R-:W-:Y:S01]  /*1b660*/  LEA.HI.X.SX32 R5, R9, R0, 0x1, P6 ;  /* 0x0000000009057211 */ /* 0x000fe200030f0eff */
[----:B------:R-:W-:Y:S01]  /*1b670*/  IMAD R9, R8, 0x2, R9 ;  /* 0x0000000208097824 */ /* 0x000fe200078e0209 */
[----:B------:R-:W-:Y:S01]  /*1b680*/  ISETP.LT.AND P6, PT, R194, UR4, !P0 ;  /* 0x00000004c2007c0c */ /* 0x000fe2000c7c1270 */
[----:B------:R-:W-:-:S02]  /*1b690*/  ULDC UR4, c[0x0][0x22c] ;  /* 0x00008b0000047ab9 */ /* 0x000fc40000000800 */
[----:B------:R-:W4:Y:S01]  /*1b6a0*/  LDC R8, c[0x0][0x248] ;  /* 0x00009200ff087b82 */ /* 0x000f220000000800 */
[----:B------:R2:W-:Y:S01]  /*1b6b0*/  @P5 STG.E.U16 desc[UR38][R4.64], R20 ;  /* 0x0000001404005986 */ /* 0x0005e2000c101526 */
[----:B---3--:R-:W-:Y:S01]  /*1b6c0*/  LEA R6, P5, R9, R2, 0x1 ;  /* 0x0000000209067211 */ /* 0x008fe200078a08ff */
[----:B-1----:R-:W-:-:S03]  /*1b6d0*/  IMAD R11, R10, 0x2, R9 ;  /* 0x000000020a0b7824 */ /* 0x002fc600078e0209 */
[----:B------:R-:W-:Y:S01]  /*1b6e0*/  LEA.HI.X.SX32 R7, R9, R0, 0x1, P5 ;  /* 0x0000000009077211 */ /* 0x000fe200028f0eff */
[----:B--2---:R-:W-:Y:S01]  /*1b6f0*/  IMAD R9, R68, 0x2, R11 ;  /* 0x0000000244097824 */ /* 0x004fe200078e020b */
[----:B------:R-:W1:Y:S03]  /*1b700*/  LDC R10, c[0x0][0x248] ;  /* 0x00009200ff0a7b82 */ /* 0x000e660000000800 */
[----:B------:R2:W-:Y:S01]  /*1b710*/  @P4 STG.E.U16 desc[UR38][R6.64], R21 ;  /* 0x0000001506004986 */ /* 0x0005e2000c101526 */
[----:B------:R-:W-:-:S04]  /*1b720*/  LEA R4, P5, R11, R2, 0x1 ;  /* 0x000000020b047211 */ /* 0x000fc800078a08ff */
[----:B------:R-:W-:Y:S02]  /*1b730*/  LEA.HI.X.SX32 R5, R11, R0, 0x1, P5 ;  /* 0x000000000b057211 */ /* 0x000fe400028f0eff */
[----:B------:R-:W-:Y:S01]  /*1b740*/  ISETP.LT.AND P5, PT, R192, UR4, !P0 ;  /* 0x00000004c0007c0c */ /* 0x000fe2000c7a1270 */
[----:B------:R-:W-:Y:S02]  /*1b750*/  ULDC UR4, c[0x0][0x22c] ;  /* 0x00008b0000047ab9 */ /* 0x000fe40000000800 */
[----:B------:R3:W-:Y:S01]  /*1b760*/  @P2 STG.E.U16 desc[UR38][R4.64], R22 ;  /* 0x0000001604002986 */ /* 0x0007e2000c101526 */
[C---:B--2---:R-:W-:Y:S02]  /*1b770*/  LEA R6, P4, R9.reuse, R2, 0x1 ;  /* 0x0000000209067211 */ /* 0x044fe400078808ff */
[----:B------:R-:W-:Y:S02]  /*1b780*/  PRMT R21, R20, 0x7632, R21 ;  /* 0x0000763214157816 */ /* 0x000fe40000000015 */
[----:B------:R-:W-:Y:S01]  /*1b790*/  LEA.HI.X.SX32 R7, R9, R0, 0x1, P4 ;  /* 0x0000000009077211 */ /* 0x000fe200020f0eff */
[----:B----4-:R-:W-:Y:S01]  /*1b7a0*/  IMAD R9, R8, 0x2, R9 ;  /* 0x0000000208097824 */ /* 0x010fe200078e0209 */
[----:B------:R-:W2:Y:S01]  /*1b7b0*/  LDC R20, c[0x0][0x248] ;  /* 0x00009200ff147b82 */ /* 0x000ea20000000800 */
[----:B------:R-:W-:Y:S01]  /*1b7c0*/  ISETP.LT.AND P2, PT, R190, UR4, !P0 ;  /* 0x00000004be007c0c */ /* 0x000fe2000c741270 */
[----:B------:R-:W-:Y:S01]  /*1b7d0*/  ULDC UR4, c[0x0][0x22c] ;  /* 0x00008b0000047ab9 */ /* 0x000fe20000000800 */
[----:B------:R4:W-:Y:S01]  /*1b7e0*/  @P3 STG.E.U16 desc[UR38][R6.64], R23 ;  /* 0x0000001706003986 */ /* 0x0009e2000c101526 */
[----:B-1----:R-:W-:Y:S01]  /*1b7f0*/  IMAD R11, R10, 0x2, R9 ;  /* 0x000000020a0b7824 */ /* 0x002fe200078e0209 */
[----:B---3--:R-:W-:-:S02]  /*1b800*/  LEA R4, P3, R9, R2, 0x1 ;  /* 0x0000000209047211 */ /* 0x008fc400078608ff */
[----:B------:R-:W-:Y:S01]  /*1b810*/  PRMT R22, R21, 0x7632, R22 ;  /* 0x0000763215167816 */ /* 0x000fe20000000016 */
[----:B------:R-:W1:Y:S01]  /*1b820*/  LDC R8, c[0x0][0x248] ;  /* 0x00009200ff087b82 */ /* 0x000e620000000800 */
[----:B------:R-:W-:Y:S01]  /*1b830*/  LEA.HI.X.SX32 R5, R9, R0, 0x1, P3 ;  /* 0x0000000009057211 */ /* 0x000fe200018f0eff */
[----:B0-----:R-:W-:Y:S01]  /*1b840*/  IMAD R9, R70, 0x2, R11 ;  /* 0x0000000246097824 */ /* 0x001fe200078e020b */
[----:B------:R-:W-:Y:S01]  /*1b850*/  ISETP.LT.AND P4, PT, R189, UR5, !P0 ;  /* 0x00000005bd007c0c */ /* 0x000fe2000c781270 */
[----:B------:R-:W-:Y:S02]  /*1b860*/  ULDC UR5, c[0x0][0x22c] ;  /* 0x00008b0000057ab9 */ /* 0x000fe40000000800 */
[----:B------:R0:W-:Y:S01]  /*1b870*/  @P6 STG.E.U16 desc[UR38][R4.64], R21 ;  /* 0x0000001504006986 */ /* 0x0001e2000c101526 */
[----:B----4-:R-:W-:Y:S01]  /*1b880*/  LEA R6, P3, R11, R2, 0x1 ;  /* 0x000000020b067211 */ /* 0x010fe200078608ff */
[----:B------:R-:W3:Y:S01]  /*1b890*/  LDC R10, c[0x0][0x248] ;  /* 0x00009200ff0a7b82 */ /* 0x000ee20000000800 */
[----:B------:R-:W-:-:S02]  /*1b8a0*/  PRMT R23, R23, 0x7632, R23 ;  /* 0x0000763217177816 */ /* 0x000fc40000000017 */
[----:B------:R-:W-:Y:S02]  /*1b8b0*/  LEA.HI.X.SX32 R7, R11, R0, 0x1, P3 ;  /* 0x000000000b077211 */ /* 0x000fe400018f0eff */
[----:B------:R-:W-:Y:S02]  /*1b8c0*/  PRMT R11, R22, 0x7632, R11 ;  /* 0x00007632160b7816 */ /* 0x000fe4000000000b */
[----:B------:R-:W-:Y:S01]  /*1b8d0*/  ISETP.LT.AND P3, PT, R186, UR4, !P0 ;  /* 0x00000004ba007c0c */ /* 0x000fe2000c761270 */
[----:B------:R3:W-:Y:S01]  /*1b8e0*/  @P5 STG.E.U16 desc[UR38][R6.64], R22 ;  /* 0x0000001606005986 */ /* 0x0007e2000c101526 */
[----:B------:R-:W-:Y:S01]  /*1b8f0*/  ULDC UR4, c[0x0][0x22c] ;  /* 0x00008b0000047ab9 */ /* 0x000fe20000000800 */
[C---:B0-----:R-:W-:Y:S02]  /*1b900*/  LEA R4, P6, R9.reuse, R2, 0x1 ;  /* 0x0000000209047211 */ /* 0x041fe400078c08ff */
[----:B------:R-:W-:Y:S01]  /*1b910*/  ISETP.LT.AND P5, PT, R184, UR4, !P0 ;  /* 0x00000004b8007c0c */ /* 0x000fe2000c7a1270 */
[----:B------:R-:W-:Y:S01]  /*1b920*/  ULDC UR4, c[0x0][0x22c] ;  /* 0x00008b0000047ab9 */ /* 0x000fe20000000800 */
[----:B------:R-:W-:Y:S01]  /*1b930*/  LEA.HI.X.SX32 R5, R9, R0, 0x1, P6 ;  /* 0x0000000009057211 */ /* 0x000fe200030f0eff */
[----:B-1----:R-:W-:-:S02]  /*1b940*/  IMAD R9, R8, 0x2, R9 ;  /* 0x0000000208097824 */ /* 0x002fc400078e0209 */
[----:B------:R-:W0:Y:S02]  /*1b950*/  LDC R8, c[0x0][0x248] ;  /* 0x00009200ff087b82 */ /* 0x000e240000000800 */
[----:B------:R1:W-:Y:S01]  /*1b960*/  @P2 STG.E.U16 desc[UR38][R4.64], R11 ;  /* 0x0000000b04002986 */ /* 0x0003e2000c101526 */
[----:B------:R-:W-:Y:S01]  /*1b970*/  ISETP.LT.AND P2, PT, R182, UR4, !P0 ;  /* 0x00000004b6007c0c */ /* 0x000fe2000c741270 */
[----:B------:R-:W-:Y:S01]  /*1b980*/  ULDC UR4, c[0x0][0x22c] ;  /* 0x00008b0000047ab9 */ /* 0x000fe20000000800 */
[----:B---3--:R-:W-:-:S03]  /*1b990*/  IMAD R7, R10, 0x2, R9 ;  /* 0x000000020a077824 */ /* 0x008fc600078e0209 */
[----:B------:R-:W3:Y:S01]  /*1b9a0*/  LDC R22, c[0x0][0x248] ;  /* 0x00009200ff167b82 */ /* 0x000ee20000000800 */
[----:B-1----:R-:W-:-:S07]  /*1b9b0*/  LEA R4, P6, R9, R2, 0x1 ;  /* 0x0000000209047211 */ /* 0x002fce00078c08ff */
[----:B------:R-:W1:Y:S01]  /*1b9c0*/  LDC R10, c[0x0][0x248] ;  /* 0x00009200ff0a7b82 */ /* 0x000e620000000800 */
[----:B------:R-:W-:Y:S01]  /*1b9d0*/  LEA.HI.X.SX32 R5, R9, R0, 0x1, P6 ;  /* 0x0000000009057211 */ /* 0x000fe200030f0eff */
[----:B--2---:R-:W-:Y:S01]  /*1b9e0*/  IMAD R9, R20, 0x2, R7 ;  /* 0x0000000214097824 */ /* 0x004fe200078e0207 */
[----:B------:R-:W-:-:S03]  /*1b9f0*/  LEA R6, P6, R7, R2, 0x1 ;  /* 0x0000000207067211 */ /* 0x000fc600078c08ff */
[----:B------:R2:W-:Y:S01]  /*1ba00*/  @P4 STG.E.U16 desc[UR38][R4.64], R23 ;  /* 0x0000001704004986 */ /* 0x0005e2000c101526 */
[----:B------:R-:W-:Y:S01]  /*1ba10*/  LEA.HI.X.SX32 R7, R7, R0, 0x1, P6 ;  /* 0x0000000007077211 */ /* 0x000fe200030f0eff */
[----:B------:R-:W4:Y:S01]  /*1ba20*/  LDC R20, c[0x0][0x248] ;  /* 0x00009200ff147b82 */ /* 0x000f220000000800 */
[----:B------:R-:W-:Y:S01]  /*1ba30*/  ISETP.LT.AND P4, PT, R177, UR4, !P0 ;  /* 0x00000004b1007c0c */ /* 0x000fe2000c781270 */
[----:B------:R-:W-:Y:S02]  /*1ba40*/  ULDC UR4, c[0x0][0x22c] ;  /* 0x00008b0000047ab9 */ /* 0x000fe40000000800 */
[----:B------:R3:W-:Y:S01]  /*1ba50*/  @P3 STG.E.U16 desc[UR38][R6.64], R16 ;  /* 0x0000001006003986 */ /* 0x0007e2000c101526 */
[----:B------:R-:W-:Y:S01]  /*1ba60*/  ISETP.LT.AND P3, PT, R178, UR4, !P0 ;  /* 0x00000004b2007c0c */ /* 0x000fe2000c761270 */
[----:B------:R-:W-:Y:S01]  /*1ba70*/  ULDC UR4, c[0x0][0x22c] ;  /* 0x00008b0000047ab9 */ /* 0x000fe20000000800 */
[----:B--2---:R-:W-:-:S04]  /*1ba80*/  LEA R4, P6, R9, R2, 0x1 ;  /* 0x0000000209047211 */ /* 0x004fc800078c08ff */
[----:B------:R-:W-:Y:S01]  /*1ba90*/  LEA.HI.X.SX32 R5, R9, R0, 0x1, P6 ;  /* 0x0000000009057211 */ /* 0x000fe200030f0eff */
[----:B0-----:R-:W-:Y:S02]  /*1baa0*/  IMAD R9, R8, 0x2, R9 ;  /* 0x0000000208097824 */ /* 0x001fe400078e0209 */
[----:B------:R-:W0:Y:S02]  /*1bab0*/  LDC R8, c[0x0][0x248] ;  /* 0x00009200ff087b82 */ /* 0x000e240000000800 */
[----:B---3--:R-:W-:Y:S01]  /*1bac0*/  IMAD R11, R22, 0x2, R9 ;  /* 0x00000002160b7824 */ /* 0x008fe200078e0209 */
[C---:B------:R-:W-:Y:S01]  /*1bad0*/  LEA R6, P6, R9.reuse, R2, 0x1 ;  /* 0x0000000209067211 */ /* 0x040fe200078c08ff */
[----:B------:R2:W-:Y:S01]  /*1bae0*/  @P5 STG.E.U16 desc[UR38][R4.64], R17 ;  /* 0x0000001104005986 */ /* 0x0005e2000c101526 */
[----:B------:R-:W-:Y:S01]  /*1baf0*/  ISETP.LT.AND P5, PT, R176, UR4, !P0 ;  /* 0x00000004b0007c0c */ /* 0x000fe2000c7a1270 */
[----:B------:R-:W-:Y:S01]  /*1bb00*/  ULDC UR4, c[0x0][0x22c] ;  /* 0x00008b0000047ab9 */ /* 0x000fe20000000800 */
[----:B------:R-:W-:Y:S01]  /*1bb10*/  LEA.HI.X.SX32 R7, R9, R0, 0x1, P6 ;  /* 0x0000000009077211 */ /* 0x000fe200030f0eff */
[----:B------:R-:W3:Y:S01]  /*1bb20*/  LDC R22, c[0x0][0x248] ;  /* 0x00009200ff167b82 */ /* 0x000ee20000000800 */
[----:B-1----:R-:W-:-:S03]  /*1bb30*/  IMAD R9, R10, 0x2, R11 ;  /* 0x000000020a097824 */ /* 0x002fc600078e020b */
[----:B------:R1:W-:Y:S01]  /*1bb40*/  @P2 STG.E.U16 desc[UR38][R6.64], R18 ;  /* 0x0000001206002986 */ /* 0x0003e2000c101526 */
[----:B------:R-:W-:Y:S01]  /*1bb50*/  ISETP.LT.AND P2, PT, R174, UR4, !P0 ;  /* 0x00000004ae007c0c */ /* 0x000fe2000c741270 */
[----:B------:R-:W-:Y:S01]  /*1bb60*/  ULDC UR4, c[0x0][0x22c] ;  /* 0x00008b0000047ab9 */ /* 0x000fe20000000800 */
[----:B--2---:R-:W-:Y:S01]  /*1bb70*/  LEA R4, P6, R11, R2, 0x1 ;  /* 0x000000020b047211 */ /* 0x004fe200078c08ff */
[----:B------:R-:W2:Y:S01]  /*1bb80*/  LDC R10, c[0x0][0x248] ;  /* 0x00009200ff0a7b82 */ /* 0x000ea20000000800 */
[----:B------:R-:W-:Y:S02]  /*1bb90*/  PRMT R17, R17, 0x7632, R17 ;  /* 0x0000763211117816 */ /* 0x000fe40000000011 */
[----:B------:R-:W-:Y:S01]  /*1bba0*/  LEA.HI.X.SX32 R5, R11, R0, 0x1, P6 ;  /* 0x000000000b057211 */ /* 0x000fe200030f0eff */
[----:B----4-:R-:W-:Y:S01]  /*1bbb0*/  IMAD R11, R20, 0x2, R9 ;  /* 0x00000002140b7824 */ /* 0x010fe200078e0209 */
[----:B-1----:R-:W-:-:S03]  /*1bbc0*/  LEA R6, P6, R9, R2, 0x1 ;  /* 0x0000000209067211 */ /* 0x002fc600078c08ff */
[----:B------:R1:W-:Y:S01]  /*1bbd0*/  @P4 STG.E.U16 desc[UR38][R4.64], R19 ;  /* 0x0000001304004986 */ /* 0x0003e2000c101526 */
[----:B------:R-:W-:Y:S01]  /*1bbe0*/  ISETP.LT.AND P4, PT, R172, UR4, !P0 ;  /* 0x00000004ac007c0c */ /* 0x000fe2000c781270 */
[----:B------:R-:W-:Y:S01]  /*1bbf0*/  ULDC UR4, c[0x0][0x22c] ;  /* 0x00008b0000047ab9 */ /* 0x000fe20000000800 */
[----:B------:R-:W-:Y:S02]  /*1bc00*/  LEA.HI.X.SX32 R7, R9, R0, 0x1, P6 ;  /* 0x0000000009077211 */ /* 0x000fe400030f0eff */
[----:B-1----:R-:W-:Y:S02]  /*1bc10*/  PRMT R5, R16, 0x7632, R5 ;  /* 0x0000763210057816 */ /* 0x002fe40000000005 */
[----:B------:R-:W1:Y:S01]  /*1bc20*/  LDC R16, c[0x0][0x248] ;  /* 0x00009200ff107b82 */ /* 0x000e620000000800 */
[----:B------:R-:W-:Y:S02]  /*1bc30*/  LEA R4, P6, R11, R2, 0x1 ;  /* 0x000000020b047211 */ /* 0x000fe400078c08ff */
[----:B------:R4:W-:Y:S01]  /*1bc40*/  @P3 STG.E.U16 desc[UR38][R6.64], R5 ;  /* 0x0000000506003986 */ /* 0x0009e2000c101526 */
[----:B------:R-:W-:-:S02]  /*1bc50*/  PRMT R19, R18, 0x7632, R19 ;  /* 0x0000763212137816 */ /* 0x000fc40000000013 */
[----:B------:R-:W-:Y:S01]  /*1bc60*/  ISETP.LT.AND P3, PT, R171, UR4, !P0 ;  /* 0x00000004ab007c0c */ /* 0x000fe2000c761270 */
[----:B------:R-:W-:Y:S01]  /*1bc70*/  ULDC UR4, c[0x0][0x22c] ;  /* 0x00008b0000047ab9 */ /* 0x000fe20000000800 */
[----:B------:R-:W1:Y:S01]  /*1bc80*/  LDC R18, c[0x0][0x248] ;  /* 0x00009200ff127b82 */ /* 0x000e620000000800 */
[----:B------:R-:W-:Y:S02]  /*1bc90*/  PRMT R20, R19, 0x7632, R20 ;  /* 0x0000763213147816 */ /* 0x000fe40000000014 */
[----:B----4-:R-:W-:Y:S01]  /*1bca0*/  LEA.HI.X.SX32 R5, R11, R0, 0x1, P6 ;  /* 0x000000000b057211 */ /* 0x010fe200030f0eff */
[----:B0-----:R-:W-:-:S04]  /*1bcb0*/  IMAD R11, R8, 0x2, R11 ;  /* 0x00000002080b7824 */ /* 0x001fc800078e020b */
[----:B------:R-:W0:Y:S01]  /*1bcc0*/  LDC R8, c[0x0][0x248] ;  /* 0x00009200ff087b82 */ /* 0x000e220000000800 */
[----:B---3--:R-:W-:Y:S01]  /*1bcd0*/  IMAD R9, R22, 0x2, R11 ;  /* 0x0000000216097824 */ /* 0x008fe200078e020b */
[----:B------:R3:W-:Y:S04]  /*1bce0*/  @P5 STG.E.U16 desc[UR38][R4.64], R17 ;  /* 0x0000001104005986 */ /* 0x0007e8000c101526 */
[C---:B------:R-:W-:Y:S02]  /*1bcf0*/  LEA R6, P6, R9.reuse, R2, 0x1 ;  /* 0x0000000209067211 */ /* 0x040fe400078c08ff */
[----:B------:R-:W4:Y:S02]  /*1bd00*/  LDC R22, c[0x0][0x248] ;  /* 0x00009200ff167b82 */ /* 0x000f240000000800 */
[----:B------:R-:W-:Y:S01]  /*1bd10*/  LEA.HI.X.SX32 R7, R9, R0, 0x1, P6 ;  /* 0x0000000009077211 */ /* 0x000fe200030f0eff */
[----:B--2---:R-:W-:Y:S01]  /*1bd20*/  IMAD R9, R10, 0x2, R9 ;  /* 0x000000020a097824 */ /* 0x004fe200078e0209 */
[----:B---3--:R-:W-:-:S04]  /*1bd30*/  LEA R4, P5, R11, R2, 0x1 ;  /* 0x000000020b047211 */ /* 0x008fc800078a08ff */
[----:B------:R-:W2:Y:S01]  /*1bd40*/  LDC R10, c[0x0][0x248] ;  /* 0x00009200ff0a7b82 */ /* 0x000ea20000000800 */
[----:B------:R-:W-:Y:S01]  /*1bd50*/  LEA.HI.X.SX32 R5, R11, R0, 0x1, P5 ;  /* 0x000000000b057211 */ /* 0x000fe200028f0eff */
[----:B-1----:R-:W-:Y:S01]  /*1bd60*/  IMAD R11, R16, 0x2, R9 ;  /* 0x00000002100b7824 */ /* 0x002fe200078e0209 */
[----:B------:R-:W-:Y:S01]  /*1bd70*/  ISETP.LT.AND P5, PT, R173, UR4, !P0 ;  /* 0x00000004ad007c0c */ /* 0x000fe2000c7a1270 */
[----:B------:R-:W-:Y:S02]  /*1bd80*/  ULDC UR4, c[0x0][0x22c] ;  /* 0x00008b0000047ab9 */ /* 0x000fe40000000800 */
[----:B------:R1:W-:Y:S02]  /*1bd90*/  @P2 STG.E.U16 desc[UR38][R4.64], R19 ;  /* 0x0000001304002986 */ /* 0x0003e4000c101526 */
[----:B------:R-:W3:Y:S02]  /*1bda0*/  LDC R16, c[0x0][0x248] ;  /* 0x00009200ff107b82 */ /* 0x000ee40000000800 */
[----:B------:R0:W-:Y:S01]  /*1bdb0*/  @P4 STG.E.U16 desc[UR38][R6.64], R20 ;  /* 0x0000001406004986 */ /* 0x0001e2000c101526 */
[----:B------:R-:W-:Y:S01]  /*1bdc0*/  ISETP.LT.AND P4, PT, R168, UR4, !P0 ;  /* 0x00000004a8007c0c */ /* 0x000fe2000c781270 */
[----:B------:R-:W-:Y:S01]  /*1bdd0*/  ULDC UR4, c[0x0][0x22c] ;  /* 0x00008b0000047ab9 */ /* 0x000fe20000000800 */
[----:B-1----:R-:W-:-:S02]  /*1bde0*/  LEA R4, P2, R9, R2, 0x1 ;  /* 0x0000000209047211 */ /* 0x002fc400078408ff */
[----:B0-----:R-:W-:Y:S01]  /*1bdf0*/  LEA R6, P6, R11, R2, 0x1 ;  /* 0x000000020b067211 */ /* 0x001fe200078c08ff */
[----:B------:R-:W0:Y:S01]  /*1be00*/  LDC R20, c[0x0][0x248] ;  /* 0x00009200ff147b82 */ /* 0x000e220000000800 */
[-C--:B------:R-:W-:Y:S02]  /*1be10*/  LEA.HI.X.SX32 R5, R9, R0.reuse, 0x1, P2 ;  /* 0x0000000009057211 */ /* 0x080fe400010f0eff */
[----:B------:R-:W-:Y:S01]  /*1be20*/  LEA.HI.X.SX32 R7, R11, R0, 0x1, P6 ;  /* 0x000000000b077211 */ /* 0x000fe200030f0eff */
[----:B------:R-:W-:Y:S01]  /*1be30*/  IMAD R11, R8, 0x2, R11 ;  /* 0x00000002080b7824 */ /* 0x000fe200078e020b */
[----:B------:R-:W-:Y:S01]  /*1be40*/  ISETP.LT.AND P2, PT, R166, UR5, !P0 ;  /* 0x00000005a6007c0c */ /* 0x000fe2000c741270 */
[----:B------:R1:W-:Y:S01]  /*1be50*/  @P3 STG.E.U16 desc[UR38][R4.64], R60 ;  /* 0x0000003c04003986 */ /* 0x0003e2000c101526 */
[----:B------:R-:W-:Y:S01]  /*1be60*/  ULDC UR5, c[0x0][0x22c] ;  /* 0x00008b0000057ab9 */ /* 0x000fe20000000800 */
[----:B------:R-:W4:Y:S01]  /*1be70*/  LDC R8, c[0x0][0x248] ;  /* 0x00009200ff087b82 */ /* 0x000f220000000800 */
[----:B------:R-:W-:Y:S01]  /*1be80*/  IMAD R9, R18, 0x2, R11 ;  /* 0x0000000212097824 */ /* 0x000fe200078e020b */
[----:B------:R2:W-:Y:S01]  /*1be90*/  @P5 STG.E.U16 desc[UR38][R6.64], R61 ;  /* 0x0000003d06005986 */ /* 0x0005e2000c101526 */
[----:B------:R-:W-:Y:S01]  /*1bea0*/  ISETP.LT.AND P5, PT, R163, UR4, !P0 ;  /* 0x00000004a3007c0c */ /* 0x000fe2000c7a1270 */
[----:B------:R-:W-:-:S04]  /*1beb0*/  ULDC UR4, c[0x0][0x22c] ;  /* 0x00008b0000047ab9 */ /* 0x000fc80000000800 */
[----:B------:R-:W0:Y:S01]  /*1bec0*/  LDC R18, c[0x0][0x248] ;  /* 0x00009200ff127b82 */ /* 0x000e220000000800 */
[-C--:B-1----:R-:W-:Y:S02]  /*1bed0*/  LEA R4, P3, R11, R2.reuse, 0x1 ;  /* 0x000000020b047211 */ /* 0x082fe400078608ff */
[----:B------:R-:W-:Y:S02]  /*1bee0*/  PRMT R60, R60, 0x7632, R60 ;  /* 0x000076323c3c7816 */ /* 0x000fe4000000003c */
[----:B--2---:R-:W-:Y:S02]  /*1bef0*/  LEA R6, P6, R9, R2, 0x1 ;  /* 0x0000000209067211 */ /* 0x004fe400078c08ff */
[-C--:B------:R-:W-:Y:S02]  /*1bf00*/  LEA.HI.X.SX32 R5, R11, R0.reuse, 0x1, P3 ;  /* 0x000000000b057211 */ /* 0x080fe400018f0eff */
[----:B------:R-:W-:Y:S01]  /*1bf10*/  LEA.HI.X.SX32 R7, R9, R0, 0x1, P6 ;  /* 0x0000000009077211 */ /* 0x000fe200030f0eff */
[----:B------:R-:W-:Y:S01]  /*1bf20*/  IMAD R9, R10, 0x2, R9 ;  /* 0x000000020a097824 */ /* 0x000fe200078e0209 */
[----:B------:R-:W-:Y:S01]  /*1bf30*/  ISETP.LT.AND P3, PT, R169, UR5, !P0 ;  /* 0x00000005a9007c0c */ /* 0x000fe2000c761270 */
[----:B------:R-:W1:Y:S01]  /*1bf40*/  LDC R10, c[0x0][0x248] ;  /* 0x00009200ff0a7b82 */ /* 0x000e620000000800 */
[----:B------:R2:W-:Y:S01]  /*1bf50*/  @P4 STG.E.U16 desc[UR38][R4.64], R62 ;  /* 0x0000003e04004986 */ /* 0x0005e2000c101526 */
[----:B------:R-:W-:Y:S01]  /*1bf60*/  PRMT R61, R61, 0x7632, R61 ;  /* 0x000076323d3d7816 */ /* 0x000fe2000000003d */
[----:B----4-:R-:W-:Y:S01]  /*1bf70*/  IMAD R11, R8, 0x2, R9 ;  /* 0x00000002080b7824 */ /* 0x010fe200078e0209 */
[----:B------:R-:W-:Y:S01]  /*1bf80*/  ISETP.LT.AND P6, PT, R170, UR4, !P0 ;  /* 0x00000004aa007c0c */ /* 0x000fe2000c7c1270 */
[----:B------:R4:W-:Y:S01]  /*1bf90*/  @P2 STG.E.U16 desc[UR38][R6.64], R63 ;  /* 0x0000003f06002986 */ /* 0x0009e2000c101526 */
[----:B------:R-:W-:Y:S01]  /*1bfa0*/  ULDC UR4, c[0x0][0x22c] ;  /* 0x00008b0000047ab9 */ /* 0x000fe20000000800 */
[----:B------:R-:W-:Y:S01]  /*1bfb0*/  ULDC UR5, c[0x0][0x22c] ;  /* 0x00008b0000057ab9 */ /* 0x000fe20000000800 */
[----:B------:R-:W0:Y:S01]  /*1bfc0*/  LDC R8, c[0x0][0x248] ;  /* 0x00009200ff087b82 */ /* 0x000e220000000800 */
[----:B--2---:R-:W-:-:S02]  /*1bfd0*/  LEA R4, P2, R9, R2, 0x1 ;  /* 0x0000000209047211 */ /* 0x004fc400078408ff */
[----:B------:R-:W-:Y:S02]  /*1bfe0*/  PRMT R62, R62, 0x7632, R62 ;  /* 0x000076323e3e7816 */ /* 0x000fe4000000003e */
[----:B----4-:R-:W-:Y:S02]  /*1bff0*/  LEA R6, P4, R11, R2, 0x1 ;  /* 0x000000020b067211 */ /* 0x010fe400078808ff */
[-C--:B------:R-:W-:Y:S01]  /*1c000*/  LEA.HI.X.SX32 R5, R9, R0.reuse, 0x1, P2 ;  /* 0x0000000009057211 */ /* 0x080fe200010f0eff */
[----:B---3--:R-:W-:Y:S01]  /*1c010*/  IMAD R9, R16, 0x2, R11 ;  /* 0x0000000210097824 */ /* 0x008fe200078e020b */
[----:B------:R-:W-:Y:S01]  /*1c020*/  LEA.HI.X.SX32 R7, R11, R0, 0x1, P4 ;  /* 0x000000000b077211 */ /* 0x000fe200020f0eff */
[----:B------:R-:W2:Y:S01]  /*1c030*/  LDC R16, c[0x0][0x248] ;  /* 0x00009200ff107b82 */ /* 0x000ea20000000800 */
[----:B------:R-:W-:Y:S01]  /*1c040*/  ISETP.LT.AND P2, PT, R155, UR4, !P0 ;  /* 0x000000049b007c0c */ /* 0x000fe2000c741270 */
[----:B------:R3:W-:Y:S01]  /*1c050*/  @P5 STG.E.U16 desc[UR38][R4.64], R60 ;  /* 0x0000003c04005986 */ /* 0x0007e2000c101526 */
[----:B-1----:R-:W-:Y:S01]  /*1c060*/  IMAD R11, R10, 0x2, R9 ;  /* 0x000000020a0b7824 */ /* 0x002fe200078e0209 */
[----:B------:R-:W-:Y:S01]  /*1c070*/  ULDC UR4, c[0x0][0x22c] ;  /* 0x00008b0000047ab9 */ /* 0x000fe20000000800 */
[----:B------:R-:W-:Y:S01]  /*1c080*/  PRMT R63, R63, 0x7632, R63 ;  /* 0x000076323f3f7816 */ /* 0x000fe2000000003f */
[----:B------:R1:W-:Y:S01]  /*1c090*/  @P3 STG.E.U16 desc[UR38][R6.64], R61 ;  /* 0x0000003d06003986 */ /* 0x0003e2000c101526 */
[----:B------:R-:W-:Y:S01]  /*1c0a0*/  ISETP.LT.AND P5, PT, R167, UR4, !P0 ;  /* 0x00000004a7007c0c */ /* 0x000fe2000c7a1270 */
[----:B------:R-:W4:Y:S01]  /*1c0b0*/  LDC R10, c[0x0][0x248] ;  /* 0x00009200ff0a7b82 */ /* 0x000f220000000800 */
[----:B------:R-:W-:-:S02]  /*1c0c0*/  ULDC UR4, c[0x0][0x22c] ;  /* 0x00008b0000047ab9 */ /* 0x000fc40000000800 */
[----:B------:R-:W-:Y:S01]  /*1c0d0*/  ISETP.LT.AND P4, PT, R161, UR4, !P0 ;  /* 0x00000004a1007c0c */ /* 0x000fe2000c781270 */
[----:B------:R-:W-:Y:S01]  /*1c0e0*/  ULDC UR4, c[0x0][0x22c] ;  /* 0x00008b0000047ab9 */ /* 0x000fe20000000800 */
[----:B---3--:R-:W-:-:S04]  /*1c0f0*/  LEA R4, P3, R9, R2, 0x1 ;  /* 0x0000000209047211 */ /* 0x008fc800078608ff */
[----:B------:R-:W-:Y:S01]  /*1c100*/  LEA.HI.X.SX32 R5, R9, R0, 0x1, P3 ;  /* 0x0000000009057211 */ /* 0x000fe200018f0eff */
[----:B0-----:R-:W-:Y:S01]  /*1c110*/  IMAD R9, R18, 0x2, R11 ;  /* 0x0000000212097824 */ /* 0x001fe200078e020b */
[C---:B-1----:R-:W-:Y:S01]  /*1c120*/  LEA R6, P3, R11.reuse, R2, 0x1 ;  /* 0x000000020b067211 */ /* 0x042fe200078608ff */
[----:B------:R-:W0:Y:S02]  /*1c130*/  LDC R18, c[0x0][0x248] ;  /* 0x00009200ff127b82 */ /* 0x000e240000000800 */
[----:B------:R1:W-:Y:S01]  /*1c140*/  @P6 STG.E.U16 desc[UR38][R4.64], R62 ;  /* 0x0000003e04006986 */ /* 0x0003e2000c101526 */
[----:B------:R-:W-:Y:S02]  /*1c150*/  LEA.HI.X.SX32 R7, R11, R0, 0x1, P3 ;  /* 0x000000000b077211 */ /* 0x000fe400018f0eff */
[----:B------:R-:W-:Y:S01]  /*1c160*/  ISETP.LT.AND P3, PT, R157, UR4, !P0 ;  /* 0x000000049d007c0c */ /* 0x000fe2000c761270 */
[----:B------:R-:W-:Y:S02]  /*1c170*/  ULDC UR4, c[0x0][0x22c] ;  /* 0x00008b0000047ab9 */ /* 0x000fe40000000800 */
[----:B------:R-:W-:Y:S01]  /*1c180*/  @P2 STG.E.U16 desc[UR38][R6.64], R63 ;  /* 0x0000003f06002986 */ /* 0x000fe2000c101526 */
[----:B------:R-:W-:Y:S01]  /*1c190*/  ISETP.LT.AND P2, PT, R162, UR4, !P0 ;  /* 0x00000004a2007c0c */ /* 0x000fe2000c741270 */
[----:B------:R-:W-:Y:S01]  /*1c1a0*/  ULDC UR4, c[0x0][0x22c] ;  /* 0x00008b0000047ab9 */ /* 0x000fe20000000800 */
[----:B-1----:R-:W-:-:S04]  /*1c1b0*/  LEA R4, P6, R9, R2, 0x1 ;  /* 0x0000000209047211 */ /* 0x002fc800078c08ff */
[----:B------:R-:W-:Y:S01]  /*1c1c0*/  LEA.HI.X.SX32 R5, R9, R0, 0x1, P6 ;  /* 0x0000000009057211 */ /* 0x000fe200030f0eff */
[----:B------:R-:W-:Y:S01]  /*1c1d0*/  IMAD R9, R8, 0x2, R9 ;  /* 0x0000000208097824 */ /* 0x000fe200078e0209 */
[----:B------:R-:W-:Y:S01]  /*1c1e0*/  ISETP.LT.AND P6, PT, R158, UR4, !P0 ;  /* 0x000000049e007c0c */ /* 0x000fe2000c7c1270 */
[----:B------:R-:W1:Y:S01]  /*1c1f0*/  LDC R8, c[0x0][0x248] ;  /* 0x00009200ff087b82 */ /* 0x000e620000000800 */
[----:B------:R-:W-:Y:S01]  /*1c200*/  ULDC UR4, c[0x0][0x22c] ;  /* 0x00008b0000047ab9 */ /* 0x000fe20000000800 */
[----:B--2---:R-:W-:Y:S01]  /*1c210*/  IMAD R11, R16, 0x2, R9 ;  /* 0x00000002100b7824 */ /* 0x004fe200078e0209 */
[----:B------:R2:W-:Y:S05]  /*1c220*/  @P5 STG.E.U16 desc[UR38][R4.64], R84 ;  /* 0x0000005404005986 */ /* 0x0005ea000c101526 */
[----:B------:R-:W3:Y:S01]  /*1c230*/  LDC R16, c[0x0][0x248] ;  /* 0x00009200ff107b82 */ /* 0x000ee20000000800 */
[----:B--2---:R-:W-:-:S02]  /*1c240*/  LEA R4, P5, R9, R2, 0x1 ;  /* 0x0000000209047211 */ /* 0x004fc400078a08ff */
[----:B------:R-:W-:Y:S02]  /*1c250*/  PRMT R84, R84, 0x7632, R84 ;  /* 0x0000763254547816 */ /* 0x000fe40000000054 */
[----:B------:R-:W-:Y:S01]  /*1c260*/  LEA.HI.X.SX32 R5, R9, R0, 0x1, P5 ;  /* 0x0000000009057211 */ /* 0x000fe200028f0eff */
[----:B----4-:R-:W-:Y:S01]  /*1c270*/  IMAD R9, R10, 0x2, R11 ;  /* 0x000000020a097824 */ /* 0x010fe200078e020b */
[C---:B------:R-:W-:Y:S01]  /*1c280*/  LEA R6, P5, R11.reuse, R2, 0x1 ;  /* 0x000000020b067211 */ /* 0x040fe200078a08ff */
[----:B------:R-:W2:Y:S02]  /*1c290*/  LDC R10, c[0x0][0x248] ;  /* 0x00009200ff0a7b82 */ /* 0x000ea40000000800 */
[----:B------:R4:W-:Y:S01]  /*1c2a0*/  @P4 STG.E.U16 desc[UR38][R4.64], R85 ;  /* 0x0000005504004986 */ /* 0x0009e2000c101526 */
[----:B------:R-:W-:Y:S02]  /*1c2b0*/  LEA.HI.X.SX32 R7, R11, R0, 0x1, P5 ;  /* 0x000000000b077211 */ /* 0x000fe400028f0eff */
[----:B------:R-:W-:Y:S01]  /*1c2c0*/  ISETP.LT.AND P5, PT, R152, UR4, !P0 ;  /* 0x0000000498007c0c */ /* 0x000fe2000c7a1270 */
[----:B------:R-:W-:-:S02]  /*1c2d0*/  ULDC UR4, c[0x0][0x22c] ;  /* 0x00008b0000047ab9 */ /* 0x000fc40000000800 */
[----:B------:R0:W-:Y:S01]  /*1c2e0*/  @P3 STG.E.U16 desc[UR38][R6.64], R86 ;  /* 0x0000005606003986 */ /* 0x0001e2000c101526 */
[----:B------:R-:W-:Y:S01]  /*1c2f0*/  ISETP.LT.AND P3, PT, R160, UR4, !P0 ;  /* 0x00000004a0007c0c */ /* 0x000fe2000c761270 */
[----:B------:R-:W-:Y:S01]  /*1c300*/  ULDC UR4, c[0x0][0x22c] ;  /* 0x00008b0000047ab9 */ /* 0x000fe20000000800 */
[----:B----4-:R-:W-:Y:S02]  /*1c310*/  LEA R4, P4, R9, R2, 0x1 ;  /* 0x0000000209047211 */ /* 0x010fe400078808ff */
[----:B------:R-:W-:Y:S02]  /*1c320*/  PRMT R85, R85, 0x7632, R85 ;  /* 0x0000763255557816 */ /* 0x000fe40000000055 */
[----:B------:R-:W-:Y:S01]  /*1c330*/  LEA.HI.X.SX32 R5, R9, R0, 0x1, P4 ;  /* 0x0000000009057211 */ /* 0x000fe200020f0eff */
[----:B-1----:R-:W-:Y:S01]  /*1c340*/  IMAD R9, R8, 0x2, R9 ;  /* 0x0000000208097824 */ /* 0x002fe200078e0209 */
[----:B0-----:R-:W-:Y:S02]  /*1c350*/  PRMT R86, R86, 0x7632, R86 ;  /* 0x0000763256567816 */ /* 0x001fe40000000056 */
[----:B------:R-:W-:Y:S01]  /*1c360*/  ISETP.LT.AND P4, PT, R159, UR5, !P0 ;  /* 0x000000059f007c0c */ /* 0x000fe2000c781270 */
[----:B------:R0:W-:Y:S01]  /*1c370*/  @P2 STG.E.U16 desc[UR38][R4.64], R87 ;  /* 0x0000005704002986 */ /* 0x0001e2000c101526 */
[C---:B------:R-:W-:Y:S01]  /*1c380*/  LEA R8, P2, R9.reuse, R2, 0x1 ;  /* 0x0000000209087211 */ /* 0x040fe200078408ff */
[----:B---3--:R-:W-:Y:S01]  /*1c390*/  IMAD R7, R16, 0x2, R9 ;  /* 0x0000000210077824 */ /* 0x008fe200078e0209 */
[----:B------:R-:W-:Y:S01]  /*1c3a0*/  ULDC UR5, c[0x0][0x22c] ;  /* 0x00008b0000057ab9 */ /* 0x000fe20000000800 */
[----:B------:R-:W1:Y:S01]  /*1c3b0*/  LDC R16, c[0x0][0x248] ;  /* 0x00009200ff107b82 */ /* 0x000e620000000800 */
[----:B------:R-:W-:Y:S01]  /*1c3c0*/  LEA.HI.X.SX32 R9, R9, R0, 0x1, P2 ;  /* 0x0000000009097211 */ /* 0x000fe200010f0eff */
[----:B------:R-:W-:Y:S01]  /*1c3d0*/  IMAD R11, R18, 0x2, R7 ;  /* 0x00000002120b7824 */ /* 0x000fe200078e0207 */
[----:B------:R-:W-:-:S03]  /*1c3e0*/  LEA R6, P2, R7, R2, 0x1 ;  /* 0x0000000207067211 */ /* 0x000fc600078408ff */
[----:B------:R3:W-:Y:S01]  /*1c3f0*/  @P6 STG.E.U16 desc[UR38][R8.64], R84 ;  /* 0x0000005408006986 */ /* 0x0007e2000c101526 */
[----:B------:R-:W-:Y:S01]  /*1c400*/  LEA.HI.X.SX32 R7, R7, R0, 0x1, P2 ;  /* 0x0000000007077211 */ /* 0x000fe200010f0eff */
[----:B------:R-:W4:Y:S01]  /*1c410*/  LDC R18, c[0x0][0x248] ;  /* 0x00009200ff127b82 */ /* 0x000f220000000800 */
[C---:B0-----:R-:W-:Y:S02]  /*1c420*/  LEA R4, P6, R11.reuse, R2, 0x1 ;  /* 0x000000020b047211 */ /* 0x041fe400078c08ff */
[----:B------:R-:W-:Y:S01]  /*1c430*/  ISETP.LT.AND P2, PT, R156, UR4, !P0 ;  /* 0x000000049c007c0c */ /* 0x000fe2000c741270 */
[----:B------:R1:W-:Y:S01]  /*1c440*/  @P5 STG.E.U16 desc[UR38][R6.64], R85 ;  /* 0x0000005506005986 */ /* 0x0003e2000c101526 */
[----:B------:R-:W-:Y:S01]  /*1c450*/  LEA.HI.X.SX32 R5, R11, R0, 0x1, P6 ;  /* 0x000000000b057211 */ /* 0x000fe200030f0eff */
[----:B--2---:R-:W-:Y:S01]  /*1c460*/  IMAD R11, R10, 0x2, R11 ;  /* 0x000000020a0b7824 */ /* 0x004fe200078e020b */
[----:B------:R-:W-:Y:S01]  /*1c470*/  ULDC UR4, c[0x0][0x22c] ;  /* 0x00008b0000047ab9 */ /* 0x000fe20000000800 */
[----:B------:R-:W0:Y:S01]  /*1c480*/  LDC R10, c[0x0][0x248] ;  /* 0x00009200ff0a7b82 */ /* 0x000e220000000800 */
[----:B------:R-:W-:Y:S01]  /*1c490*/  PRMT R87, R87, 0x7632, R87 ;  /* 0x0000763257577816 */ /* 0x000fe20000000057 */
[----:B------:R2:W-:Y:S01]  /*1c4a0*/  @P3 STG.E.U16 desc[UR38][R4.64], R86 ;  /* 0x0000005604003986 */ /* 0x0005e2000c101526 */
[----:B---3--:R-:W-:-:S02]  /*1c4b0*/  LEA R8, P6, R11, R2, 0x1 ;  /* 0x000000020b087211 */ /* 0x008fc400078c08ff */
[----:B------:R-:W-:Y:S01]  /*1c4c0*/  ISETP.LT.AND P5, PT, R146, UR4, !P0 ;  /* 0x0000000492007c0c */ /* 0x000fe2000c7a1270 */
[----:B------:R-:W-:Y:S01]  /*1c4d0*/  ULDC UR4, c[0x0][0x22c] ;  /* 0x00008b0000047ab9 */ /* 0x000fe20000000800 */
[----:B------:R-:W-:Y:S01]  /*1c4e0*/  LEA.HI.X.SX32 R9, R11, R0, 0x1, P6 ;  /* 0x000000000b097211 */ /* 0x000fe200030f0eff */
[----:B-1----:R-:W-:Y:S01]  /*1c4f0*/  IMAD R7, R16, 0x2, R11 ;  /* 0x0000000210077824 */ /* 0x002fe200078e020b */
[----:B------:R-:W-:Y:S01]  /*1c500*/  ISETP.LT.AND P3, PT, R153, UR4, !P0 ;  /* 0x0000000499007c0c */ /* 0x000fe2000c761270 */
[----:B------:R-:W1:Y:S01]  /*1c510*/  LDC R16, c[0x0][0x248] ;  /* 0x00009200ff107b82 */ /* 0x000e620000000800 */
[----:B------:R-:W-:Y:S01]  /*1c520*/  ULDC UR4, c[0x0][0x22c] ;  /* 0x00008b0000047ab9 */ /* 0x000fe20000000800 */
[----:B------:R-:W-:Y:S01]  /*1c530*/  IMAD R11, R20, 0x2, R7 ;  /* 0x00000002140b7824 */ /* 0x000fe200078e0207 */
[C---:B------:R-:W-:Y:S01]  /*1c540*/  LEA R6, P6, R7.reuse, R2, 0x1 ;  /* 0x0000000207067211 */ /* 0x040fe200078c08ff */
[----:B------:R3:W-:Y:S01]  /*1c550*/  @P4 STG.E.U16 desc[UR38][R8.64], R87 ;  /* 0x0000005708004986 */ /* 0x0007e2000c101526 */
[----:B------:R-:W-:Y:S01]  /*1c560*/  ISETP.LT.AND P4, PT, R150, UR4, !P0 ;  /* 0x0000000496007c0c */ /* 0x000fe2000c781270 */
[----:B------:R-:W-:Y:S01]  /*1c570*/  ULDC UR4, c[0x0][0x22c] ;  /* 0x00008b0000047ab9 */ /* 0x000fe20000000800 */
[----:B------:R-:W-:Y:S01]  /*1c580*/  LEA.HI.X.SX32 R7, R7, R0, 0x1, P6 ;  /* 0x0000000007077211 */ /* 0x000fe200030f0eff */
[----:B------:R-:W1:Y:S01]  /*1c590*/  LDC R20, c[0x0][0x248] ;  /* 0x00009200ff147b82 */ /* 0x000e620000000800 */
[----:B--2---:R-:W-:-:S03]  /*1c5a0*/  LEA R4, P6, R11, R2, 0x1 ;  /* 0x000000020b047211 */ /* 0x004fc600078c08ff */
[----:B------:R1:W-:Y:S01]  /*1c5b0*/  @P2 STG.E.U16 desc[UR38][R6.64], R92 ;  /* 0x0000005c06002986 */ /* 0x0003e2000c101526 */
[----:B------:R-:W-:Y:S01]  /*1c5c0*/  LEA.HI.X.SX32 R5, R11, R0, 0x1, P6 ;  /* 0x000000000b057211 */ /* 0x000fe200030f0eff */
[----:B0-----:R-:W-:Y:S01]  /*1c5d0*/  IMAD R11, R10, 0x2, R11 ;  /* 0x000000020a0b7824 */ /* 0x001fe200078e020b */
[----:B------:R-:W-:Y:S01]  /*1c5e0*/  ISETP.LT.AND P2, PT, R154, UR4, !P0 ;  /* 0x000000049a007c0c */ /* 0x000fe2000c741270 */
[----:B------:R-:W-:Y:S02]  /*1c5f0*/  ULDC UR4, c[0x0][0x22c] ;  /* 0x00008b0000047ab9 */ /* 0x000fe40000000800 */
[----:B----4-:R-:W-:Y:S01]  /*1c600*/  IMAD R17, R18, 0x2, R11 ;  /* 0x0000000212117824 */ /* 0x010fe200078e020b */
[----:B---3--:R-:W-:Y:S01]  /*1c610*/  LEA R8, P6, R11, R2, 0x1 ;  /* 0x000000020b087211 */ /* 0x008fe200078c08ff */
[----:B------:R-:W0:Y:S01]  /*1c620*/  LDC R18, c[0x0][0x248] ;  /* 0x00009200ff127b82 */ /* 0x000e220000000800 */
[----:B------:R2:W-:Y:S01]  /*1c630*/  @P5 STG.E.U16 desc[UR38][R4.64], R93 ;  /* 0x0000005d04005986 */ /* 0x0005e2000c101526 */
[----:B------:R-:W-:Y:S01]  /*1c640*/  ISETP.LT.AND P5, PT, R149, UR4, !P0 ;  /* 0x0000000495007c0c */ /* 0x000fe2000c7a1270 */
[----:B------:R-:W-:Y:S01]  /*1c650*/  ULDC UR4, c[0x0][0x22c] ;  /* 0x00008b0000047ab9 */ /* 0x000fe20000000800 */
[----:B------:R-:W-:Y:S01]  /*1c660*/  LEA.HI.X.SX32 R9, R11, R0, 0x1, P6 ;  /* 0x000000000b097211 */ /* 0x000fe200030f0eff */
[----:B-1----:R-:W-:Y:S01]  /*1c670*/  IMAD R7, R16, 0x2, R17 ;  /* 0x0000000210077824 */ /* 0x002fe200078e0211 */
[----:B------:R-:W-:-:S02]  /*1c680*/  LEA R10, P6, R17, R2, 0x1 ;  /* 0x00000002110a7211 */ /* 0x000fc400078c08ff */
[----:B------:R-:W1:Y:S01]  /*1c690*/  LDC R16, c[0x0][0x248] ;  /* 0x00009200ff107b82 */ /* 0x000e620000000800 */
[----:B------:R-:W-:Y:S01]  /*1c6a0*/  @P3 STG.E.U16 desc[UR38][R8.64], R94 ;  /* 0x0000005e08003986 */ /* 0x000fe2000c101526 */
[----:B------:R-:W-:Y:S01]  /*1c6b0*/  LEA.HI.X.SX32 R11, R17, R0, 0x1, P6 ;  /* 0x00000000110b7211 */ /* 0x000fe200030f0eff */
[----:B------:R-:W-:Y:S01]  /*1c6c0*/  IMAD R17, R20, 0x2, R7 ;  /* 0x0000000214117824 */ /* 0x000fe200078e0207 */
[----:B--2---:R-:W-:-:S03]  /*1c6d0*/  LEA R4, P6, R7, R2, 0x1 ;  /* 0x0000000207047211 */ /* 0x004fc600078c08ff */
[----:B------:R2:W-:Y:S01]  /*1c6e0*/  @P4 STG.E.U16 desc[UR38][R10.64], R95 ;  /* 0x0000005f0a004986 */ /* 0x0005e2000c101526 */
[----:B------:R-:W3:Y:S01]  /*1c6f0*/  LDC R20, c[0x0][0x248] ;  /* 0x00009200ff147b82 */ /* 0x000ee20000000800 */
[----:B------:R-:W-:Y:S02]  /*1c700*/  LEA.HI.X.SX32 R5, R7, R0, 0x1, P6 ;  /* 0x0000000007057211 */ /* 0x000fe400030f0eff */
[C---:B------:R-:W-:Y:S02]  /*1c710*/  LEA R6, P6, R17.reuse, R2, 0x1 ;  /* 0x0000000211067211 */ /* 0x040fe400078c08ff */
[----:B------:R-:W-:Y:S02]  /*1c720*/  PRMT R92, R92, 0x7632, R92 ;  /* 0x000076325c5c7816 */ /* 0x000fe4000000005c */
[----:B------:R-:W-:Y:S01]  /*1c730*/  LEA.HI.X.SX32 R7, R17, R0, 0x1, P6 ;  /* 0x0000000011077211 */ /* 0x000fe200030f0eff */
[----:B0-----:R-:W-:Y:S01]  /*1c740*/  IMAD R17, R18, 0x2, R17 ;  /* 0x0000000212117824 */ /* 0x001fe200078e0211 */
[----:B------:R-:W-:Y:S01]  /*1c750*/  PRMT R93, R93, 0x7632, R93 ;  /* 0x000076325d5d7816 */ /* 0x000fe2000000005d */
[----:B------:R-:W0:Y:S01]  /*1c760*/  LDC R18, c[0x0][0x248] ;  /* 0x00009200ff127b82 */ /* 0x000e220000000800 */
[----:B------:R-:W-:Y:S01]  /*1c770*/  ISETP.LT.AND P3, PT, R151, UR4, !P0 ;  /* 0x0000000497007c0c */ /* 0x000fe2000c761270 */
[----:B--2---:R-:W-:Y:S01]  /*1c780*/  IMAD R11, R22, 0x2, R17 ;  /* 0x00000002160b7824 */ /* 0x004fe200078e0211 */
[----:B------:R2:W-:Y:S01]  /*1c790*/  @P2 STG.E.U16 desc[UR38][R4.64], R92 ;  /* 0x0000005c04002986 */ /* 0x0005e2000c101526 */
[----:B------:R-:W-:Y:S01]  /*1c7a0*/  PRMT R94, R94, 0x7632, R94 ;  /* 0x000076325e5e7816 */ /* 0x000fe2000000005e */
[----:B------:R-:W-:Y:S01]  /*1c7b0*/  ULDC UR4, c[0x0][0x22c] ;  /* 0x00008b0000047ab9 */ /* 0x000fe20000000800 */
[----:B------:R-:W-:Y:S01]  /*1c7c0*/  PRMT R95, R95, 0x7632, R95 ;  /* 0x000076325f5f7816 */ /* 0x000fe2000000005f */
[----:B------:R4:W-:Y:S01]  /*1c7d0*/  @P5 STG.E.U16 desc[UR38][R6.64], R93 ;  /* 0x0000005d06005986 */ /* 0x0009e2000c101526 */
[----:B------:R-:W-:Y:S01]  /*1c7e0*/  LEA R8, P5, R17, R2, 0x1 ;  /* 0x0000000211087211 */ /* 0x000fe200078a08ff */
[----:B------:R-:W0:Y:S01]  /*1c7f0*/  LDC R22, c[0x0][0x248] ;  /* 0x00009200ff167b82 */ /* 0x000e220000000800 */
[----:B------:R-:W-:Y:S01]  /*1c800*/  ISETP.LT.AND P4, PT, R147, UR4, !P0 ;  /* 0x0000000493007c0c */ /* 0x000fe2000c781270 */
[----:B------:R-:W-:Y:S01]  /*1c810*/  ULDC UR4, c[0x0][0x22c] ;  /* 0x00008b0000047ab9 */ /* 0x000fe20000000800 */
[----:B------:R-:W-:-:S02]  /*1c820*/  LEA.HI.X.SX32 R9, R17, R0, 0x1, P5 ;  /* 0x0000000011097211 */ /* 0x000fc400028f0eff */
[----:B------:R-:W-:Y:S01]  /*1c830*/  ISETP.LT.AND P2, PT, R145, UR4, !P0 ;  /* 0x0000000491007c0c */ /* 0x000fe2000c741270 */
[----:B------:R-:W-:Y:S01]  /*1c840*/  ULDC UR4, c[0x0][0x22c] ;  /* 0x00008b0000047ab9 */ /* 0x000fe20000000800 */
[C---:B--2---:R-:W-:Y:S01]  /*1c850*/  LEA R4, P6, R11.reuse, R2, 0x1 ;  /* 0x000000020b047211 */ /* 0x044fe200078c08ff */
[----:B------:R-:W-:Y:S01]  /*1c860*/  @P3 STG.E.U16 desc[UR38][R8.64], R94 ;  /* 0x0000005e08003986 */ /* 0x000fe2000c101526 */
[----:B------:R-:W-:Y:S01]  /*1c870*/  ISETP.LT.AND P5, PT, R148, UR4, !P0 ;  /* 0x0000000494007c0c */ /* 0x000fe2000c7a1270 */
[----:B------:R-:W-:Y:S01]  /*1c880*/  ULDC UR4, c[0x0][0x22c] ;  /* 0x00008b0000047ab9 */ /* 0x000fe20000000800 */
[----:B------:R-:W-:Y:S01]  /*1c890*/  LEA.HI.X.SX32 R5, R11, R0, 0x1, P6 ;  /* 0x000000000b057211 */ /* 0x000fe200030f0eff */
[----:B-1----:R-:W-:Y:S02]  /*1c8a0*/  IMAD R11, R16, 0x2, R11 ;  /* 0x00000002100b7824 */ /* 0x002fe400078e020b */
[----:B------:R-:W1:Y:S02]  /*1c8b0*/  LDC R16, c[0x0][0x248] ;  /* 0x00009200ff107b82 */ /* 0x000e640000000800 */
[----:B---3--:R-:W-:Y:S01]  /*1c8c0*/  IMAD R17, R20, 0x2, R11 ;  /* 0x0000000214117824 */ /* 0x008fe200078e020b */
[-C--:B----4-:R-:W-:Y:S01]  /*1c8d0*/  LEA R6, P3, R11, R2.reuse, 0x1 ;  /* 0x000000020b067211 */ /* 0x090fe200078608ff */
[----:B------:R2:W-:Y:S01]  /*1c8e0*/  @P4 STG.E.U16 desc[UR38][R4.64], R95 ;  /* 0x0000005f04004986 */ /* 0x0005e2000c101526 */
[----:B------:R-:W-:Y:S01]  /*1c8f0*/  ISETP.LT.AND P4, PT, R142, UR4, !P0 ;  /* 0x000000048e007c0c */ /* 0x000fe2000c781270 */
[----:B------:R-:W-:Y:S01]  /*1c900*/  ULDC UR4, c[0x0][0x22c] ;  /* 0x00008b0000047ab9 */ /* 0x000fe20000000800 */
[----:B------:R-:W-:Y:S01]  /*1c910*/  LEA R10, P6, R17, R2, 0x1 ;  /* 0x00000002110a7211 */ /* 0x000fe200078c08ff */
[----:B------:R-:W3:Y:S01]  /*1c920*/  LDC R20, c[0x0][0x248] ;  /* 0x00009200ff147b82 */ /* 0x000ee20000000800 */
[----:B------:R-:W-:-:S02]  /*1c930*/  LEA.HI.X.SX32 R7, R11, R0, 0x1, P3 ;  /* 0x000000000b077211 */ /* 0x000fc400018f0eff */
[----:B------:R-:W-:Y:S01]  /*1c940*/  LEA.HI.X.SX32 R11, R17, R0, 0x1, P6 ;  /* 0x00000000110b7211 */ /* 0x000fe200030f0eff */
[----:B0-----:R-:W-:Y:S01]  /*1c950*/  IMAD R17, R18, 0x2, R17 ;  /* 0x0000000212117824 */ /* 0x001fe200078e0211 */
[----:B------:R-:W-:Y:S01]  /*1c960*/  ISETP.LT.AND P3, PT, R140, UR5, !P0 ;  /* 0x000000058c007c0c */ /* 0x000fe2000c761270 */
[----:B------:R0:W-:Y:S01]  /*1c970*/  @P2 STG.E.U16 desc[UR38][R6.64], R64 ;  /* 0x0000004006002986 */ /* 0x0001e2000c101526 */
[----:B------:R-:W-:Y:S01]  /*1c980*/  ULDC UR5, c[0x0][0x22c] ;  /* 0x00008b0000057ab9 */ /* 0x000fe20000000800 */
[----:B------:R-:W4:Y:S01]  /*1c990*/  LDC R18, c[0x0][0x248] ;  /* 0x00009200ff127b82 */ /* 0x000f220000000800 */
[----:B------:R-:W-:Y:S01]  /*1c9a0*/  IMAD R19, R22, 0x2, R17 ;  /* 0x0000000216137824 */ /* 0x000fe200078e0211 */
[-C--:B--2---:R-:W-:Y:S01]  /*1c9b0*/  LEA R4, P2, R17, R2.reuse, 0x1 ;  /* 0x0000000211047211 */ /* 0x084fe200078408ff */
[----:B------:R2:W-:Y:S01]  /*1c9c0*/  @P5 STG.E.U16 desc[UR38][R10.64], R65 ;  /* 0x000000410a005986 */ /* 0x0005e2000c101526 */
[----:B------:R-:W-:Y:S01]  /*1c9d0*/  ISETP.LT.AND P5, PT, R143, UR5, !P0 ;  /* 0x000000058f007c0c */ /* 0x000fe2000c7a1270 */
[----:B------:R-:W-:Y:S01]  /*1c9e0*/  ULDC UR5, c[0x0][0x22c] ;  /* 0x00008b0000057ab9 */ /* 0x000fe20000000800 */
[----:B------:R-:W-:-:S02]  /*1c9f0*/  LEA R8, P6, R19, R2, 0x1 ;  /* 0x0000000213087211 */ /* 0x000fc400078c08ff */
[-C--:B------:R-:W-:Y:S01]  /*1ca00*/  LEA.HI.X.SX32 R5, R17, R0.reuse, 0x1, P2 ;  /* 0x0000000011057211 */ /* 0x080fe200010f0eff */
[----:B------:R-:W3:Y:S01]  /*1ca10*/  LDC R22, c[0x0][0x248] ;  /* 0x00009200ff167b82 */ /* 0x000ee20000000800 */
[----:B------:R-:W-:Y:S01]  /*1ca20*/  LEA.HI.X.SX32 R9, R19, R0, 0x1, P6 ;  /* 0x0000000013097211 */ /* 0x000fe200030f0eff */
[----:B-1----:R-:W-:Y:S01]  /*1ca30*/  IMAD R19, R16, 0x2, R19 ;  /* 0x0000000210137824 */ /* 0x002fe200078e0213 */
[----:B------:R-:W-:Y:S01]  /*1ca40*/  ISETP.LT.AND P2, PT, R139, UR4, !P0 ;  /* 0x000000048b007c0c */ /* 0x000fe2000c741270 */
[----:B------:R1:W-:Y:S01]  /*1ca50*/  @P4 STG.E.U16 desc[UR38][R4.64], R66 ;  /* 0x0000004204004986 */ /* 0x0003e2000c101526 */
[----:B0-----:R-:W-:Y:S01]  /*1ca60*/  PRMT R64, R64, 0x7632, R64 ;  /* 0x0000763240407816 */ /* 0x001fe20000000040 */
[----:B------:R-:W-:Y:S01]  /*1ca70*/  ULDC UR4, c[0x0][0x22c] ;  /* 0x00008b0000047ab9 */ /* 0x000fe20000000800 */
[----:B--2---:R-:W-:Y:S01]  /*1ca80*/  PRMT R65, R65, 0x7632, R65 ;  /* 0x0000763241417816 */ /* 0x004fe20000000041 */
[----:B------:R-:W0:Y:S01]  /*1ca90*/  LDC R10, c[0x0][0x248] ;  /* 0x00009200ff0a7b82 */ /* 0x000e220000000800 */
[----:B------:R3:W-:Y:S01]  /*1caa0*/  @P3 STG.E.U16 desc[UR38][R8.64], R67 ;  /* 0x0000004308003986 */ /* 0x0007e2000c101526 */
[----:B------:R-:W-:-:S02]  /*1cab0*/  LEA R6, P3, R19, R2, 0x1 ;  /* 0x0000000213067211 */ /* 0x000fc400078608ff */
[----:B------:R-:W-:Y:S01]  /*1cac0*/  ISETP.LT.AND P6, PT, R144, UR4, !P0 ;  /* 0x0000000490007c0c */ /* 0x000fe2000c7c1270 */
[----:B------:R-:W-:Y:S01]  /*1cad0*/  ULDC UR4, c[0x0][0x22c] ;  /* 0x00008b0000047ab9 */ /* 0x000fe20000000800 */
[----:B------:R-:W-:Y:S01]  /*1cae0*/  LEA.HI.X.SX32 R7, R19, R0, 0x1, P3 ;  /* 0x0000000013077211 */ /* 0x000fe200018f0eff */
[----:B----4-:R-:W-:Y:S01]  /*1caf0*/  IMAD R11, R18, 0x2, R19 ;  /* 0x00000002120b7824 */ /* 0x010fe200078e0213 */
[----:B------:R-:W2:Y:S01]  /*1cb00*/  LDC R16, c[0x0][0x248] ;  /* 0x00009200ff107b82 */ /* 0x000ea20000000800 */
[----:B-1----:R-:W-:Y:S02]  /*1cb10*/  PRMT R66, R66, 0x7632, R66 ;  /* 0x0000763242427816 */ /* 0x002fe40000000042 */
[----:B------:R0:W-:Y:S01]  /*1cb20*/  @P2 STG.E.U16 desc[UR38][R6.64], R64 ;  /* 0x0000004006002986 */ /* 0x0001e2000c101526 */
[----:B------:R-:W-:Y:S01]  /*1cb30*/  LEA R4, P3, R11, R2, 0x1 ;  /* 0x000000020b047211 */ /* 0x000fe200078608ff */
[----:B---3--:R-:W-:Y:S01]  /*1cb40*/  IMAD R9, R20, 0x2, R11 ;  /* 0x0000000214097824 */ /* 0x008fe200078e020b */
[----:B------:R-:W-:Y:S01]  /*1cb50*/  ISETP.LT.AND P4, PT, R131, UR4, !P0 ;  /* 0x0000000483007c0c */ /* 0x000fe2000c781270 */
[----:B------:R-:W-:Y:S01]  /*1cb60*/  ULDC UR4, c[0x0][0x22c] ;  /* 0x00008b0000047ab9 */ /* 0x000fe20000000800 */
[----:B------:R-:W1:Y:S01]  /*1cb70*/  LDC R18, c[0x0][0x248] ;  /* 0x00009200ff127b82 */ /* 0x000e620000000800 */
[----:B------:R-:W-:-:S02]  /*1cb80*/  LEA.HI.X.SX32 R5, R11, R0, 0x1, P3 ;  /* 0x000000000b057211 */ /* 0x000fc400018f0eff */
[----:B------:R-:W-:Y:S01]  /*1cb90*/  ISETP.LT.AND P2, PT, R141, UR4, !P0 ;  /* 0x000000048d007c0c */ /* 0x000fe2000c741270 */
[----:B------:R-:W-:Y:S01]  /*1cba0*/  ULDC UR4, c[0x0][0x22c] ;  /* 0x00008b0000047ab9 */ /* 0x000fe20000000800 */
[----:B------:R-:W-:Y:S01]  /*1cbb0*/  PRMT R67, R67, 0x7632, R67 ;  /* 0x0000763243437816 */ /* 0x000fe20000000043 */
[----:B------:R3:W-:Y:S01]  /*1cbc0*/  @P5 STG.E.U16 desc[UR38][R4.64], R65 ;  /* 0x0000004104005986 */ /* 0x0007e2000c101526 */
[----:B------:R-:W-:Y:S01]  /*1cbd0*/  LEA R8, P5, R9, R2, 0x1 ;  /* 0x0000000209087211 */ /* 0x000fe200078a08ff */
[----:B------:R-:W4:Y:S01]  /*1cbe0*/  LDC R20, c[0x0][0x248] ;  /* 0x00009200ff147b82 */ /* 0x000f220000000800 */
[----:B0-----:R-:W-:Y:S01]  /*1cbf0*/  IMAD R7, R10, 0x2, R9 ;  /* 0x000000020a077824 */ /* 0x001fe200078e0209 */
[----:B------:R-:W-:Y:S01]  /*1cc00*/  ISETP.LT.AND P3, PT, R137, UR4, !P0 ;  /* 0x0000000489007c0c */ /* 0x000fe2000c761270 */
[----:B------:R-:W-:Y:S01]  /*1cc10*/  ULDC UR4, c[0x0][0x22c] ;  /* 0x00008b0000047ab9 */ /* 0x000fe20000000800 */
[----:B------:R-:W-:Y:S02]  /*1cc20*/  LEA.HI.X.SX32 R9, R9, R0, 0x1, P5 ;  /* 0x0000000009097211 */ /* 0x000fe400028f0eff */
[----:B------:R-:W-:-:S02]  /*1cc30*/  LEA R6, P5, R7, R2, 0x1 ;  /* 0x0000000207067211 */ /* 0x000fc400078a08ff */
[----:B------:R-:W0:Y:S01]  /*1cc40*/  LDC R10, c[0x0][0x248] ;  /* 0x00009200ff0a7b82 */ /* 0x000e220000000800 */
[----:B--2---:R-:W-:Y:S01]  /*1cc50*/  IMAD R11, R16, 0x2, R7 ;  /* 0x00000002100b7824 */ /* 0x004fe200078e0207 */
[----:B------:R2:W-:Y:S01]  /*1cc60*/  @P6 STG.E.U16 desc[UR38][R8.64], R66 ;  /* 0x0000004208006986 */ /* 0x0005e2000c101526 */
[----:B------:R-:W-:Y:S02]  /*1cc70*/  LEA.HI.X.SX32 R7, R7, R0, 0x1, P5 ;  /* 0x0000000007077211 */ /* 0x000fe400028f0eff */
[----:B------:R-:W-:Y:S01]  /*1cc80*/  ISETP.LT.AND P5, PT, R133, UR4, !P0 ;  /* 0x0000000485007c0c */ /* 0x000fe2000c7a1270 */
[----:B------:R-:W-:Y:S01]  /*1cc90*/  ULDC UR4, c[0x0][0x22c] ;  /* 0x00008b0000047ab9 */ /* 0x000fe20000000800 */
[C---:B---3--:R-:W-:Y:S01]  /*1cca0*/  LEA R4, P6, R11.reuse, R2, 0x1 ;  /* 0x000000020b047211 */ /* 0x048fe200078c08ff */
[----:B------:R-:W3:Y:S01]  /*1ccb0*/  LDC R16, c[0x0][0x248] ;  /* 0x00009200ff107b82 */ /* 0x000ee20000000800 */
[----:B------:R2:W-:Y:S01]  /*1ccc0*/  @P4 STG.E.U16 desc[UR38][R6.64], R67 ;  /* 0x0000004306004986 */ /* 0x0005e2000c101526 */
[----:B------:R-:W-:Y:S01]  /*1ccd0*/  ISETP.LT.AND P4, PT, R138, UR4, !P0 ;  /* 0x000000048a007c0c */ /* 0x000fe2000c781270 */
[----:B------:R-:W-:Y:S01]  /*1cce0*/  ULDC UR4, c[0x0][0x22c] ;  /* 0x00008b0000047ab9 */ /* 0x000fe20000000800 */
[----:B------:R-:W-:Y:S01]  /*1ccf0*/  LEA.HI.X.SX32 R5, R11, R0, 0x1, P6 ;  /* 0x000000000b057211 */ /* 0x000fe200030f0eff */
[----:B-1----:R-:W-:-:S03]  /*1cd00*/  IMAD R11, R18, 0x2, R11 ;  /* 0x00000002120b7824 */ /* 0x002fc600078e020b */
[----:B------:R-:W1:Y:S01]  /*1cd10*/  LDC R18, c[0x0][0x248] ;  /* 0x00009200ff127b82 */ /* 0x000e620000000800 */
[----:B----4-:R-:W-:Y:S01]  /*1cd20*/  IMAD R17, R20, 0x2, R11 ;  /* 0x0000000214117824 */ /* 0x010fe200078e020b */
[C---:B--2---:R-:W-:Y:S01]  /*1cd30*/  LEA R8, P6, R11.reuse, R2, 0x1 ;  /* 0x000000020b087211 */ /* 0x044fe200078c08ff */
[----:B------:R2:W-:Y:S01]  /*1cd40*/  @P2 STG.E.U16 desc[UR38][R4.64], R72 ;  /* 0x0000004804002986 */ /* 0x0005e2000c101526 */
[----:B------:R-:W-:Y:S01]  /*1cd50*/  ISETP.LT.AND P2, PT, R134, UR4, !P0 ;  /* 0x0000000486007c0c */ /* 0x000fe2000c741270 */
[----:B------:R-:W-:Y:S01]  /*1cd60*/  ULDC UR4, c[0x0][0x22c] ;  /* 0x00008b0000047ab9 */ /* 0x000fe20000000800 */
[----:B------:R-:W-:Y:S02]  /*1cd70*/  LEA.HI.X.SX32 R9, R11, R0, 0x1, P6 ;  /* 0x000000000b097211 */ /* 0x000fe400030f0eff */
[----:B------:R-:W4:Y:S01]  /*1cd80*/  LDC R20, c[0x0][0x248] ;  /* 0x00009200ff147b82 */ /* 0x000f220000000800 */
[C---:B------:R-:W-:Y:S01]  /*1cd90*/  LEA R6, P6, R17.reuse, R2, 0x1 ;  /* 0x0000000211067211 */ /* 0x040fe200078c08ff */
[----:B0-----:R-:W-:Y:S01]  /*1cda0*/  IMAD R11, R10, 0x2, R17 ;  /* 0x000000020a0b7824 */ /* 0x001fe200078e0211 */
[----:B------:R0:W-:Y:S01]  /*1cdb0*/  @P3 STG.E.U16 desc[UR38][R8.64], R73 ;  /* 0x0000004908003986 */ /* 0x0001e2000c101526 */
[----:B------:R-:W-:Y:S01]  /*1cdc0*/  ISETP.LT.AND P3, PT, R128, UR4, !P0 ;  /* 0x0000000480007c0c */ /* 0x000fe2000c761270 */
[----:B------:R-:W-:Y:S01]  /*1cdd0*/  ULDC UR4, c[0x0][0x22c] ;  /* 0x00008b0000047ab9 */ /* 0x000fe20000000800 */
[----:B------:R-:W-:-:S02]  /*1cde0*/  LEA.HI.X.SX32 R7, R17, R0, 0x1, P6 ;  /* 0x0000000011077211 */ /* 0x000fc400030f0eff */
[C---:B--2---:R-:W-:Y:S01]  /*1cdf0*/  LEA R4, P6, R11.reuse, R2, 0x1 ;  /* 0x000000020b047211 */ /* 0x044fe200078c08ff */
[----:B------:R-:W2:Y:S01]  /*1ce00*/  LDC R10, c[0x0][0x248] ;  /* 0x00009200ff0a7b82 */ /* 0x000ea20000000800 */
[----:B------:R-:W-:Y:S01]  /*1ce10*/  PRMT R72, R72, 0x7632, R72 ;  /* 0x0000763248487816 */ /* 0x000fe20000000048 */
[----:B------:R1:W-:Y:S01]  /*1ce20*/  @P5 STG.E.U16 desc[UR38][R6.64], R74 ;  /* 0x0000004a06005986 */ /* 0x0003e2000c101526 */
[----:B------:R-:W-:Y:S01]  /*1ce30*/  LEA.HI.X.SX32 R5, R11, R0, 0x1, P6 ;  /* 0x000000000b057211 */ /* 0x000fe200030f0eff */
[----:B---3--:R-:W-:Y:S01]  /*1ce40*/  IMAD R11, R16, 0x2, R11 ;  /* 0x00000002100b7824 */ /* 0x008fe200078e020b */
[----:B------:R-:W-:Y:S01]  /*1ce50*/  ISETP.LT.AND P6, PT, R136, UR4, !P0 ;  /* 0x0000000488007c0c */ /* 0x000fe2000c7c1270 */
[----:B------:R-:W-:Y:S01]  /*1ce60*/  ULDC UR4, c[0x0][0x22c] ;  /* 0x00008b0000047ab9 */ /* 0x000fe20000000800 */
[----:B0-----:R-:W-:Y:S01]  /*1ce70*/  PRMT R73, R73, 0x7632, R73 ;  /* 0x0000763249497816 */ /* 0x001fe20000000049 */
[----:B------:R0:W-:Y:S01]  /*1ce80*/  @P4 STG.E.U16 desc[UR38][R4.64], R75 ;  /* 0x0000004b04004986 */ /* 0x0001e2000c101526 */
[----:B------:R-:W-:Y:S01]  /*1ce90*/  LEA R8, P4, R11, R2, 0x1 ;  /* 0x000000020b087211 */ /* 0x000fe200078808ff */
[----:B------:R-:W3:Y:S01]  /*1cea0*/  LDC R16, c[0x0][0x248] ;  /* 0x00009200ff107b82 */ /* 0x000ee20000000800 */
[----:B------:R-:W-:Y:S01]  /*1ceb0*/  ISETP.LT.AND P5, PT, R135, UR5, !P0 ;  /* 0x0000000587007c0c */ /* 0x000fe2000c7a1270 */
[----:B------:R-:W-:Y:S01]  /*1cec0*/  ULDC UR5, c[0x0][0x22c] ;  /* 0x00008b0000057ab9 */ /* 0x000fe20000000800 */
[----:B------:R-:W-:Y:S01]  /*1ced0*/  LEA.HI.X.SX32 R9, R11, R0, 0x1, P4 ;  /* 0x000000000b097211 */ /* 0x000fe200020f0eff */
[----:B-1----:R-:W-:Y:S01]  /*1cee0*/  IMAD R7, R18, 0x2, R11 ;  /* 0x0000000212077824 */ /* 0x002fe200078e020b */
[----:B------:R-:W-:-:S03]  /*1cef0*/  PRMT R74, R74, 0x7632, R74 ;  /* 0x000076324a4a7816 */ /* 0x000fc6000000004a */
[----:B----4-:R-:W-:Y:S01]  /*1cf00*/  IMAD R11, R20, 0x2, R7 ;  /* 0x00000002140b7824 */ /* 0x010fe200078e0207 */
[C---:B------:R-:W-:Y:S01]  /*1cf10*/  LEA R6, P4, R7.reuse, R2, 0x1 ;  /* 0x0000000207067211 */ /* 0x040fe200078808ff */
[----:B------:R-:W1:Y:S01]  /*1cf20*/  LDC R18, c[0x0][0x248] ;  /* 0x00009200ff127b82 */ /* 0x000e620000000800 */
[----:B------:R4:W-:Y:S01]  /*1cf30*/  @P2 STG.E.U16 desc[UR38][R8.64], R72 ;  /* 0x0000004808002986 */ /* 0x0009e2000c101526 */
[----:B------:R-:W-:Y:S01]  /*1cf40*/  ISETP.LT.AND P2, PT, R132, UR4, !P0 ;  /* 0x0000000484007c0c */ /* 0x000fe2000c741270 */
[----:B------:R-:W-:Y:S01]  /*1cf50*/  ULDC UR4, c[0x0][0x22c] ;  /* 0x00008b0000047ab9 */ /* 0x000fe20000000800 */
[----:B------:R-:W-:Y:S02]  /*1cf60*/  LEA.HI.X.SX32 R7, R7, R0, 0x1, P4 ;  /* 0x0000000007077211 */ /* 0x000fe400020f0eff */
[C---:B0-----:R-:W-:Y:S02]  /*1cf70*/  LEA R4, P4, R11.reuse, R2, 0x1 ;  /* 0x000000020b047211 */ /* 0x041fe400078808ff */
[----:B------:R-:W0:Y:S01]  /*1cf80*/  LDC R20, c[0x0][0x248] ;  /* 0x00009200ff147b82 */ /* 0x000e220000000800 */
[----:B------:R3:W-:Y:S01]  /*1cf90*/  @P3 STG.E.U16 desc[UR38][R6.64], R73 ;  /* 0x0000004906003986 */ /* 0x0007e2000c101526 */
[----:B------:R-:W-:Y:S01]  /*1cfa0*/  LEA.HI.X.SX32 R5, R11, R0, 0x1, P4 ;  /* 0x000000000b057211 */ /* 0x000fe200020f0eff */
[----:B--2---:R-:W-:Y:S01]  /*1cfb0*/  IMAD R11, R10, 0x2, R11 ;  /* 0x000000020a0b7824 */ /* 0x004fe200078e020b */
[----:B------:R-:W-:-:S02]  /*1cfc0*/  PRMT R75, R75, 0x7632, R75 ;  /* 0x000076324b4b7816 */ /* 0x000fc4000000004b */
[----:B------:R-:W-:Y:S01]  /*1cfd0*/  ISETP.LT.AND P3, PT, R122, UR4, !P0 ;  /* 0x000000047a007c0c */ /* 0x000fe2000c761270 */
[----:B------:R2:W-:Y:S01]  /*1cfe0*/  @P6 STG.E.U16 desc[UR38][R4.64], R74 ;  /* 0x0000004a04006986 */ /* 0x0005e2000c101526 */
[----:B------:R-:W0:Y:S01]  /*1cff0*/  LDC R10, c[0x0][0x248] ;  /* 0x00009200ff0a7b82 */ /* 0x000e220000000800 */
[----:B----4-:R-:W-:Y:S01]  /*1d000*/  LEA R8, P6, R11, R2, 0x1 ;  /* 0x000000020b087211 */ /* 0x010fe200078c08ff */
[----:B------:R-:W-:Y:S02]  /*1d010*/  ULDC UR4, c[0x0][0x22c] ;  /* 0x00008b0000047ab9 */ /* 0x000fe40000000800 */
[----:B------:R-:W-:Y:S01]  /*1d020*/  ISETP.LT.AND P4, PT, R129, UR4, !P0 ;  /* 0x0000000481007c0c */ /* 0x000fe2000c781270 */
[----:B---3--:R-:W-:Y:S01]  /*1d030*/  IMAD R7, R16, 0x2, R11 ;  /* 0x0000000210077824 */ /* 0x008fe200078e020b */
[----:B------:R-:W-:Y:S01]  /*1d040*/  LEA.HI.X.SX32 R9, R11, R0, 0x1, P6 ;  /* 0x000000000b097211 */ /* 0x000fe200030f0eff */
[----:B------:R-:W-:Y:S01]  /*1d050*/  ULDC UR4, c[0x0][0x22c] ;  /* 0x00008b0000047ab9 */ /* 0x000fe20000000800 */
[----:B------:R-:W3:Y:S01]  /*1d060*/  LDC R16, c[0x0][0x248] ;  /* 0x00009200ff107b82 */ /* 0x000ee20000000800 */
[----:B-1----:R-:W-:Y:S01]  /*1d070*/  IMAD R11, R18, 0x2, R7 ;  /* 0x00000002120b7824 */ /* 0x002fe200078e0207 */
[C---:B------:R-:W-:Y:S01]  /*1d080*/  LEA R6, P6, R7.reuse, R2, 0x1 ;  /* 0x0000000207067211 */ /* 0x040fe200078c08ff */
[----:B------:R1:W-:Y:S01]  /*1d090*/  @P5 STG.E.U16 desc[UR38][R8.64], R75 ;  /* 0x0000004b08005986 */ /* 0x0003e2000c101526 */
[----:B------:R-:W-:Y:S01]  /*1d0a0*/  ISETP.LT.AND P5, PT, R126, UR4, !P0 ;  /* 0x000000047e007c0c */ /* 0x000fe2000c7a1270 */
[----:B------:R-:W-:Y:S01]  /*1d0b0*/  ULDC UR4, c[0x0][0x22c] ;  /* 0x00008b0000047ab9 */ /* 0x000fe20000000800 */
[----:B------:R-:W-:-:S02]  /*1d0c0*/  LEA.HI.X.SX32 R7, R7, R0, 0x1, P6 ;  /* 0x0000000007077211 */ /* 0x000fc400030f0eff */
[C---:B--2---:R-:W-:Y:S01]  /*1d0d0*/  LEA R4, P6, R11.reuse, R2, 0x1 ;  /* 0x000000020b047211 */ /* 0x044fe200078c08ff */
[----:B------:R-:W2:Y:S02]  /*1d0e0*/  LDC R18, c[0x0][0x248] ;  /* 0x00009200ff127b82 */ /* 0x000ea40000000800 */
[----:B------:R4:W-:Y:S01]  /*1d0f0*/  @P2 STG.E.U16 desc[UR38][R6.64], R80 ;  /* 0x0000005006002986 */ /* 0x0009e2000c101526 */
[----:B------:R-:W-:Y:S02]  /*1d100*/  LEA.HI.X.SX32 R5, R11, R0, 0x1, P6 ;  /* 0x000000000b057211 */ /* 0x000fe400030f0eff */
[----:B------:R-:W-:Y:S01]  /*1d110*/  ISETP.LT.AND P2, PT, R130, UR4, !P0 ;  /* 0x0000000482007c0c */ /* 0x000fe2000c741270 */
[----:B------:R-:W-:Y:S01]  /*1d120*/  ULDC UR4, c[0x0][0x22c] ;  /* 0x00008b0000047ab9 */ /* 0x000fe20000000800 */
[----:B0-----:R-:W-:Y:S01]  /*1d130*/  IMAD R11, R10, 0x2, R11 ;  /* 0x000000020a0b7824 */ /* 0x001fe200078e020b */
[----:B------:R0:W-:Y:S01]  /*1d140*/  @P3 STG.E.U16 desc[UR38][R4.64], R81 ;  /* 0x0000005104003986 */ /* 0x0001e2000c101526 */
[----:B------:R-:W-:Y:S01]  /*1d150*/  ISETP.LT.AND P3, PT, R125, UR4, !P0 ;  /* 0x000000047d007c0c */ /* 0x000fe2000c761270 */
[----:B------:R-:W-:Y:S01]  /*1d160*/  ULDC UR4, c[0x0][0x22c] ;  /* 0x00008b0000047ab9 */ /* 0x000fe20000000800 */
[----:B------:R-:W-:Y:S01]  /*1d170*/  IMAD R17, R20, 0x2, R11 ;  /* 0x0000000214117824 */ /* 0x000fe200078e020b */
[C---:B-1----:R-:W-:Y:S01]  /*1d180*/  LEA R8, P6, R11.reuse, R2, 0x1 ;  /* 0x000000020b087211 */ /* 0x042fe200078c08ff */
[----:B------:R-:W1:Y:S01]  /*1d190*/  LDC R20, c[0x0][0x248] ;  /* 0x00009200ff147b82 */ /* 0x000e620000000800 */
[----:B----4-:R-:W-:Y:S01]  /*1d1a0*/  PRMT R80, R80, 0x7632, R80 ;  /* 0x0000763250507816 */ /* 0x010fe20000000050 */
[----:B---3--:R-:W-:Y:S01]  /*1d1b0*/  IMAD R7, R16, 0x2, R17 ;  /* 0x0000000210077824 */ /* 0x008fe200078e0211 */
[----:B------:R-:W-:-:S02]  /*1d1c0*/  LEA.HI.X.SX32 R9, R11, R0, 0x1, P6 ;  /* 0x000000000b097211 */ /* 0x000fc400030f0eff */
[----:B------:R-:W-:Y:S02]  /*1d1d0*/  LEA R10, P6, R17, R2, 0x1 ;  /* 0x00000002110a7211 */ /* 0x000fe400078c08ff */
[----:B0-----:R-:W-:Y:S01]  /*1d1e0*/  PRMT R81, R81, 0x7632, R81 ;  /* 0x0000763251517816 */ /* 0x001fe20000000051 */
[----:B------:R-:W0:Y:S01]  /*1d1f0*/  LDC R16, c[0x0][0x248] ;  /* 0x00009200ff107b82 */ /* 0x000e220000000800 */
[----:B------:R-:W-:Y:S01]  /*1d200*/  LEA.HI.X.SX32 R11, R17, R0, 0x1, P6 ;  /* 0x00000000110b7211 */ /* 0x000fe200030f0eff */
[----:B------:R3:W-:Y:S01]  /*1d210*/  @P4 STG.E.U16 desc[UR38][R8.64], R82 ;  /* 0x0000005208004986 */ /* 0x0007e2000c101526 */
[----:B------:R-:W-:Y:S01]  /*1d220*/  LEA R4, P6, R7, R2, 0x1 ;  /* 0x0000000207047211 */ /* 0x000fe200078c08ff */
[----:B--2---:R-:W-:Y:S01]  /*1d230*/  IMAD R17, R18, 0x2, R7 ;  /* 0x0000000212117824 */ /* 0x004fe200078e0207 */
[----:B------:R-:W-:Y:S01]  /*1d240*/  ISETP.LT.AND P4, PT, R127, UR4, !P0 ;  /* 0x000000047f007c0c */ /* 0x000fe2000c781270 */
[----:B------:R2:W-:Y:S01]  /*1d250*/  @P5 STG.E.U16 desc[UR38][R10.64], R83 ;  /* 0x000000530a005986 */ /* 0x0005e2000c101526 */
[----:B------:R-:W-:Y:S01]  /*1d260*/  LEA.HI.X.SX32 R5, R7, R0, 0x1, P6 ;  /* 0x0000000007057211 */ /* 0x000fe200030f0eff */
[----:B------:R-:W4:Y:S01]  /*1d270*/  LDC R18, c[0x0][0x248] ;  /* 0x00009200ff127b82 */ /* 0x000f220000000800 */
[----:B------:R-:W-:Y:S01]  /*1d280*/  LEA R6, P6, R17, R2, 0x1 ;  /* 0x0000000211067211 */ /* 0x000fe200078c08ff */
[----:B------:R-:W-:-:S02]  /*1d290*/  ULDC UR4, c[0x0][0x22c] ;  /* 0x00008b0000047ab9 */ /* 0x000fc40000000800 */
[----:B------:R2:W-:Y:S01]  /*1d2a0*/  @P2 STG.E.U16 desc[UR38][R4.64], R80 ;  /* 0x0000005004002986 */ /* 0x0005e2000c101526 */
[----:B------:R-:W-:Y:S02]  /*1d2b0*/  LEA.HI.X.SX32 R7, R17, R0, 0x1, P6 ;  /* 0x0000000011077211 */ /* 0x000fe400030f0eff */
[----:B---3--:R-:W-:Y:S01]  /*1d2c0*/  PRMT R82, R82, 0x7632, R82 ;  /* 0x0000763252527816 */ /* 0x008fe20000000052 */
[----:B-1----:R-:W-:Y:S01]  /*1d2d0*/  IMAD R17, R20, 0x2, R17 ;  /* 0x0000000214117824 */ /* 0x002fe200078e0211 */
[----:B------:R-:W-:Y:S01]  /*1d2e0*/  ISETP.LT.AND P5, PT, R123, UR4, !P0 ;  /* 0x000000047b007c0c */ /* 0x000fe2000c7a1270 */
[----:B------:R-:W1:Y:S01]  /*1d2f0*/  LDC R20, c[0x0][0x248] ;  /* 0x00009200ff147b82 */ /* 0x000e620000000800 */
[----:B------:R3:W-:Y:S01]  /*1d300*/  @P3 STG.E.U16 desc[UR38][R6.64], R81 ;  /* 0x0000005106003986 */ /* 0x0007e2000c101526 */
[----:B--2---:R-:W-:Y:S01]  /*1d310*/  IMAD R11, R22, 0x2, R17 ;  /* 0x00000002160b7824 */ /* 0x004fe200078e0211 */
[----:B------:R-:W-:Y:S01]  /*1d320*/  LEA R8, P3, R17, R2, 0x1 ;  /* 0x0000000211087211 */ /* 0x000fe200078608ff */
[----:B------:R-:W-:Y:S01]  /*1d330*/  ULDC UR4, c[0x0][0x22c] ;  /* 0x00008b0000047ab9 */ /* 0x000fe20000000800 */
[----:B------:R-:W-:-:S02]  /*1d340*/  PRMT R83, R83, 0x7632, R83 ;  /* 0x0000763253537816 */ /* 0x000fc40000000053 */
[----:B------:R-:W-:Y:S01]  /*1d350*/  LEA R4, P6, R11, R2, 0x1 ;  /* 0x000000020b047211 */ /* 0x000fe200078c08ff */
[----:B------:R-:W2:Y:S01]  /*1d360*/  LDC R22, c[0x0][0x248] ;  /* 0x00009200ff167b82 */ /* 0x000ea20000000800 */
[-C--:B------:R-:W-:Y:S02]  /*1d370*/  LEA.HI.X.SX32 R9, R17, R0.reuse, 0x1, P3 ;  /* 0x0000000011097211 */ /* 0x080fe400018f0eff */
[----:B------:R-:W-:Y:S01]  /*1d380*/  LEA.HI.X.SX32 R5, R11, R0, 0x1, P6 ;  /* 0x000000000b057211 */ /* 0x000fe200030f0eff */
[----:B0-----:R-:W-:Y:S01]  /*1d390*/  IMAD R11, R16, 0x2, R11 ;  /* 0x00000002100b7824 */ /* 0x001fe200078e020b */
[----:B------:R-:W-:Y:S01]  /*1d3a0*/  ISETP.LT.AND P2, PT, R121, UR4, !P0 ;  /* 0x0000000479007c0c */ /* 0x000fe2000c741270 */
[----:B------:R-:W-:Y:S01]  /*1d3b0*/  @P4 STG.E.U16 desc[UR38][R8.64], R82 ;  /* 0x0000005208004986 */ /* 0x000fe2000c101526 */
[----:B------:R-:W-:Y:S01]  /*1d3c0*/  ULDC UR4, c[0x0][0x22c] ;  /* 0x00008b0000047ab9 */ /* 0x000fe20000000800 */
[----:B----4-:R-:W-:Y:S01]  /*1d3d0*/  IMAD R17, R18, 0x2, R11 ;  /* 0x0000000212117824 */ /* 0x010fe200078e020b */
[----:B------:R-:W0:Y:S01]  /*1d3e0*/  LDC R16, c[0x0][0x248] ;  /* 0x00009200ff107b82 */ /* 0x000e220000000800 */
[-C--:B---3--:R-:W-:Y:S01]  /*1d3f0*/  LEA R6, P4, R11, R2.reuse, 0x1 ;  /* 0x000000020b067211 */ /* 0x088fe200078808ff */
[----:B------:R3:W-:Y:S01]  /*1d400*/  @P5 STG.E.U16 desc[UR38][R4.64], R83 ;  /* 0x0000005304005986 */ /* 0x0007e2000c101526 */
[----:B------:R-:W-:Y:S01]  /*1d410*/  ISETP.LT.AND P3, PT, R124, UR4, !P0 ;  /* 0x000000047c007c0c */ /* 0x000fe2000c761270 */
[----:B------:R-:W-:Y:S01]  /*1d420*/  ULDC UR4, c[0x0][0x22c] ;  /* 0x00008b0000047ab9 */ /* 0x000fe20000000800 */
[----:B------:R-:W-:-:S02]  /*1d430*/  LEA R10, P6, R17, R2, 0x1 ;  /* 0x00000002110a7211 */ /* 0x000fc400078c08ff */
[-C--:B------:R-:W-:Y:S01]  /*1d440*/  LEA.HI.X.SX32 R7, R11, R0.reuse, 0x1, P4 ;  /* 0x000000000b077211 */ /* 0x080fe200020f0eff */
[----:B------:R-:W4:Y:S01]  /*1d450*/  LDC R18, c[0x0][0x248] ;  /* 0x00009200ff127b82 */ /* 0x000f220000000800 */
[----:B------:R-:W-:Y:S01]  /*1d460*/  LEA.HI.X.SX32 R11, R17, R0, 0x1, P6 ;  /* 0x00000000110b7211 */ /* 0x000fe200030f0eff */
[----:B-1----:R-:W-:Y:S01]  /*1d470*/  IMAD R17, R20, 0x2, R17 ;  /* 0x0000000214117824 */ /* 0x002fe200078e0211 */
[----:B------:R-:W-:Y:S01]  /*1d480*/  ISETP.LT.AND P5, PT, R59, UR4, !P0 ;  /* 0x000000043b007c0c */ /* 0x000fe2000c7a1270 */
[----:B------:R1:W-:Y:S01]  /*1d490*/  @P2 STG.E.U16 desc[UR38][R6.64], R88 ;  /* 0x0000005806002986 */ /* 0x0003e2000c101526 */
[----:B------:R-:W-:Y:S01]  /*1d4a0*/  ISETP.LT.AND P4, PT, R57, UR5, !P0 ;  /* 0x0000000539007c0c */ /* 0x000fe2000c781270 */
[----:B------:R-:W-:Y:S01]  /*1d4b0*/  ULDC UR4, c[0x0][0x22c] ;  /* 0x00008b0000047ab9 */ /* 0x000fe20000000800 */
[----:B--2---:R-:W-:Y:S01]  /*1d4c0*/  IMAD R19, R22, 0x2, R17 ;  /* 0x0000000216137824 */ /* 0x004fe200078e0211 */
[----:B------:R-:W2:Y:S01]  /*1d4d0*/  LDC R20, c[0x0][0x248] ;  /* 0x00009200ff147b82 */ /* 0x000ea20000000800 */
[----:B------:R4:W-:Y:S01]  /*1d4e0*/  @P3 STG.E.U16 desc[UR38][R10.64], R89 ;  /* 0x000000590a003986 */ /* 0x0009e2000c101526 */
[-C--:B---3--:R-:W-:Y:S01]  /*1d4f0*/  LEA R4, P2, R17, R2.reuse, 0x1 ;  /* 0x0000000211047211 */ /* 0x088fe200078408ff */
[----:B------:R-:W-:Y:S01]  /*1d500*/  ULDC UR5, c[0x0][0x22c] ;  /* 0x00008b0000057ab9 */ /* 0x000fe20000000800 */
[----:B------:R-:W-:-:S02]  /*1d510*/  LEA R8, P6, R19, R2, 0x1 ;  /* 0x0000000213087211 */ /* 0x000fc400078c08ff */
[-C--:B------:R-:W-:Y:S02]  /*1d520*/  LEA.HI.X.SX32 R5, R17, R0.reuse, 0x1, P2 ;  /* 0x0000000011057211 */ /* 0x080fe400010f0eff */
[----:B------:R-:W-:Y:S01]  /*1d530*/  LEA.HI.X.SX32 R9, R19, R0, 0x1, P6 ;  /* 0x0000000013097211 */ /* 0x000fe200030f0eff */
[----:B0-----:R-:W-:Y:S01]  /*1d540*/  IMAD R19, R16, 0x2, R19 ;  /* 0x0000000210137824 */ /* 0x001fe200078e0213 */
[----:B------:R-:W-:Y:S01]  /*1d550*/  ISETP.LT.AND P2, PT, R56, UR4, !P0 ;  /* 0x0000000438007c0c */ /* 0x000fe2000c741270 */
[----:B------:R-:W0:Y:S01]  /*1d560*/  LDC R16, c[0x0][0x248] ;  /* 0x00009200ff107b82 */ /* 0x000e220000000800 */
[----:B------:R-:W-:Y:S01]  /*1d570*/  ISETP.LT.AND P3, PT, R76, UR5, !P0 ;  /* 0x000000054c007c0c */ /* 0x000fe2000c761270 */
[----:B------:R3:W-:Y:S01]  /*1d580*/  @P5 STG.E.U16 desc[UR38][R4.64], R90 ;  /* 0x0000005a04005986 */ /* 0x0007e2000c101526 */
[----:B-1----:R-:W-:Y:S01]  /*1d590*/  PRMT R88, R88, 0x7632, R88 ;  /* 0x0000763258587816 */ /* 0x002fe20000000058 */
[----:B------:R-:W-:Y:S01]  /*1d5a0*/  ULDC UR4, c[0x0][0x22c] ;  /* 0x00008b0000047ab9 */ /* 0x000fe20000000800 */
[----:B----4-:R-:W-:Y:S01]  /*1d5b0*/  IMAD R11, R18, 0x2, R19 ;  /* 0x00000002120b7824 */ /* 0x010fe200078e0213 */
[----:B------:R2:W-:Y:S01]  /*1d5c0*/  @P4 STG.E.U16 desc[UR38][R8.64], R91 ;  /* 0x0000005b08004986 */ /* 0x0005e2000c101526 */
[----:B------:R-:W-:Y:S01]  /*1d5d0*/  LEA R6, P4, R19, R2, 0x1 ;  /* 0x0000000213067211 */ /* 0x000fe200078808ff */
[----:B------:R-:W1:Y:S01]  /*1d5e0*/  LDC R10, c[0x0][0x248] ;  /* 0x00009200ff0a7b82 */ /* 0x000e620000000800 */
[----:B------:R-:W-:Y:S01]  /*1d5f0*/  PRMT R89, R89, 0x7632, R89 ;  /* 0x0000763259597816 */ /* 0x000fe20000000059 */
[----:B------:R-:W-:Y:S01]  /*1d600*/  ULDC UR5, c[0x0][0x22c] ;  /* 0x00008b0000057ab9 */ /* 0x000fe20000000800 */
[----:B------:R-:W-:-:S02]  /*1d610*/  LEA.HI.X.SX32 R7, R19, R0, 0x1, P4 ;  /* 0x0000000013077211 */ /* 0x000fc400020f0eff */
[----:B------:R-:W-:Y:S01]  /*1d620*/  ISETP.LT.AND P5, PT, R120, UR4, !P0 ;  /* 0x0000000478007c0c */ /* 0x000fe2000c7a1270 */
[----:B------:R-:W-:Y:S01]  /*1d630*/  ULDC UR4, c[0x0][0x22c] ;  /* 0x00008b0000047ab9 */ /* 0x000fe20000000800 */
[C---:B---3--:R-:W-:Y:S01]  /*1d640*/  LEA R4, P6, R11.reuse, R2, 0x1 ;  /* 0x000000020b047211 */ /* 0x048fe200078c08ff */
[----:B------:R-:W3:Y:S01]  /*1d650*/  LDC R18, c[0x0][0x248] ;  /* 0x00009200ff127b82 */ /* 0x000ee20000000800 */
[----:B------:R1:W-:Y:S01]  /*1d660*/  @P2 STG.E.U16 desc[UR38][R6.64], R88 ;  /* 0x0000005806002986 */ /* 0x0003e2000c101526 */
[----:B--2---:R-:W-:Y:S01]  /*1d670*/  IMAD R9, R20, 0x2, R11 ;  /* 0x0000000214097824 */ /* 0x004fe200078e020b */
[----:B------:R-:W-:Y:S02]  /*1d680*/  LEA.HI.X.SX32 R5, R11, R0, 0x1, P6 ;  /* 0x000000000b057211 */ /* 0x000fe400030f0eff */
[----:B------:R-:W-:Y:S02]  /*1d690*/  PRMT R90, R90, 0x7632, R90 ;  /* 0x000076325a5a7816 */ /* 0x000fe4000000005a */
[----:B------:R-:W-:Y:S01]  /*1d6a0*/  ISETP.LT.AND P4, PT, R48, UR4, !P0 ;  /* 0x0000000430007c0c */ /* 0x000fe2000c781270 */
[----:B------:R-:W2:Y:S01]  /*1d6b0*/  LDC R20, c[0x0][0x248] ;  /* 0x00009200ff147b82 */ /* 0x000ea20000000800 */
[----:B------:R4:W-:Y:S01]  /*1d6c0*/  @P3 STG.E.U16 desc[UR38][R4.64], R89 ;  /* 0x0000005904003986 */ /* 0x0009e2000c101526 */
[----:B------:R-:W-:Y:S01]  /*1d6d0*/  LEA R8, P3, R9, R2, 0x1 ;  /* 0x0000000209087211 */ /* 0x000fe200078608ff */
[----:B------:R-:W-:Y:S01]  /*1d6e0*/  ULDC UR4, c[0x0][0x22c] ;  /* 0x00008b0000047ab9 */ /* 0x000fe20000000800 */
[----:B------:R-:W-:-:S02]  /*1d6f0*/  PRMT R91, R91, 0x7632, R91 ;  /* 0x000076325b5b7816 */ /* 0x000fc4000000005b */
[----:B------:R-:W-:Y:S01]  /*1d700*/  ISETP.LT.AND P2, PT, R58, UR4, !P0 ;  /* 0x000000043a007c0c */ /* 0x000fe2000c741270 */
[----:B------:R-:W-:Y:S01]  /*1d710*/  ULDC UR4, c[0x0][0x22c] ;  /* 0x00008b0000047ab9 */ /* 0x000fe20000000800 */
[----:B-1----:R-:W-:Y:S01]  /*1d720*/  IMAD R7, R10, 0x2, R9 ;  /* 0x000000020a077824 */ /* 0x002fe200078e0209 */
[----:B------:R-:W-:Y:S01]  /*1d730*/  LEA.HI.X.SX32 R9, R9, R0, 0x1, P3 ;  /* 0x0000000009097211 */ /* 0x000fe200018f0eff */
[----:B------:R-:W1:Y:S01]  /*1d740*/  LDC R10, c[0x0][0x248] ;  /* 0x00009200ff0a7b82 */ /* 0x000e620000000800 */
[----:B------:R-:W-:Y:S01]  /*1d750*/  ISETP.LT.AND P6, PT, R54, UR4, !P0 ;  /* 0x0000000436007c0c */ /* 0x000fe2000c7c1270 */
[----:B0-----:R-:W-:Y:S01]  /*1d760*/  IMAD R11, R16, 0x2, R7 ;  /* 0x00000002100b7824 */ /* 0x001fe200078e0207 */
[-C--:B------:R-:W-:Y:S01]  /*1d770*/  LEA R6, P3, R7, R2.reuse, 0x1 ;  /* 0x0000000207067211 */ /* 0x080fe200078608ff */
[----:B------:R0:W-:Y:S01]  /*1d780*/  @P5 STG.E.U16 desc[UR38][R8.64], R90 ;  /* 0x0000005a08005986 */ /* 0x0001e2000c101526 */
[----:B------:R-:W-:Y:S02]  /*1d790*/  ULDC UR4, c[0x0][0x22c] ;  /* 0x00008b0000047ab9 */ /* 0x000fe40000000800 */
[----:B----4-:R-:W-:Y:S01]  /*1d7a0*/  LEA R4, P5, R11, R2, 0x1 ;  /* 0x000000020b047211 */ /* 0x010fe200078a08ff */
[----:B------:R-:W4:Y:S01]  /*1d7b0*/  LDC R16, c[0x0][0x248] ;  /* 0x00009200ff107b82 */ /* 0x000f220000000800 */
[----:B------:R-:W-:-:S02]  /*1d7c0*/  LEA.HI.X.SX32 R7, R7, R0, 0x1, P3 ;  /* 0x0000000007077211 */ /* 0x000fc400018f0eff */
[----:B------:R-:W-:Y:S01]  /*1d7d0*/  LEA.HI.X.SX32 R5, R11, R0, 0x1, P5 ;  /* 0x000000000b057211 */ /* 0x000fe200028f0eff */
[----:B---3--:R-:W-:Y:S01]  /*1d7e0*/  IMAD R11, R18, 0x2, R11 ;  /* 0x00000002120b7824 */ /* 0x008fe200078e020b */
[----:B------:R-:W-:Y:S01]  /*1d7f0*/  ISETP.LT.AND P3, PT, R50, UR4, !P0 ;  /* 0x0000000432007c0c */ /* 0x000fe2000c761270 */
[----:B------:R-:W-:Y:S01]  /*1d800*/  ULDC UR4, c[0x0][0x22c] ;  /* 0x00008b0000047ab9 */ /* 0x000fe20000000800 */
[----:B------:R3:W-:Y:S01]  /*1d810*/  @P4 STG.E.U16 desc[UR38][R6.64], R91 ;  /* 0x0000005b06004986 */ /* 0x0007e2000c101526 */
[----:B------:R-:W4:Y:S01]  /*1d820*/  LDC R18, c[0x0][0x248] ;  /* 0x00009200ff127b82 */ /* 0x000f220000000800 */
[----:B0-----:R-:W-:Y:S01]  /*1d830*/  LEA R8, P5, R11, R2, 0x1 ;  /* 0x000000020b087211 */ /* 0x001fe200078a08ff */
[----:B--2---:R-:W-:Y:S01]  /*1d840*/  IMAD R17, R20, 0x2, R11 ;  /* 0x0000000214117824 */ /* 0x004fe200078e020b */
[----:B------:R-:W-:Y:S01]  /*1d850*/  ISETP.LT.AND P4, PT, R55, UR4, !P0 ;  /* 0x0000000437007c0c */ /* 0x000fe2000c781270 */
[----:B------:R0:W-:Y:S01]  /*1d860*/  @P2 STG.E.U16 desc[UR38][R4.64], R96 ;  /* 0x0000006004002986 */ /* 0x0001e2000c101526 */
[----:B------:R-:W-:Y:S01]  /*1d870*/  LEA.HI.X.SX32 R9, R11, R0, 0x1, P5 ;  /* 0x000000000b097211 */ /* 0x000fe200028f0eff */
[----:B------:R-:W-:-:S02]  /*1d880*/  ULDC UR4, c[0x0][0x22c] ;  /* 0x00008b0000047ab9 */ /* 0x000fc40000000800 */
[----:B------:R-:W2:Y:S01]  /*1d890*/  LDC R20, c[0x0][0x248] ;  /* 0x00009200ff147b82 */ /* 0x000ea20000000800 */
[----:B-1----:R-:W-:Y:S01]  /*1d8a0*/  IMAD R11, R10, 0x2, R17 ;  /* 0x000000020a0b7824 */ /* 0x002fe200078e0211 */
[----:B------:R1:W-:Y:S01]  /*1d8b0*/  @P6 STG.E.U16 desc[UR38][R8.64], R97 ;  /* 0x0000006108006986 */ /* 0x0003e2000c101526 */
[----:B---3--:R-:W-:Y:S02]  /*1d8c0*/  LEA R6, P5, R17, R2, 0x1 ;  /* 0x0000000211067211 */ /* 0x008fe400078a08ff */
[----:B------:R-:W-:Y:S01]  /*1d8d0*/  ISETP.LT.AND P2, PT, R51, UR4, !P0 ;  /* 0x0000000433007c0c */ /* 0x000fe2000c741270 */
[----:B------:R-:W-:Y:S01]  /*1d8e0*/  ULDC UR4, c[0x0][0x22c] ;  /* 0x00008b0000047ab9 */ /* 0x000fe20000000800 */
[----:B------:R-:W-:Y:S01]  /*1d8f0*/  LEA.HI.X.SX32 R7, R17, R0, 0x1, P5 ;  /* 0x0000000011077211 */ /* 0x000fe200028f0eff */
[----:B------:R-:W3:Y:S01]  /*1d900*/  LDC R10, c[0x0][0x248] ;  /* 0x00009200ff0a7b82 */ /* 0x000ee20000000800 */
[----:B0-----:R-:W-:Y:S02]  /*1d910*/  LEA R4, P6, R11, R2, 0x1 ;  /* 0x000000020b047211 */ /* 0x001fe400078c08ff */
[----:B------:R-:W-:Y:S01]  /*1d920*/  ISETP.LT.AND P5, PT, R45, UR4, !P0 ;  /* 0x000000042d007c0c */ /* 0x000fe2000c7a1270 */
[----:B------:R0:W-:Y:S01]  /*1d930*/  @P3 STG.E.U16 desc[UR38][R6.64], R98 ;  /* 0x0000006206003986 */ /* 0x0001e2000c101526 */
[----:B------:R-:W-:Y:S01]  /*1d940*/  LEA.HI.X.SX32 R5, R11, R0, 0x1, P6 ;  /* 0x000000000b057211 */ /* 0x000fe200030f0eff */
[----:B----4-:R-:W-:Y:S01]  /*1d950*/  IMAD R11, R16, 0x2, R11 ;  /* 0x00000002100b7824 */ /* 0x010fe200078e020b */
[----:B------:R-:W-:Y:S01]  /*1d960*/  ULDC UR4, c[0x0][0x22c] ;  /* 0x00008b0000047ab9 */ /* 0x000fe20000000800 */
[----:B------:R-:W4:Y:S01]  /*1d970*/  LDC R16, c[0x0][0x248] ;  /* 0x00009200ff107b82 */ /* 0x000f220000000800 */
[----:B------:R-:W-:Y:S01]  /*1d980*/  ISETP.LT.AND P6, PT, R53, UR4, !P0 ;  /* 0x0000000435007c0c */ /* 0x000fe2000c7c1270 */
[----:B------:R2:W-:Y:S01]  /*1d990*/  @P4 STG.E.U16 desc[UR38][R4.64], R99 ;  /* 0x0000006304004986 */ /* 0x0005e2000c101526 */
[----:B-1----:R-:W-:Y:S01]  /*1d9a0*/  LEA R8, P4, R11, R2, 0x1 ;  /* 0x000000020b087211 */ /* 0x002fe200078808ff */
[----:B------:R-:W-:Y:S01]  /*1d9b0*/  ULDC UR4, c[0x0][0x22c] ;  /* 0x00008b0000047ab9 */ /* 0x000fe20000000800 */
[----:B------:R-:W-:-:S02]  /*1d9c0*/  PRMT R96, R96, 0x7632, R96 ;  /* 0x0000763260607816 */ /* 0x000fc40000000060 */
[----:B------:R-:W-:Y:S01]  /*1d9d0*/  LEA.HI.X.SX32 R9, R11, R0, 0x1, P4 ;  /* 0x000000000b097211 */ /* 0x000fe200020f0eff */
[----:B0-----:R-:W-:Y:S01]  /*1d9e0*/  IMAD R7, R18, 0x2, R11 ;  /* 0x0000000212077824 */ /* 0x001fe200078e020b */
[----:B------:R-:W-:Y:S01]  /*1d9f0*/  PRMT R97, R97, 0x7632, R97 ;  /* 0x0000763261617816 */ /* 0x000fe20000000061 */
[----:B------:R-:W0:Y:S01]  /*1da00*/  LDC R18, c[0x0][0x248] ;  /* 0x00009200ff127b82 */ /* 0x000e220000000800 */
[----:B------:R-:W-:Y:S01]  /*1da10*/  PRMT R98, R98, 0x7632, R98 ;  /* 0x0000763262627816 */ /* 0x000fe20000000062 */
[----:B--2---:R-:W-:Y:S01]  /*1da20*/  IMAD R11, R20, 0x2, R7 ;  /* 0x00000002140b7824 */ /* 0x004fe200078e0207 */
[C---:B------:R-:W-:Y:S01]  /*1da30*/  LEA R6, P4, R7.reuse, R2, 0x1 ;  /* 0x0000000207067211 */ /* 0x040fe200078808ff */
[----:B------:R1:W-:Y:S01]  /*1da40*/  @P2 STG.E.U16 desc[UR38][R8.64], R96 ;  /* 0x0000006008002986 */ /* 0x0003e2000c101526 */
[----:B------:R-:W-:Y:S01]  /*1da50*/  ISETP.LT.AND P3, PT, R52, UR5, !P0 ;  /* 0x0000000534007c0c */ /* 0x000fe2000c761270 */
[----:B------:R-:W-:Y:S01]  /*1da60*/  ULDC UR5, c[0x0][0x22c] ;  /* 0x00008b0000057ab9 */ /* 0x000fe20000000800 */
[----:B------:R-:W-:Y:S01]  /*1da70*/  LEA.HI.X.SX32 R7, R7, R0, 0x1, P4 ;  /* 0x0000000007077211 */ /* 0x000fe200020f0eff */
[----:B------:R-:W2:Y:S01]  /*1da80*/  LDC R20, c[0x0][0x248] ;  /* 0x00009200ff147b82 */ /* 0x000ea20000000800 */
[----:B------:R-:W-:-:S02]  /*1da90*/  LEA R4, P4, R11, R2, 0x1 ;  /* 0x000000020b047211 */ /* 0x000fc400078808ff */
[----:B------:R-:W-:Y:S01]  /*1daa0*/  ISETP.LT.AND P2, PT, R49, UR4, !P0 ;  /* 0x0000000431007c0c */ /* 0x000fe2000c741270 */
[----:B------:R4:W-:Y:S01]  /*1dab0*/  @P5 STG.E.U16 desc[UR38][R6.64], R97 ;  /* 0x0000006106005986 */ /* 0x0009e2000c101526 */
[----:B------:R-:W-:Y:S01]  /*1dac0*/  LEA.HI.X.SX32 R5, R11, R0, 0x1, P4 ;  /* 0x000000000b057211 */ /* 0x000fe200020f0eff */
[----:B---3--:R-:W-:Y:S01]  /*1dad0*/  IMAD R11, R10, 0x2, R11 ;  /* 0x000000020a0b7824 */ /* 0x008fe200078e020b */
[----:B------:R-:W-:Y:S01]  /*1dae0*/  ULDC UR4, c[0x0][0x22c] ;  /* 0x00008b0000047ab9 */ /* 0x000fe20000000800 */
[----:B------:R-:W3:Y:S01]  /*1daf0*/  LDC R10, c[0x0][0x248] ;  /* 0x00009200ff0a7b82 */ /* 0x000ee20000000800 */
[----:B------:R-:W-:Y:S01]  /*1db00*/  PRMT R99, R99, 0x7632, R99 ;  /* 0x0000763263637816 */ /* 0x000fe20000000063 */
[----:B------:R0:W-:Y:S01]  /*1db10*/  @P6 STG.E.U16 desc[UR38][R4.64], R98 ;  /* 0x0000006204006986 */ /* 0x0001e2000c101526 */
[----:B-1----:R-:W-:Y:S02]  /*1db20*/  LEA R8, P6, R11, R2, 0x1 ;  /* 0x000000020b087211 */ /* 0x002fe400078c08ff */
[----:B------:R-:W-:Y:S01]  /*1db30*/  ISETP.LT.AND P4, PT, R39, UR4, !P0 ;  /* 0x0000000427007c0c */ /* 0x000fe2000c781270 */
[----:B------:R-:W-:Y:S01]  /*1db40*/  ULDC UR4, c[0x0][0x22c] ;  /* 0x00008b0000047ab9 */ /* 0x000fe20000000800 */
[----:B------:R-:W-:Y:S01]  /*1db50*/  LEA.HI.X.SX32 R9, R11, R0, 0x1, P6 ;  /* 0x000000000b097211 */ /* 0x000fe200030f0eff */
[----:B----4-:R-:W-:Y:S01]  /*1db60*/  IMAD R7, R16, 0x2, R11 ;  /* 0x0000000210077824 */ /* 0x010fe200078e020b */
[----:B------:R-:W1:Y:S01]  /*1db70*/  LDC R22, c[0x0][0x248] ;  /* 0x00009200ff167b82 */ /* 0x000e620000000800 */
[----:B------:R-:W-:Y:S01]  /*1db80*/  ISETP.LT.AND P5, PT, R46, UR4, !P0 ;  /* 0x000000042e007c0c */ /* 0x000fe2000c7a1270 */
[----:B------:R-:W-:Y:S01]  /*1db90*/  ULDC UR4, c[0x0][0x22c] ;  /* 0x00008b0000047ab9 */ /* 0x000fe20000000800 */
[----:B0-----:R-:W-:Y:S01]  /*1dba0*/  IMAD R11, R18, 0x2, R7 ;  /* 0x00000002120b7824 */ /* 0x001fe200078e0207 */
[----:B------:R-:W-:Y:S01]  /*1dbb0*/  LEA R6, P6, R7, R2, 0x1 ;  /* 0x0000000207067211 */ /* 0x000fe200078c08ff */
[----:B------:R0:W-:Y:S01]  /*1dbc0*/  @P3 STG.E.U16 desc[UR38][R8.64], R99 ;  /* 0x0000006308003986 */ /* 0x0001e2000c101526 */
[----:B------:R-:W-:Y:S01]  /*1dbd0*/  ISETP.LT.AND P3, PT, R43, UR4, !P0 ;  /* 0x000000042b007c0c */ /* 0x000fe2000c761270 */
[----:B------:R-:W-:Y:S01]  /*1dbe0*/  ULDC UR4, c[0x0][0x22c] ;  /* 0x00008b0000047ab9 */ /* 0x000fe20000000800 */
[----:B------:R-:W4:Y:S01]  /*1dbf0*/  LDC R16, c[0x0][0x248] ;  /* 0x00009200ff107b82 */ /* 0x000f220000000800 */
[----:B------:R-:W-:-:S02]  /*1dc00*/  LEA.HI.X.SX32 R7, R7, R0, 0x1, P6 ;  /* 0x0000000007077211 */ /* 0x000fc400030f0eff */
[----:B------:R-:W-:-:S03]  /*1dc10*/  LEA R4, P6, R11, R2, 0x1 ;  /* 0x000000020b047211 */ /* 0x000fc600078c08ff */
[----:B------:R0:W-:Y:S01]  /*1dc20*/  @P2 STG.E.U16 desc[UR38][R6.64], R100 ;  /* 0x0000006406002986 */ /* 0x0001e2000c101526 */
[----:B------:R-:W-:Y:S01]  /*1dc30*/  LEA.HI.X.SX32 R5, R11, R0, 0x1, P6 ;  /* 0x000000000b057211 */ /* 0x000fe200030f0eff */
[----:B------:R-:W1:Y:S01]  /*1dc40*/  LDC R18, c[0x0][0x248] ;  /* 0x00009200ff127b82 */ /* 0x000e620000000800 */
[----:B---3--:R-:W-:Y:S01]  /*1dc50*/  IMAD R11, R10, 0x2, R11 ;  /* 0x000000020a0b7824 */ /* 0x008fe200078e020b */
[----:B------:R-:W-:Y:S01]  /*1dc60*/  ISETP.LT.AND P2, PT, R47, UR4, !P0 ;  /* 0x000000042f007c0c */ /* 0x000fe2000c741270 */
[----:B------:R-:W-:Y:S01]  /*1dc70*/  ULDC UR4, c[0x0][0x22c] ;  /* 0x00008b0000047ab9 */ /* 0x000fe20000000800 */
[----:B------:R3:W-:Y:S01]  /*1dc80*/  @P4 STG.E.U16 desc[UR38][R4.64], R101 ;  /* 0x0000006504004986 */ /* 0x0007e2000c101526 */
[----:B--2---:R-:W-:Y:S01]  /*1dc90*/  IMAD R17, R20, 0x2, R11 ;  /* 0x0000000214117824 */ /* 0x004fe200078e020b */
[C---:B0-----:R-:W-:Y:S02]  /*1dca0*/  LEA R8, P6, R11.reuse, R2, 0x1 ;  /* 0x000000020b087211 */ /* 0x041fe400078c08ff */
[----:B------:R-:W0:Y:S01]  /*1dcb0*/  LDC R20, c[0x0][0x248] ;  /* 0x00009200ff147b82 */ /* 0x000e220000000800 */
[----:B------:R-:W-:Y:S01]  /*1dcc0*/  ISETP.LT.AND P4, PT, R42, UR4, !P0 ;  /* 0x000000042a007c0c */ /* 0x000fe2000c781270 */
[----:B------:R-:W-:Y:S01]  /*1dcd0*/  ULDC UR4, c[0x0][0x22c] ;  /* 0x00008b0000047ab9 */ /* 0x000fe20000000800 */
[----:B------:R-:W-:-:S02]  /*1dce0*/  LEA.HI.X.SX32 R9, R11, R0, 0x1, P6 ;  /* 0x000000000b097211 */ /* 0x000fc400030f0eff */
[C---:B------:R-:W-:Y:S02]  /*1dcf0*/  LEA R10, P6, R17.reuse, R2, 0x1 ;  /* 0x00000002110a7211 */ /* 0x040fe400078c08ff */
[----:B------:R-:W-:Y:S01]  /*1dd00*/  PRMT R100, R100, 0x7632, R100 ;  /* 0x0000763264647816 */ /* 0x000fe20000000064 */
[----:B----4-:R-:W-:Y:S01]  /*1dd10*/  IMAD R7, R16, 0x2, R17 ;  /* 0x0000000210077824 */ /* 0x010fe200078e0211 */
[----:B------:R-:W-:Y:S01]  /*1dd20*/  LEA.HI.X.SX32 R11, R17, R0, 0x1, P6 ;  /* 0x00000000110b7211 */ /* 0x000fe200030f0eff */
[----:B------:R-:W2:Y:S01]  /*1dd30*/  LDC R16, c[0x0][0x248] ;  /* 0x00009200ff107b82 */ /* 0x000ea20000000800 */
[----:B------:R4:W-:Y:S01]  /*1dd40*/  @P5 STG.E.U16 desc[UR38][R8.64], R102 ;  /* 0x0000006608005986 */ /* 0x0009e2000c101526 */
[----:B------:R-:W-:Y:S01]  /*1dd50*/  ISETP.LT.AND P5, PT, R44, UR4, !P0 ;  /* 0x000000042c007c0c */ /* 0x000fe2000c7a1270 */
[----:B------:R-:W-:Y:S01]  /*1dd60*/  ULDC UR4, c[0x0][0x22c] ;  /* 0x00008b0000047ab9 */ /* 0x000fe20000000800 */
[----:B---3--:R-:W-:Y:S01]  /*1dd70*/  LEA R4, P6, R7, R2, 0x1 ;  /* 0x0000000207047211 */ /* 0x008fe200078c08ff */
[----:B------:R3:W-:Y:S01]  /*1dd80*/  @P3 STG.E.U16 desc[UR38][R10.64], R103 ;  /* 0x000000670a003986 */ /* 0x0007e2000c101526 */
[----:B-1----:R-:W-:Y:S01]  /*1dd90*/  IMAD R17, R18, 0x2, R7 ;  /* 0x0000000212117824 */ /* 0x002fe200078e0207 */
[----:B------:R-:W-:Y:S01]  /*1dda0*/  PRMT R101, R101, 0x7632, R101 ;  /* 0x0000763265657816 */ /* 0x000fe20000000065 */
[----:B------:R-:W1:Y:S01]  /*1ddb0*/  LDC R18, c[0x0][0x248] ;  /* 0x00009200ff127b82 */ /* 0x000e620000000800 */
[----:B------:R-:W-:-:S02]  /*1ddc0*/  LEA.HI.X.SX32 R5, R7, R0, 0x1, P6 ;  /* 0x0000000007057211 */ /* 0x000fc400030f0eff */
[C---:B------:R-:W-:Y:S02]  /*1ddd0*/  LEA R6, P6, R17.reuse, R2, 0x1 ;  /* 0x0000000211067211 */ /* 0x040fe400078c08ff */
[----:B------:R-:W-:Y:S01]  /*1dde0*/  ISETP.LT.AND P3, PT, R40, UR4, !P0 ;  /* 0x0000000428007c0c */ /* 0x000fe2000c761270 */
[----:B------:R3:W-:Y:S01]  /*1ddf0*/  @P2 STG.E.U16 desc[UR38][R4.64], R100 ;  /* 0x0000006404002986 */ /* 0x0007e2000c101526 */
[----:B------:R-:W-:Y:S01]  /*1de00*/  LEA.HI.X.SX32 R7, R17, R0, 0x1, P6 ;  /* 0x0000000011077211 */ /* 0x000fe200030f0eff */
[----:B0-----:R-:W-:Y:S01]  /*1de10*/  IMAD R17, R20, 0x2, R17 ;  /* 0x0000000214117824 */ /* 0x001fe200078e0211 */
[----:B----4-:R-:W-:Y:S01]  /*1de20*/  PRMT R102, R102, 0x7632, R102 ;  /* 0x0000763266667816 */ /* 0x010fe20000000066 */
[----:B------:R-:W0:Y:S01]  /*1de30*/  LDC R20, c[0x0][0x248] ;  /* 0x00009200ff147b82 */ /* 0x000e220000000800 */
[----:B---3--:R-:W-:Y:S01]  /*1de40*/  PRMT R103, R103, 0x7632, R103 ;  /* 0x0000763267677816 */ /* 0x008fe20000000067 */
[----:B------:R-:W-:Y:S01]  /*1de50*/  IMAD R11, R22, 0x2, R17 ;  /* 0x00000002160b7824 */ /* 0x000fe200078e0211 */
[----:B------:R3:W-:Y:S01]  /*1de60*/  @P4 STG.E.U16 desc[UR38][R6.64], R101 ;  /* 0x0000006506004986 */ /* 0x0007e2000c101526 */
[----:B------:R-:W-:Y:S01]  /*1de70*/  LEA R8, P4, R17, R2, 0x1 ;  /* 0x0000000211087211 */ /* 0x000fe200078808ff */
[----:B------:R-:W-:-:S02]  /*1de80*/  ULDC UR4, c[0x0][0x22c] ;  /* 0x00008b0000047ab9 */ /* 0x000fc40000000800 */
[----:B------:R-:W-:Y:S01]  /*1de90*/  ISETP.LT.AND P2, PT, R38, UR4, !P0 ;  /* 0x0000000426007c0c */ /* 0x000fe2000c741270 */
[----:B------:R-:W4:Y:S01]  /*1dea0*/  LDC R22, c[0x0][0x248] ;  /* 0x00009200ff167b82 */ /* 0x000f220000000800 */
[----:B------:R-:W-:Y:S01]  /*1deb0*/  LEA R4, P6, R11, R2, 0x1 ;  /* 0x000000020b047211 */ /* 0x000fe200078c08ff */
[----:B------:R-:W-:Y:S01]  /*1dec0*/  ULDC UR4, c[0x0][0x22c] ;  /* 0x00008b0000047ab9 */ /* 0x000fe20000000800 */
[-C--:B------:R-:W-:Y:S02]  /*1ded0*/  LEA.HI.X.SX32 R9, R17, R0.reuse, 0x1, P4 ;  /* 0x0000000011097211 */ /* 0x080fe400020f0eff */
[----:B------:R-:W-:Y:S01]  /*1dee0*/  LEA.HI.X.SX32 R5, R11, R0, 0x1, P6 ;  /* 0x000000000b057211 */ /* 0x000fe200030f0eff */
[----:B--2---:R-:W-:Y:S01]  /*1def0*/  IMAD R11, R16, 0x2, R11 ;  /* 0x00000002100b7824 */ /* 0x004fe200078e020b */
[----:B------:R-:W-:Y:S01]  /*1df00*/  ISETP.LT.AND P4, PT, R41, UR4, !P0 ;  /* 0x0000000429007c0c */ /* 0x000fe2000c781270 */
[----:B------:R-:W2:Y:S01]  /*1df10*/  LDC R16, c[0x0][0x248] ;  /* 0x00009200ff107b82 */ /* 0x000ea20000000800 */
[----:B------:R-:W-:Y:S01]  /*1df20*/  @P5 STG.E.U16 desc[UR38][R8.64], R102 ;  /* 0x0000006608005986 */ /* 0x000fe2000c101526 */
[----:B-1----:R-:W-:Y:S01]  /*1df30*/  IMAD R17, R18, 0x2, R11 ;  /* 0x0000000212117824 */ /* 0x002fe200078e020b */
[----:B------:R-:W-:-:S02]  /*1df40*/  ULDC UR4, c[0x0][0x22c] ;  /* 0x00008b0000047ab9 */ /* 0x000fc40000000800 */
[----:B------:R1:W-:Y:S01]  /*1df50*/  @P3 STG.E.U16 desc[UR38][R4.64], R103 ;  /* 0x0000006704003986 */ /* 0x0003e2000c101526 */
[-C--:B---3--:R-:W-:Y:S02]  /*1df60*/  LEA R6, P3, R11, R2.reuse, 0x1 ;  /* 0x000000020b067211 */ /* 0x088fe400078608ff */
[----:B------:R-:W-:Y:S01]  /*1df70*/  LEA R10, P6, R17, R2, 0x1 ;  /* 0x00000002110a7211 */ /* 0x000fe200078c08ff */
[----:B------:R-:W3:Y:S01]  /*1df80*/  LDC R18, c[0x0][0x248] ;  /* 0x00009200ff127b82 */ /* 0x000ee20000000800 */
[-C--:B------:R-:W-:Y:S02]  /*1df90*/  LEA.HI.X.SX32 R7, R11, R0.reuse, 0x1, P3 ;  /* 0x000000000b077211 */ /* 0x080fe400018f0eff */
[----:B------:R-:W-:Y:S01]  /*1dfa0*/  LEA.HI.X.SX32 R11, R17, R0, 0x1, P6 ;  /* 0x00000000110b7211 */ /* 0x000fe200030f0eff */
[----:B0-----:R-:W-:Y:S01]  /*1dfb0*/  IMAD R17, R20, 0x2, R17 ;  /* 0x0000000214117824 */ /* 0x001fe200078e0211 */
[----:B------:R-:W-:Y:S01]  /*1dfc0*/  ISETP.LT.AND P5, PT, R35, UR4, !P0 ;  /* 0x0000000423007c0c */ /* 0x000fe2000c7a1270 */
[----:B------:R0:W-:Y:S01]  /*1dfd0*/  @P2 STG.E.U16 desc[UR38][R6.64], R104 ;  /* 0x0000006806002986 */ /* 0x0001e2000c101526 */
[----:B------:R-:W-:Y:S01]  /*1dfe0*/  ISETP.LT.AND P3, PT, R33, UR5, !P0 ;  /* 0x0000000521007c0c */ /* 0x000fe2000c761270 */
[----:B----4-:R-:W-:Y:S01]  /*1dff0*/  IMAD R19, R22, 0x2, R17 ;  /* 0x0000000216137824 */ /* 0x010fe200078e0211 */
[----:B------:R-:W4:Y:S01]  /*1e000*/  LDC R20, c[0x0][0x248] ;  /* 0x00009200ff147b82 */ /* 0x000f220000000800 */
[----:B------:R3:W-:Y:S01]  /*1e010*/  @P4 STG.E.U16 desc[UR38][R10.64], R105 ;  /* 0x000000690a004986 */ /* 0x0007e2000c101526 */
[-C--:B-1----:R-:W-:Y:S01]  /*1e020*/  LEA R4, P2, R17, R2.reuse, 0x1 ;  /* 0x0000000211047211 */ /* 0x082fe200078408ff */
[----:B------:R-:W-:Y:S01]  /*1e030*/  ULDC UR4, c[0x0][0x22c] ;  /* 0x00008b0000047ab9 */ /* 0x000fe20000000800 */
[----:B------:R-:W-:Y:S01]  /*1e040*/  LEA R8, P6, R19, R2, 0x1 ;  /* 0x0000000213087211 */ /* 0x000fe200078c08ff */
[----:B------:R-:W-:Y:S01]  /*1e050*/  ULDC UR5, c[0x0][0x22c] ;  /* 0x00008b0000057ab9 */ /* 0x000fe20000000800 */
[----:B------:R-:W-:-:S02]  /*1e060*/  LEA.HI.X.SX32 R5, R17, R0, 0x1, P2 ;  /* 0x0000000011057211 */ /* 0x000fc400010f0eff */
[----:B------:R-:W-:Y:S01]  /*1e070*/  LEA.HI.X.SX32 R9, R19, R0, 0x1, P6 ;  /* 0x0000000013097211 */ /* 0x000fe200030f0eff */
[----:B--2---:R-:W-:Y:S01]  /*1e080*/  IMAD R19, R16, 0x2, R19 ;  /* 0x0000000210137824 */ /* 0x004fe200078e0213 */
[----:B------:R-:W-:Y:S01]  /*1e090*/  ISETP.LT.AND P2, PT, R32, UR4, !P0 ;  /* 0x0000000420007c0c */ /* 0x000fe2000c741270 */
[----:B------:R-:W1:Y:S01]  /*1e0a0*/  LDC R16, c[0x0][0x248] ;  /* 0x00009200ff107b82 */ /* 0x000e620000000800 */
[----:B------:R-:W-:Y:S01]  /*1e0b0*/  ISETP.LT.AND P4, PT, R36, UR5, !P0 ;  /* 0x0000000524007c0c */ /* 0x000fe2000c781270 */
[----:B------:R2:W-:Y:S01]  /*1e0c0*/  @P5 STG.E.U16 desc[UR38][R4.64], R106 ;  /* 0x0000006a04005986 */ /* 0x0005e2000c101526 */
[----:B0-----:R-:W-:Y:S01]  /*1e0d0*/  PRMT R104, R104, 0x7632, R104 ;  /* 0x0000763268687816 */ /* 0x001fe20000000068 */
[----:B---3--:R-:W-:Y:S01]  /*1e0e0*/  IMAD R11, R18, 0x2, R19 ;  /* 0x00000002120b7824 */ /* 0x008fe200078e0213 */
[----:B------:R-:W-:Y:S01]  /*1e0f0*/  ULDC UR4, c[0x0][0x22c] ;  /* 0x00008b0000047ab9 */ /* 0x000fe20000000800 */
[----:B------:R4:W-:Y:S01]  /*1e100*/  @P3 STG.E.U16 desc[UR38][R8.64], R107 ;  /* 0x0000006b08003986 */ /* 0x0009e2000c101526 */
[----:B------:R-:W-:Y:S01]  /*1e110*/  LEA R6, P3, R19, R2, 0x1 ;  /* 0x0000000213067211 */ /* 0x000fe200078608ff */
[----:B------:R-:W0:Y:S01]  /*1e120*/  LDC R10, c[0x0][0x248] ;  /* 0x00009200ff0a7b82 */ /* 0x000e220000000800 */
[----:B------:R-:W-:Y:S01]  /*1e130*/  PRMT R105, R105, 0x7632, R105 ;  /* 0x0000763269697816 */ /* 0x000fe20000000069 */
[----:B------:R-:W-:Y:S01]  /*1e140*/  ULDC UR5, c[0x0][0x22c] ;  /* 0x00008b0000057ab9 */ /* 0x000fe20000000800 */
[----:B------:R-:W-:-:S02]  /*1e150*/  LEA.HI.X.SX32 R7, R19, R0, 0x1, P3 ;  /* 0x0000000013077211 */ /* 0x000fc400018f0eff */
[----:B------:R-:W-:Y:S01]  /*1e160*/  ISETP.LT.AND P5, PT, R37, UR4, !P0 ;  /* 0x0000000425007c0c */ /* 0x000fe2000c7a1270 */
[----:B------:R-:W-:Y:S01]  /*1e170*/  ULDC UR4, c[0x0][0x22c] ;  /* 0x00008b0000047ab9 */ /* 0x000fe20000000800 */
[C---:B--2---:R-:W-:Y:S01]  /*1e180*/  LEA R4, P6, R11.reuse, R2, 0x1 ;  /* 0x000000020b047211 */ /* 0x044fe200078c08ff */
[----:B------:R-:W2:Y:S01]  /*1e190*/  LDC R18, c[0x0][0x248] ;  /* 0x00009200ff127b82 */ /* 0x000ea20000000800 */
[----:B------:R0:W-:Y:S01]  /*1e1a0*/  @P2 STG.E.U16 desc[UR38][R6.64], R104 ;  /* 0x0000006806002986 */ /* 0x0001e2000c101526 */
[----:B----4-:R-:W-:Y:S01]  /*1e1b0*/  IMAD R9, R20, 0x2, R11 ;  /* 0x0000000214097824 */ /* 0x010fe200078e020b */
[----:B------:R-:W-:Y:S02]  /*1e1c0*/  LEA.HI.X.SX32 R5, R11, R0, 0x1, P6 ;  /* 0x000000000b057211 */ /* 0x000fe400030f0eff */
[----:B------:R-:W-:Y:S02]  /*1e1d0*/  PRMT R106, R106, 0x7632, R106 ;  /* 0x000076326a6a7816 */ /* 0x000fe4000000006a */
[----:B------:R-:W-:Y:S01]  /*1e1e0*/  ISETP.LT.AND P3, PT, R24, UR4, !P0 ;  /* 0x0000000418007c0c */ /* 0x000fe2000c761270 */
[----:B------:R-:W3:Y:S01]  /*1e1f0*/  LDC R20, c[0x0][0x248] ;  /* 0x00009200ff147b82 */ /* 0x000ee20000000800 */
[----:B------:R4:W-:Y:S01]  /*1e200*/  @P4 STG.E.U16 desc[UR38][R4.64], R105 ;  /* 0x0000006904004986 */ /* 0x0009e2000c101526 */
[----:B------:R-:W-:Y:S01]  /*1e210*/  LEA R8, P4, R9, R2, 0x1 ;  /* 0x0000000209087211 */ /* 0x000fe200078808ff */
[----:B------:R-:W-:Y:S01]  /*1e220*/  ULDC UR4, c[0x0][0x22c] ;  /* 0x00008b0000047ab9 */ /* 0x000fe20000000800 */
[----:B------:R-:W-:-:S02]  /*1e230*/  PRMT R107, R107, 0x7632, R107 ;  /* 0x000076326b6b7816 */ /* 0x000fc4000000006b */
[----:B------:R-:W-:Y:S01]  /*1e240*/  ISETP.LT.AND P2, PT, R34, UR4, !P0 ;  /* 0x0000000422007c0c */ /* 0x000fe2000c741270 */
[----:B------:R-:W-:Y:S01]  /*1e250*/  ULDC UR4, c[0x0][0x22c] ;  /* 0x00008b0000047ab9 */ /* 0x000fe20000000800 */
[----:B0-----:R-:W-:Y:S01]  /*1e260*/  IMAD R7, R10, 0x2, R9 ;  /* 0x000000020a077824 */ /* 0x001fe200078e0209 */
[----:B------:R-:W-:Y:S01]  /*1e270*/  LEA.HI.X.SX32 R9, R9, R0, 0x1, P4 ;  /* 0x0000000009097211 */ /* 0x000fe200020f0eff */
[----:B------:R-:W0:Y:S01]  /*1e280*/  LDC R10, c[0x0][0x248] ;  /* 0x00009200ff0a7b82 */ /* 0x000e220000000800 */
[----:B------:R-:W-:Y:S01]  /*1e290*/  ISETP.LT.AND P6, PT, R30, UR4, !P0 ;  /* 0x000000041e007c0c */ /* 0x000fe2000c7c1270 */
[----:B-1----:R-:W-:Y:S01]  /*1e2a0*/  IMAD R11, R16, 0x2, R7 ;  /* 0x00000002100b7824 */ /* 0x002fe200078e0207 */
[-C--:B------:R-:W-:Y:S01]  /*1e2b0*/  LEA R6, P4, R7, R2.reuse, 0x1 ;  /* 0x0000000207067211 */ /* 0x080fe200078808ff */
[----:B------:R1:W-:Y:S01]  /*1e2c0*/  @P5 STG.E.U16 desc[UR38][R8.64], R106 ;  /* 0x0000006a08005986 */ /* 0x0003e2000c101526 */
[----:B------:R-:W-:Y:S02]  /*1e2d0*/  ULDC UR4, c[0x0][0x22c] ;  /* 0x00008b0000047ab9 */ /* 0x000fe40000000800 */
[----:B----4-:R-:W-:Y:S01]  /*1e2e0*/  LEA R4, P5, R11, R2, 0x1 ;  /* 0x000000020b047211 */ /* 0x010fe200078a08ff */
[----:B------:R-:W4:Y:S01]  /*1e2f0*/  LDC R16, c[0x0][0x248] ;  /* 0x00009200ff107b82 */ /* 0x000f220000000800 */
[----:B------:R-:W-:-:S02]  /*1e300*/  LEA.HI.X.SX32 R7, R7, R0, 0x1, P4 ;  /* 0x0000000007077211 */ /* 0x000fc400020f0eff */
[----:B------:R-:W-:Y:S01]  /*1e310*/  LEA.HI.X.SX32 R5, R11, R0, 0x1, P5 ;  /* 0x000000000b057211 */ /* 0x000fe200028f0eff */
[----:B--2---:R-:W-:Y:S01]  /*1e320*/  IMAD R11, R18, 0x2, R11 ;  /* 0x00000002120b7824 */ /* 0x004fe200078e020b */
[----:B------:R-:W-:Y:S01]  /*1e330*/  ISETP.LT.AND P4, PT, R26, UR4, !P0 ;  /* 0x000000041a007c0c */ /* 0x000fe2000c781270 */
[----:B------:R-:W-:Y:S01]  /*1e340*/  ULDC UR4, c[0x0][0x22c] ;  /* 0x00008b0000047ab9 */ /* 0x000fe20000000800 */
[----:B------:R2:W-:Y:S01]  /*1e350*/  @P3 STG.E.U16 desc[UR38][R6.64], R107 ;  /* 0x0000006b06003986 */ /* 0x0005e2000c101526 */
[----:B------:R-:W4:Y:S01]  /*1e360*/  LDC R18, c[0x0][0x248] ;  /* 0x00009200ff127b82 */ /* 0x000f220000000800 */
[----:B-1----:R-:W-:Y:S01]  /*1e370*/  LEA R8, P5, R11, R2, 0x1 ;  /* 0x000000020b087211 */ /* 0x002fe200078a08ff */
[----:B---3--:R-:W-:Y:S01]  /*1e380*/  IMAD R17, R20, 0x2, R11 ;  /* 0x0000000214117824 */ /* 0x008fe200078e020b */
[----:B------:R-:W-:Y:S01]  /*1e390*/  ISETP.LT.AND P3, PT, R31, UR4, !P0 ;  /* 0x000000041f007c0c */ /* 0x000fe2000c761270 */
[----:B------:R1:W-:Y:S01]  /*1e3a0*/  @P2 STG.E.U16 desc[UR38][R4.64], R108 ;  /* 0x0000006c04002986 */ /* 0x0003e2000c101526 */
[----:B------:R-:W-:Y:S01]  /*1e3b0*/  LEA.HI.X.SX32 R9, R11, R0, 0x1, P5 ;  /* 0x000000000b097211 */ /* 0x000fe200028f0eff */
[----:B------:R-:W-:-:S02]  /*1e3c0*/  ULDC UR4, c[0x0][0x22c] ;  /* 0x00008b0000047ab9 */ /* 0x000fc40000000800 */
[----:B------:R-:W3:Y:S01]  /*1e3d0*/  LDC R20, c[0x0][0x248] ;  /* 0x00009200ff147b82 */ /* 0x000ee20000000800 */
[----:B0-----:R-:W-:Y:S01]  /*1e3e0*/  IMAD R11, R10, 0x2, R17 ;  /* 0x000000020a0b7824 */ /* 0x001fe200078e0211 */
[----:B------:R0:W-:Y:S01]  /*1e3f0*/  @P6 STG.E.U16 desc[UR38][R8.64], R109 ;  /* 0x0000006d08006986 */ /* 0x0001e2000c101526 */
[----:B--2---:R-:W-:Y:S02]  /*1e400*/  LEA R6, P5, R17, R2, 0x1 ;  /* 0x0000000211067211 */ /* 0x004fe400078a08ff */
[----:B------:R-:W-:Y:S01]  /*1e410*/  ISETP.LT.AND P2, PT, R27, UR4, !P0 ;  /* 0x000000041b007c0c */ /* 0x000fe2000c741270 */
[----:B------:R-:W-:Y:S01]  /*1e420*/  ULDC UR4, c[0x0][0x22c] ;  /* 0x00008b0000047ab9 */ /* 0x000fe20000000800 */
[----:B------:R-:W-:Y:S01]  /*1e430*/  LEA.HI.X.SX32 R7, R17, R0, 0x1, P5 ;  /* 0x0000000011077211 */ /* 0x000fe200028f0eff */
[----:B------:R-:W2:Y:S01]  /*1e440*/  LDC R10, c[0x0][0x248] ;  /* 0x00009200ff0a7b82 */ /* 0x000ea20000000800 */
[C---:B-1----:R-:W-:Y:S02]  /*1e450*/  LEA R4, P6, R11.reuse, R2, 0x1 ;  /* 0x000000020b047211 */ /* 0x042fe400078c08ff */
        /* <DEDUP_REMOVED lines=8> */
[----:B0-----:R-:W-:Y:S01]  /*1e4e0*/  LEA R8, P3, R11, R2, 0x1 ;  /* 0x000000020b087211 */ /* 0x001fe200078608ff */
[----:B------:R-:W-:Y:S01]  /*1e4f0*/  ULDC UR4, c[0x0][0x22c] ;  /* 0x00008b0000047ab9 */ /* 0x000fe20000000800 */
[----:B------:R-:W-:-:S02]  /*1e500*/  PRMT R108, R108, 0x7632, R108 ;  /* 0x000076326c6c7816 */ /* 0x000fc4000000006c */
[----:B------:R-:W-:Y:S01]  /*1e510*/  LEA.HI.X.SX32 R9, R11, R0, 0x1, P3 ;  /* 0x000000000b097211 */ /* 0x000fe200018f0eff */
[----:B-1----:R-:W-:Y:S01]  /*1e520*/  IMAD R7, R18, 0x2, R11 ;  /* 0x0000000212077824 */ /* 0x002fe200078e020b */
[----:B------:R-:W0:Y:S01]  /*1e530*/  LDC R16, c[0x0][0x248] ;  /* 0x00009200ff107b82 */ /* 0x000e220000000800 */
[----:B------:R-:W-:Y:S02]  /*1e540*/  PRMT R109, R109, 0x7632, R109 ;  /* 0x000076326d6d7816 */ /* 0x000fe4000000006d */
[----:B---3--:R-:W-:Y:S01]  /*1e550*/  IMAD R11, R20, 0x2, R7 ;  /* 0x00000002140b7824 */ /* 0x008fe200078e0207 */
[C---:B------:R-:W-:Y:S01]  /*1e560*/  LEA R6, P3, R7.reuse, R2, 0x1 ;  /* 0x0000000207067211 */ /* 0x040fe200078608ff */
[----:B------:R1:W-:Y:S01]  /*1e570*/  @P2 STG.E.U16 desc[UR38][R8.64], R108 ;  /* 0x0000006c08002986 */ /* 0x0003e2000c101526 */
[----:B------:R-:W-:Y:S02]  /*1e580*/  PRMT R110, R110, 0x7632, R110 ;  /* 0x000076326e6e7816 */ /* 0x000fe4000000006e */
[----:B------:R-:W-:Y:S01]  /*1e590*/  LEA.HI.X.SX32 R7, R7, R0, 0x1, P3 ;  /* 0x0000000007077211 */ /* 0x000fe200018f0eff */
[----:B------:R-:W3:Y:S01]  /*1e5a0*/  LDC R18, c[0x0][0x248] ;  /* 0x00009200ff127b82 */ /* 0x000ee20000000800 */
[----:B------:R-:W-:-:S02]  /*1e5b0*/  LEA R4, P3, R11, R2, 0x1 ;  /* 0x000000020b047211 */ /* 0x000fc400078608ff */
[----:B------:R-:W-:Y:S01]  /*1e5c0*/  ISETP.LT.AND P4, PT, R28, UR5, !P0 ;  /* 0x000000051c007c0c */ /* 0x000fe2000c781270 */
[----:B------:R4:W-:Y:S01]  /*1e5d0*/  @P5 STG.E.U16 desc[UR38][R6.64], R109 ;  /* 0x0000006d06005986 */ /* 0x0009e2000c101526 */
[----:B------:R-:W-:Y:S01]  /*1e5e0*/  LEA.HI.X.SX32 R5, R11, R0, 0x1, P3 ;  /* 0x000000000b057211 */ /* 0x000fe200018f0eff */
[----:B--2---:R-:W-:Y:S01]  /*1e5f0*/  IMAD R11, R10, 0x2, R11 ;  /* 0x000000020a0b7824 */ /* 0x004fe200078e020b */
[----:B------:R-:W-:Y:S01]  /*1e600*/  ISETP.LT.AND P2, PT, R25, UR4, !P0 ;  /* 0x0000000419007c0c */ /* 0x000fe2000c741270 */
[----:B------:R-:W2:Y:S01]  /*1e610*/  LDC R10, c[0x0][0x248] ;  /* 0x00009200ff0a7b82 */ /* 0x000ea20000000800 */
[----:B------:R-:W-:Y:S01]  /*1e620*/  ULDC UR4, c[0x0][0x22c] ;  /* 0x00008b0000047ab9 */ /* 0x000fe20000000800 */
[----:B------:R0:W-:Y:S01]  /*1e630*/  @P6 STG.E.U16 desc[UR38][R4.64], R110 ;  /* 0x0000006e04006986 */ /* 0x0001e2000c101526 */
[----:B-1----:R-:W-:Y:S01]  /*1e640*/  LEA R8, P6, R11, R2, 0x1 ;  /* 0x000000020b087211 */ /* 0x002fe200078c08ff */
[----:B------:R-:W-:Y:S01]  /*1e650*/  ULDC UR5, c[0x0][0x22c] ;  /* 0x00008b0000057ab9 */ /* 0x000fe20000000800 */
[----:B------:R-:W-:Y:S01]  /*1e660*/  ISETP.LT.AND P3, PT, R13, UR4, !P0 ;  /* 0x000000040d007c0c */ /* 0x000fe2000c761270 */
[----:B------:R-:W-:Y:S01]  /*1e670*/  ULDC UR4, c[0x0][0x22c] ;  /* 0x00008b0000047ab9 */ /* 0x000fe20000000800 */
[----:B------:R-:W-:Y:S01]  /*1e680*/  LEA.HI.X.SX32 R9, R11, R0, 0x1, P6 ;  /* 0x000000000b097211 */ /* 0x000fe200030f0eff */
[----:B----4-:R-:W-:Y:S01]  /*1e690*/  IMAD R7, R14, 0x2, R11 ;  /* 0x000000020e077824 */ /* 0x010fe200078e020b */
[----:B------:R-:W-:Y:S01]  /*1e6a0*/  PRMT R111, R111, 0x7632, R111 ;  /* 0x000076326f6f7816 */ /* 0x000fe2000000006f */
[----:B------:R-:W1:Y:S01]  /*1e6b0*/  LDC R14, c[0x0][0x248] ;  /* 0x00009200ff0e7b82 */ /* 0x000e620000000800 */
[----:B------:R-:W-:Y:S01]  /*1e6c0*/  ISETP.LT.AND P5, PT, R15, UR4, !P0 ;  /* 0x000000040f007c0c */ /* 0x000fe2000c7a1270 */
[----:B0-----:R-:W-:Y:S01]  /*1e6d0*/  IMAD R11, R16, 0x2, R7 ;  /* 0x00000002100b7824 */ /* 0x001fe200078e0207 */
[----:B------:R-:W-:Y:S01]  /*1e6e0*/  LEA R6, P6, R7, R2, 0x1 ;  /* 0x0000000207067211 */ /* 0x000fe200078c08ff */
[----:B------:R0:W-:Y:S01]  /*1e6f0*/  @P4 STG.E.U16 desc[UR38][R8.64], R111 ;  /* 0x0000006f08004986 */ /* 0x0001e2000c101526 */
[----:B------:R-:W-:-:S02]  /*1e700*/  ULDC UR4, c[0x0][0x22c] ;  /* 0x00008b0000047ab9 */ /* 0x000fc40000000800 */
[----:B------:R-:W-:Y:S01]  /*1e710*/  LEA.HI.X.SX32 R7, R7, R0, 0x1, P6 ;  /* 0x0000000007077211 */ /* 0x000fe200030f0eff */
[----:B------:R-:W4:Y:S01]  /*1e720*/  LDC R16, c[0x0][0x248] ;  /* 0x00009200ff107b82 */ /* 0x000f220000000800 */
[----:B------:R-:W-:Y:S02]  /*1e730*/  LEA R4, P6, R11, R2, 0x1 ;  /* 0x000000020b047211 */ /* 0x000fe400078c08ff */
[----:B------:R-:W-:Y:S01]  /*1e740*/  ISETP.LT.AND P4, PT, R175, UR4, !P0 ;  /* 0x00000004af007c0c */ /* 0x000fe2000c781270 */
[----:B------:R1:W-:Y:S01]  /*1e750*/  @P2 STG.E.U16 desc[UR38][R6.64], R112 ;  /* 0x0000007006002986 */ /* 0x0003e2000c101526 */
[----:B------:R-:W-:Y:S01]  /*1e760*/  LEA.HI.X.SX32 R5, R11, R0, 0x1, P6 ;  /* 0x000000000b057211 */ /* 0x000fe200030f0eff */
[----:B--2---:R-:W-:Y:S01]  /*1e770*/  IMAD R11, R10, 0x2, R11 ;  /* 0x000000020a0b7824 */ /* 0x004fe200078e020b */
[----:B------:R-:W-:Y:S01]  /*1e780*/  ULDC UR4, c[0x0][0x22c] ;  /* 0x00008b0000047ab9 */ /* 0x000fe20000000800 */
[----:B------:R-:W2:Y:S01]  /*1e790*/  LDC R20, c[0x0][0x248] ;  /* 0x00009200ff147b82 */ /* 0x000ea20000000800 */
[----:B------:R-:W-:Y:S01]  /*1e7a0*/  ISETP.LT.AND P2, PT, R179, UR4, !P0 ;  /* 0x00000004b3007c0c */ /* 0x000fe2000c741270 */
[----:B---3--:R-:W-:Y:S01]  /*1e7b0*/  IMAD R13, R18, 0x2, R11 ;  /* 0x00000002120d7824 */ /* 0x008fe200078e020b */
[----:B0-----:R-:W-:Y:S01]  /*1e7c0*/  LEA R8, P6, R11, R2, 0x1 ;  /* 0x000000020b087211 */ /* 0x001fe200078c08ff */
[----:B------:R0:W-:Y:S01]  /*1e7d0*/  @P3 STG.E.U16 desc[UR38][R4.64], R113 ;  /* 0x0000007104003986 */ /* 0x0001e2000c101526 */
[----:B------:R-:W-:-:S02]  /*1e7e0*/  ULDC UR4, c[0x0][0x22c] ;  /* 0x00008b0000047ab9 */ /* 0x000fc40000000800 */
[----:B------:R-:W-:Y:S01]  /*1e7f0*/  LEA.HI.X.SX32 R9, R11, R0, 0x1, P6 ;  /* 0x000000000b097211 */ /* 0x000fe200030f0eff */
[----:B------:R-:W3:Y:S01]  /*1e800*/  LDC R18, c[0x0][0x248] ;  /* 0x00009200ff127b82 */ /* 0x000ee20000000800 */
[C---:B------:R-:W-:Y:S01]  /*1e810*/  LEA R10, P6, R13.reuse, R2, 0x1 ;  /* 0x000000020d0a7211 */ /* 0x040fe200078c08ff */
[----:B-1----:R-:W-:Y:S01]  /*1e820*/  IMAD R7, R14, 0x2, R13 ;  /* 0x000000020e077824 */ /* 0x002fe200078e020d */
[----:B------:R-:W-:Y:S01]  /*1e830*/  ISETP.LT.AND P3, PT, R180, UR4, !P0 ;  /* 0x00000004b4007c0c */ /* 0x000fe2000c761270 */
[----:B------:R1:W-:Y:S01]  /*1e840*/  @P5 STG.E.U16 desc[UR38][R8.64], R114 ;  /* 0x0000007208005986 */ /* 0x0003e2000c101526 */
[----:B------:R-:W-:Y:S01]  /*1e850*/  LEA.HI.X.SX32 R11, R13, R0, 0x1, P6 ;  /* 0x000000000d0b7211 */ /* 0x000fe200030f0eff */
[----:B------:R-:W-:Y:S01]  /*1e860*/  ULDC UR4, c[0x0][0x22c] ;  /* 0x00008b0000047ab9 */ /* 0x000fe20000000800 */
[----:B------:R-:W-:Y:S01]  /*1e870*/  PRMT R112, R112, 0x7632, R112 ;  /* 0x0000763270707816 */ /* 0x000fe20000000070 */
[----:B----4-:R-:W-:Y:S01]  /*1e880*/  IMAD R13, R16, 0x2, R7 ;  /* 0x00000002100d7824 */ /* 0x010fe200078e0207 */
[----:B0-----:R-:W-:Y:S01]  /*1e890*/  LEA R4, P6, R7, R2, 0x1 ;  /* 0x0000000207047211 */ /* 0x001fe200078c08ff */
[----:B------:R-:W0:Y:S01]  /*1e8a0*/  LDC R14, c[0x0][0x248] ;  /* 0x00009200ff0e7b82 */ /* 0x000e220000000800 */
[----:B------:R2:W-:Y:S01]  /*1e8b0*/  @P4 STG.E.U16 desc[UR38][R10.64], R115 ;  /* 0x000000730a004986 */ /* 0x0005e2000c101526 */
[----:B------:R-:W-:Y:S01]  /*1e8c0*/  ISETP.LT.AND P5, PT, R181, UR4, !P0 ;  /* 0x00000004b5007c0c */ /* 0x000fe2000c7a1270 */
[----:B------:R-:W-:Y:S01]  /*1e8d0*/  ULDC UR4, c[0x0][0x22c] ;  /* 0x00008b0000047ab9 */ /* 0x000fe20000000800 */
[----:B------:R-:W-:-:S02]  /*1e8e0*/  LEA.HI.X.SX32 R5, R7, R0, 0x1, P6 ;  /* 0x0000000007057211 */ /* 0x000fc400030f0eff */
[----:B------:R-:W-:Y:S02]  /*1e8f0*/  LEA R6, P6, R13, R2, 0x1 ;  /* 0x000000020d067211 */ /* 0x000fe400078c08ff */
[----:B------:R-:W4:Y:S01]  /*1e900*/  LDC R16, c[0x0][0x248] ;  /* 0x00009200ff107b82 */ /* 0x000f220000000800 */
[----:B------:R-:W-:Y:S01]  /*1e910*/  PRMT R113, R113, 0x7632, R113 ;  /* 0x0000763271717816 */ /* 0x000fe20000000071 */
[----:B------:R2:W-:Y:S01]  /*1e920*/  @P2 STG.E.U16 desc[UR38][R4.64], R112 ;  /* 0x0000007004002986 */ /* 0x0005e2000c101526 */
[----:B------:R-:W-:Y:S02]  /*1e930*/  LEA.HI.X.SX32 R7, R13, R0, 0x1, P6 ;  /* 0x000000000d077211 */ /* 0x000fe400030f0eff */
[----:B------:R-:W-:Y:S01]  /*1e940*/  ISETP.LT.AND P4, PT, R183, UR4, !P0 ;  /* 0x00000004b7007c0c */ /* 0x000fe2000c781270 */
[----:B---3--:R-:W-:Y:S01]  /*1e950*/  IMAD R13, R18, 0x2, R13 ;  /* 0x00000002120d7824 */ /* 0x008fe200078e020d */
[----:B-1----:R-:W-:Y:S01]  /*1e960*/  PRMT R114, R114, 0x7632, R114 ;  /* 0x0000763272727816 */ /* 0x002fe20000000072 */
        /* <DEDUP_REMOVED lines=16> */
[----:B------:R4:W-:Y:S01]  /*1ea70*/  @P4 STG.E.U16 desc[UR38][R4.64], R115 ;  /* 0x0000007304004986 */ /* 0x0009e2000c101526 */
[----:B---3--:R-:W-:-:S02]  /*1ea80*/  LEA R6, P4, R11, R2, 0x1 ;  /* 0x000000020b067211 */ /* 0x008fc400078808ff */
[----:B------:R-:W-:Y:S02]  /*1ea90*/  LEA R10, P6, R13, R2, 0x1 ;  /* 0x000000020d0a7211 */ /* 0x000fe400078c08ff */
[-C--:B------:R-:W-:Y:S02]  /*1eaa0*/  LEA.HI.X.SX32 R7, R11, R0.reuse, 0x1, P4 ;  /* 0x000000000b077211 */ /* 0x080fe400020f0eff */
[----:B------:R-:W-:Y:S01]  /*1eab0*/  LEA.HI.X.SX32 R11, R13, R0, 0x1, P6 ;  /* 0x000000000d0b7211 */ /* 0x000fe200030f0eff */
[----:B-1----:R-:W-:Y:S01]  /*1eac0*/  IMAD R13, R18, 0x2, R13 ;  /* 0x00000002120d7824 */ /* 0x002fe200078e020d */
[----:B------:R-:W1:Y:S01]  /*1ead0*/  LDC R22, c[0x0][0x248] ;  /* 0x00009200ff167b82 */ /* 0x000e620000000800 */
[----:B------:R-:W-:Y:S01]  /*1eae0*/  ISETP.LT.AND P3, PT, R187, UR4, !P0 ;  /* 0x00000004bb007c0c */ /* 0x000fe2000c761270 */
[----:B------:R-:W-:Y:S01]  /*1eaf0*/  ULDC UR4, c[0x0][0x22c] ;  /* 0x00008b0000047ab9 */ /* 0x000fe20000000800 */
[----:B------:R3:W-:Y:S01]  /*1eb00*/  @P2 STG.E.U16 desc[UR38][R6.64], R116 ;  /* 0x0000007406002986 */ /* 0x0007e2000c101526 */
[----:B------:R-:W-:Y:S01]  /*1eb10*/  ISETP.LT.AND P5, PT, R188, UR4, !P0 ;  /* 0x00000004bc007c0c */ /* 0x000fe2000c7a1270 */
[----:B--2---:R-:W-:Y:S01]  /*1eb20*/  IMAD R15, R20, 0x2, R13 ;  /* 0x00000002140f7824 */ /* 0x004fe200078e020d */
[-C--:B----4-:R-:W-:Y:S01]  /*1eb30*/  LEA R4, P2, R13, R2.reuse, 0x1 ;  /* 0x000000020d047211 */ /* 0x090fe200078408ff */
[----:B------:R-:W-:Y:S01]  /*1eb40*/  ULDC UR4, c[0x0][0x22c] ;  /* 0x00008b0000047ab9 */ /* 0x000fe20000000800 */
[----:B------:R-:W2:Y:S01]  /*1eb50*/  LDC R20, c[0x0][0x248] ;  /* 0x00009200ff147b82 */ /* 0x000ea20000000800 */
[----:B------:R-:W-:Y:S01]  /*1eb60*/  ISETP.LT.AND P4, PT, R191, UR5, !P0 ;  /* 0x00000005bf007c0c */ /* 0x000fe2000c781270 */
[----:B------:R-:W-:Y:S01]  /*1eb70*/  ULDC UR5, c[0x0][0x22c] ;  /* 0x00008b0000057ab9 */ /* 0x000fe20000000800 */
[----:B------:R-:W-:Y:S01]  /*1eb80*/  LEA R8, P6, R15, R2, 0x1 ;  /* 0x000000020f087211 */ /* 0x000fe200078c08ff */
[----:B------:R-:W4:Y:S01]  /*1eb90*/  LDS.128 R16, [R3] ;  /* 0x0000000003107984 */ /* 0x000f220000000c00 */
[----:B------:R-:W-:-:S02]  /*1eba0*/  LEA.HI.X.SX32 R5, R13, R0, 0x1, P2 ;  /* 0x000000000d057211 */ /* 0x000fc400010f0eff */
[----:B------:R-:W-:Y:S01]  /*1ebb0*/  LEA.HI.X.SX32 R9, R15, R0, 0x1, P6 ;  /* 0x000000000f097211 */ /* 0x000fe200030f0eff */
[----:B------:R3:W-:Y:S01]  /*1ebc0*/  @P3 STG.E.U16 desc[UR38][R10.64], R117 ;  /* 0x000000750a003986 */ /* 0x0007e2000c101526 */
[----:B0-----:R-:W-:Y:S01]  /*1ebd0*/  IMAD R15, R14, 0x2, R15 ;  /* 0x000000020e0f7824 */ /* 0x001fe200078e020f */
[----:B------:R-:W-:Y:S01]  /*1ebe0*/  ISETP.LT.AND P3, PT, R193, UR4, !P0 ;  /* 0x00000004c1007c0c */ /* 0x000fe2000c761270 */
[----:B------:R-:W0:Y:S01]  /*1ebf0*/  LDC R14, c[0x0][0x248] ;  /* 0x00009200ff0e7b82 */ /* 0x000e220000000800 */
[----:B------:R2:W-:Y:S01]  /*1ec00*/  @P5 STG.E.U16 desc[UR38][R4.64], R118 ;  /* 0x0000007604005986 */ /* 0x0005e2000c101526 */
[----:B------:R-:W-:Y:S01]  /*1ec10*/  ISETP.LT.AND P2, PT, R198, UR5, !P0 ;  /* 0x00000005c6007c0c */ /* 0x000fe2000c741270 */
[----:B------:R-:W-:Y:S01]  /*1ec20*/  ULDC UR4, c[0x0][0x22c] ;  /* 0x00008b0000047ab9 */ /* 0x000fe20000000800 */
[----:B---3--:R-:W-:Y:S01]  /*1ec30*/  PRMT R116, R116, 0x7632, R116 ;  /* 0x0000763274747816 */ /* 0x008fe20000000074 */
[----:B------:R3:W-:Y:S01]  /*1ec40*/  @P4 STG.E.U16 desc[UR38][R8.64], R119 ;  /* 0x0000007708004986 */ /* 0x0007e2000c101526 */
[----:B------:R-:W-:-:S02]  /*1ec50*/  LEA R6, P4, R15, R2, 0x1 ;  /* 0x000000020f067211 */ /* 0x000fc400078808ff */
[----:B------:R-:W-:Y:S01]  /*1ec60*/  ISETP.LT.AND P5, PT, R199, UR4, !P0 ;  /* 0x00000004c7007c0c */ /* 0x000fe2000c7a1270 */
[----:B------:R-:W4:Y:S01]  /*1ec70*/  LDC R10, c[0x0][0x248] ;  /* 0x00009200ff0a7b82 */ /* 0x000f220000000800 */
[----:B-1----:R-:W-:Y:S01]  /*1ec80*/  IMAD R11, R22, 0x2, R15 ;  /* 0x00000002160b7824 */ /* 0x002fe200078e020f */
[----:B------:R-:W-:Y:S01]  /*1ec90*/  LEA.HI.X.SX32 R7, R15, R0, 0x1, P4 ;  /* 0x000000000f077211 */ /* 0x000fe200020f0eff */
[----:B------:R-:W-:Y:S01]  /*1eca0*/  ULDC UR4, c[0x0][0x22c] ;  /* 0x00008b0000047ab9 */ /* 0x000fe20000000800 */
[----:B------:R-:W-:Y:S01]  /*1ecb0*/  PRMT R117, R117, 0x7632, R117 ;  /* 0x0000763275757816 */ /* 0x000fe20000000075 */
[----:B--2---:R-:W-:Y:S01]  /*1ecc0*/  IMAD R13, R20, 0x2, R11 ;  /* 0x00000002140d7824 */ /* 0x004fe200078e020b */
[C---:B------:R-:W-:Y:S01]  /*1ecd0*/  LEA R4, P6, R11.reuse, R2, 0x1 ;  /* 0x000000020b047211 */ /* 0x040fe200078c08ff */
[----:B------:R1:W-:Y:S01]  /*1ece0*/  @P3 STG.E.U16 desc[UR38][R6.64], R116 ;  /* 0x0000007406003986 */ /* 0x0003e2000c101526 */
[----:B------:R-:W2:Y:S01]  /*1ecf0*/  LDC R20, c[0x0][0x248] ;  /* 0x00009200ff147b82 */ /* 0x000ea20000000800 */
[----:B------:R-:W-:Y:S01]  /*1ed00*/  ISETP.LT.AND P4, PT, R200, UR4, !P0 ;  /* 0x00000004c8007c0c */ /* 0x000fe2000c781270 */
[----:B------:R-:W-:Y:S01]  /*1ed10*/  ULDC UR4, c[0x0][0x22c] ;  /* 0x00008b0000047ab9 */ /* 0x000fe20000000800 */
[----:B------:R-:W-:-:S02]  /*1ed20*/  LEA.HI.X.SX32 R5, R11, R0, 0x1, P6 ;  /* 0x000000000b057211 */ /* 0x000fc400030f0eff */
[C---:B---3--:R-:W-:Y:S02]  /*1ed30*/  LEA R8, P6, R13.reuse, R2, 0x1 ;  /* 0x000000020d087211 */ /* 0x048fe400078c08ff */
[----:B------:R-:W-:Y:S01]  /*1ed40*/  PRMT R118, R118, 0x7632, R118 ;  /* 0x0000763276767816 */ /* 0x000fe20000000076 */
[----:B------:R3:W-:Y:S01]  /*1ed50*/  @P2 STG.E.U16 desc[UR38][R4.64], R117 ;  /* 0x0000007504002986 */ /* 0x0007e2000c101526 */
[----:B------:R-:W-:Y:S01]  /*1ed60*/  LEA.HI.X.SX32 R9, R13, R0, 0x1, P6 ;  /* 0x000000000d097211 */ /* 0x000fe200030f0eff */
[----:B------:R-:W2:Y:S01]  /*1ed70*/  LDC R22, c[0x0][0x248] ;  /* 0x00009200ff167b82 */ /* 0x000ea20000000800 */
[----:B------:R-:W-:Y:S01]  /*1ed80*/  ISETP.LT.AND P3, PT, R201, UR4, !P0 ;  /* 0x00000004c9007c0c */ /* 0x000fe2000c761270 */
[----:B------:R-:W-:Y:S01]  /*1ed90*/  ULDC UR4, c[0x0][0x22c] ;  /* 0x00008b0000047ab9 */ /* 0x000fe20000000800 */
[----:B------:R-:W-:Y:S01]  /*1eda0*/  PRMT R119, R119, 0x7632, R119 ;  /* 0x0000763277777816 */ /* 0x000fe20000000077 */
[----:B------:R2:W-:Y:S01]  /*1edb0*/  @P5 STG.E.U16 desc[UR38][R8.64], R118 ;  /* 0x0000007608005986 */ /* 0x0005e2000c101526 */
[----:B------:R-:W-:Y:S01]  /*1edc0*/  ISETP.LT.AND P2, PT, R208, UR4, !P0 ;  /* 0x00000004d0007c0c */ /* 0x000fe2000c741270 */
[----:B----4-:R-:W-:Y:S01]  /*1edd0*/  IMAD R13, R10, 0x2, R13 ;  /* 0x000000020a0d7824 */ /* 0x010fe200078e020d */
[----:B------:R-:W-:Y:S01]  /*1ede0*/  ULDC UR4, c[0x0][0x22c] ;  /* 0x00008b0000047ab9 */ /* 0x000fe20000000800 */
[----:B------:R-:W4:Y:S01]  /*1edf0*/  LDC R10, c[0x0][0x248] ;  /* 0x00009200ff0a7b82 */ /* 0x000f220000000800 */
[----:B------:R-:W-:Y:S01]  /*1ee00*/  ISETP.LT.AND P5, PT, R209, UR4, !P0 ;  /* 0x00000004d1007c0c */ /* 0x000fe2000c7a1270 */
[----:B0-----:R-:W-:Y:S01]  /*1ee10*/  IMAD R3, R14, 0x2, R13 ;  /* 0x000000020e037824 */ /* 0x001fe200078e020d */
[----:B-1----:R-:W-:Y:S01]  /*1ee20*/  LEA R6, P6, R13, R2, 0x1 ;  /* 0x000000020d067211 */ /* 0x002fe200078c08ff */
[----:B------:R-:W-:-:S03]  /*1ee30*/  ULDC UR4, c[0x0][0x22c] ;  /* 0x00008b0000047ab9 */ /* 0x000fc60000000800 */
[----:B------:R-:W-:Y:S01]  /*1ee40*/  LEA.HI.X.SX32 R7, R13, R0, 0x1, P6 ;  /* 0x000000000d077211 */ /* 0x000fe200030f0eff */
[----:B------:R-:W0:Y:S01]  /*1ee50*/  LDC R14, c[0x0][0x248] ;  /* 0x00009200ff0e7b82 */ /* 0x000e220000000800 */
[----:B---3--:R-:W-:-:S03]  /*1ee60*/  LEA R4, P6, R3, R2, 0x1 ;  /* 0x0000000203047211 */ /* 0x008fc600078c08ff */
[----:B------:R1:W-:Y:S01]  /*1ee70*/  @P4 STG.E.U16 desc[UR38][R6.64], R119 ;  /* 0x0000007706004986 */ /* 0x0003e2000c101526 */
[----:B------:R-:W-:Y:S01]  /*1ee80*/  LEA.HI.X.SX32 R5, R3, R0, 0x1, P6 ;  /* 0x0000000003057211 */ /* 0x000fe200030f0eff */
[----:B--2---:R-:W-:Y:S01]  /*1ee90*/  IMAD R3, R20, 0x2, R3 ;  /* 0x0000000214037824 */ /* 0x004fe200078e0203 */
[----:B------:R-:W-:Y:S01]  /*1eea0*/  ISETP.LT.AND P4, PT, R212, UR4, !P0 ;  /* 0x00000004d4007c0c */ /* 0x000fe2000c781270 */
[----:B------:R-:W2:Y:S01]  /*1eeb0*/  LDC R20, c[0x0][0x248] ;  /* 0x00009200ff147b82 */ /* 0x000ea20000000800 */
[----:B------:R-:W-:Y:S01]  /*1eec0*/  ULDC UR4, c[0x0][0x22c] ;  /* 0x00008b0000047ab9 */ /* 0x000fe20000000800 */
[----:B------:R3:W-:Y:S01]  /*1eed0*/  @P3 STG.E.U16 desc[UR38][R4.64], R16 ;  /* 0x0000001004003986 */ /* 0x0007e2000c101526 */
[----:B------:R-:W-:Y:S02]  /*1eee0*/  LEA R8, P6, R3, R2, 0x1 ;  /* 0x0000000203087211 */ /* 0x000fe400078c08ff */
[----:B------:R-:W-:Y:S01]  /*1eef0*/  ISETP.LT.AND P3, PT, R213, UR4, !P0 ;  /* 0x00000004d5007c0c */ /* 0x000fe2000c761270 */
[----:B------:R-:W-:Y:S01]  /*1ef00*/  ULDC UR4, c[0x0][0x22c] ;  /* 0x00008b0000047ab9 */ /* 0x000fe20000000800 */
[----:B------:R-:W-:Y:S01]  /*1ef10*/  LEA.HI.X.SX32 R9, R3, R0, 0x1, P6 ;  /* 0x0000000003097211 */ /* 0x000fe200030f0eff */
[----:B------:R-:W2:Y:S01]  /*1ef20*/  LDC R24, c[0x0][0x248] ;  /* 0x00009200ff187b82 */ /* 0x000ea20000000800 */
[----:B----4-:R-:W-:-:S03]  /*1ef30*/  IMAD R11, R10, 0x2, R3 ;  /* 0x000000020a0b7824 */ /* 0x010fc600078e0203 */
[----:B------:R4:W-:Y:S01]  /*1ef40*/  @P2 STG.E.U16 desc[UR38][R8.64], R17 ;  /* 0x0000001108002986 */ /* 0x0009e2000c101526 */
[----:B------:R-:W-:Y:S01]  /*1ef50*/  ISETP.LT.AND P2, PT, R214, UR4, !P0 ;  /* 0x00000004d6007c0c */ /* 0x000fe2000c741270 */
[----:B------:R-:W-:Y:S01]  /*1ef60*/  ULDC UR4, c[0x0][0x22c] ;  /* 0x00008b0000047ab9 */ /* 0x000fe20000000800 */
[C---:B-1----:R-:W-:Y:S01]  /*1ef70*/  LEA R6, P6, R11.reuse, R2, 0x1 ;  /* 0x000000020b067211 */ /* 0x042fe200078c08ff */
[----:B------:R-:W1:Y:S01]  /*1ef80*/  LDC R26, c[0x0][0x248] ;  /* 0x00009200ff1a7b82 */ /* 0x000e620000000800 */
[----:B0-----:R-:W-:Y:S01]  /*1ef90*/  IMAD R3, R14, 0x2, R11 ;  /* 0x000000020e037824 */ /* 0x001fe200078e020b */
[----:B---3--:R-:W-:Y:S02]  /*1efa0*/  PRMT R16, R16, 0x7632, R16 ;  /* 0x0000763210107816 */ /* 0x008fe40000000010 */
[----:B------:R-:W-:Y:S01]  /*1efb0*/  LEA.HI.X.SX32 R7, R11, R0, 0x1, P6 ;  /* 0x000000000b077211 */ /* 0x000fe200030f0eff */
[----:B------:R-:W-:Y:S01]  /*1efc0*/  IMAD R11, R22, 0x2, R3 ;  /* 0x00000002160b7824 */ /* 0x000fe200078e0203 */
[----:B------:R-:W-:-:S02]  /*1efd0*/  LEA R4, P6, R3, R2, 0x1 ;  /* 0x0000000203047211 */ /* 0x000fc400078c08ff */
[----:B------:R-:W-:Y:S01]  /*1efe0*/  ISETP.LT.AND P0, PT, R12, UR4, !P0 ;  /* 0x000000040c007c0c */ /* 0x000fe2000c701270 */
[----:B------:R0:W-:Y:S01]  /*1eff0*/  @P5 STG.E.U16 desc[UR38][R6.64], R18 ;  /* 0x0000001206005986 */ /* 0x0001e2000c101526 */
[----:B------:R-:W-:Y:S01]  /*1f000*/  LEA.HI.X.SX32 R5, R3, R0, 0x1, P6 ;  /* 0x0000000003057211 */ /* 0x000fe200030f0eff */
[----:B--2---:R-:W-:Y:S01]  /*1f010*/  IMAD R3, R20, 0x2, R11 ;  /* 0x0000000214037824 */ /* 0x004fe200078e020b */
[----:B------:R-:W-:Y:S02]  /*1f020*/  LEA R10, P5, R11, R2, 0x1 ;  /* 0x000000020b0a7211 */ /* 0x000fe400078a08ff */
[----:B----4-:R-:W-:Y:S01]  /*1f030*/  PRMT R17, R17, 0x7632, R17 ;  /* 0x0000763211117816 */ /* 0x010fe20000000011 */
[----:B------:R2:W-:Y:S01]  /*1f040*/  @P4 STG.E.U16 desc[UR38][R4.64], R19 ;  /* 0x0000001304004986 */ /* 0x0005e2000c101526 */
[----:B------:R-:W-:Y:S01]  /*1f050*/  LEA.HI.X.SX32 R11, R11, R0, 0x1, P5 ;  /* 0x000000000b0b7211 */ /* 0x000fe200028f0eff */
[----:B------:R-:W-:Y:S01]  /*1f060*/  IMAD R13, R24, 0x2, R3 ;  /* 0x00000002180d7824 */ /* 0x000fe200078e0203 */
[----:B------:R-:W-:-:S03]  /*1f070*/  LEA R8, P4, R3, R2, 0x1 ;  /* 0x0000000203087211 */ /* 0x000fc600078808ff */
[----:B------:R2:W-:Y:S01]  /*1f080*/  @P3 STG.E.U16 desc[UR38][R10.64], R16 ;  /* 0x000000100a003986 */ /* 0x0005e2000c101526 */
[----:B0-----:R-:W-:Y:S01]  /*1f090*/  LEA R6, P3, R13, R2, 0x1 ;  /* 0x000000020d067211 */ /* 0x001fe200078608ff */
[----:B-1----:R-:W-:Y:S01]  /*1f0a0*/  IMAD R15, R26, 0x2, R13 ;  /* 0x000000021a0f7824 */ /* 0x002fe200078e020d */
[-C--:B------:R-:W-:Y:S02]  /*1f0b0*/  LEA.HI.X.SX32 R9, R3, R0.reuse, 0x1, P4 ;  /* 0x0000000003097211 */ /* 0x080fe400020f0eff */
[----:B------:R-:W-:Y:S02]  /*1f0c0*/  LEA.HI.X.SX32 R7, R13, R0, 0x1, P3 ;  /* 0x000000000d077211 */ /* 0x000fe400018f0eff */
[----:B------:R-:W-:Y:S01]  /*1f0d0*/  PRMT R18, R18, 0x7632, R18 ;  /* 0x0000763212127816 */ /* 0x000fe20000000012 */
[----:B------:R2:W-:Y:S01]  /*1f0e0*/  @P2 STG.E.U16 desc[UR38][R8.64], R17 ;  /* 0x0000001108002986 */ /* 0x0005e2000c101526 */
[----:B------:R-:W-:-:S03]  /*1f0f0*/  LEA R2, P3, R15, R2, 0x1 ;  /* 0x000000020f027211 */ /* 0x000fc600078608ff */
[----:B------:R2:W-:Y:S01]  /*1f100*/  @P0 STG.E.U16 desc[UR38][R6.64], R18 ;  /* 0x0000001206000986 */ /* 0x0005e2000c101526 */
[----:B------:R-:W-:Y:S01]  /*1f110*/  LEA.HI.X.SX32 R3, R15, R0, 0x1, P3 ;  /* 0x000000000f037211 */ /* 0x000fe200018f0eff */
[----:B------:R-:W-:Y:S08]  /*1f120*/  @!P1 EXIT ;  /* 0x000000000000994d */ /* 0x000ff00003800000 */
[----:B--2---:R-:W-:-:S05]  /*1f130*/  PRMT R19, R19, 0x7632, R19 ;  /* 0x0000763213137816 */ /* 0x004fca0000000013 */
[----:B------:R-:W-:Y:S01]  /*1f140*/  STG.E.U16 desc[UR38][R2.64], R19 ;  /* 0x0000001302007986 */ /* 0x000fe2000c101526 */
[----:B------:R-:W-:Y:S05]  /*1f150*/  EXIT ;  /* 0x000000000000794d */ /* 0x000fea0003800000 */
.L_x_2:
[----:B------:R-:W-:-:S00]  /*1f160*/  BRA `(.L_x_2) ;  /* 0xfffffffc00fc7947 */ /* 0x000fc0000383ffff */
[----:B------:R-:W-:-:S00]  /*1f170*/  NOP ;  /* 0x0000000000007918 */ /* 0x000fc00000000000 */
        /* <DEDUP_REMOVED lines=8> */
.L_x_3:


//--------------------- .nv.shared.matmul_kernel  --------------------------
	.section	.nv.shared.matmul_kernel,"aw",@nobits
	.sectionflags	@""
	.align	16
	.zero		1024


//--------------------- .nv.shared.reserved.0     --------------------------
	.section	.nv.shared.reserved.0,"aw",@nobits
	.weak		__nv_reservedSMEM_offset_0_alias
	.size		__nv_reservedSMEM_offset_0_alias, 0, 0
	.other		__nv_reservedSMEM_offset_0_alias,@"STO_CUDA_RESERVED_SHARED STV_DEFAULT"
__nv_reservedSMEM_offset_0_alias:
	.zero		0


//--------------------- .nv.constant0.matmul_kernel --------------------------
	.section	.nv.constant0.matmul_kernel,"a",@progbits
	.sectionflags	@""
	.align	4
.nv.constant0.matmul_kernel:
	.zero		608


//--------------------- SYMBOLS --------------------------

	.type		.nv.reservedSmem.offset0,@object
	.size		.nv.reservedSmem.offset0,0x4
